// auto-generated by cutlass_sweep.conv — config: {"arch": "sm_100", "cluster_m": 2, "cluster_n": 1, "conv_kind": "dgrad", "dtype": "fp16", "ndim": 3, "tile_k": 32, "tile_m": 128, "tile_n": 128}
#include "cutlass/cutlass.h"
#include "cute/tensor.hpp"
#include "cutlass/kernel_hardware_info.hpp"
#include "cutlass/conv/convolution.h"
#include "cutlass/conv/dispatch_policy.hpp"
#include "cutlass/conv/collective/collective_builder.hpp"
#include "cutlass/conv/kernel/conv_universal.hpp"
#include "cutlass/conv/device/conv_universal_adapter.hpp"
#include "cutlass/epilogue/collective/collective_builder.hpp"

using namespace cute;
using Elem = cutlass::half_t;
using Acc  = float;
using LayoutAB = cutlass::layout::TensorNDHWC;
using LayoutC  = cutlass::layout::TensorNDHWC;
constexpr auto ConvOp = cutlass::conv::Operator::kDgrad;
using TileShape    = Shape<_128, _128, Shape<_32>>;
using ClusterShape = Shape<_2, _1, _1>;

using CollectiveEpilogue = typename cutlass::epilogue::collective::CollectiveBuilder<
    cutlass::arch::Sm100, cutlass::arch::OpClassTensorOp,
    TileShape, ClusterShape,
    cutlass::epilogue::collective::EpilogueTileAuto,
    Acc, Acc,
    Elem, LayoutC, 128 / cutlass::sizeof_bits<Elem>::value,
    Elem, LayoutC, 128 / cutlass::sizeof_bits<Elem>::value,
    cutlass::epilogue::collective::EpilogueScheduleAuto
  >::CollectiveOp;

using CollectiveMainloop = typename cutlass::conv::collective::CollectiveBuilder<
    cutlass::arch::Sm100, cutlass::arch::OpClassTensorOp, ConvOp,
    Elem, LayoutAB, 128 / cutlass::sizeof_bits<Elem>::value,
    Elem, LayoutAB, 128 / cutlass::sizeof_bits<Elem>::value,
    Acc,
    TileShape, ClusterShape,
    cutlass::conv::collective::StageCountAutoCarveout<
        static_cast<int>(sizeof(typename CollectiveEpilogue::SharedStorage))>,
    cutlass::conv::collective::KernelScheduleAuto
  >::CollectiveOp;

using ProblemShape = cutlass::conv::ConvProblemShape<
    ConvOp, CollectiveMainloop::DispatchPolicy::NumSpatialDimensions>;
using ConvKernel = cutlass::conv::kernel::ConvUniversal<
    ProblemShape, CollectiveMainloop, CollectiveEpilogue>;
using Conv = cutlass::conv::device::ConvUniversalAdapter<ConvKernel>;

auto* _anchor = &cutlass::device_kernel<ConvKernel>;


// ===== COMPILED SASS (sm_100a) =====

	.target	sm_100a

	.elftype	@"ET_EXEC"


//--------------------- .note.nv.tkinfo           --------------------------
	.section	.note.nv.tkinfo,"",@"SHT_NOTE"
	.sectionflags	@"SHF_NOTE_NV_TKINFO"
	.tkinfo
        /*0018*/ 	.word	0x00000002
        /*0030*/ 	.string	""
        /*0030*/ 	.string	"ptxas"
        /*0030*/ 	.string	"Cuda compilation tools, release 13.0, V13.0.88"
        /*0030*/ 	.string	"Build cuda_13.0.r13.0/compiler.36424714_0"
        /*0030*/ 	.string	"-arch sm_100a -m 64 "



//--------------------- .note.nv.cuinfo           --------------------------
	.section	.note.nv.cuinfo,"",@"SHT_NOTE"
	.sectionflags	@"SHF_NOTE_NV_CUINFO"
        /*0018*/ 	.short	0x0002
        /*001a*/ 	.short	0x0064
        /*001c*/ 	.short	0x0082
	.zero		2


//--------------------- .nv.info                  --------------------------
	.section	.nv.info,"",@"SHT_CUDA_INFO"
	.align	4


	//----- nvinfo : EIATTR_REGCOUNT
	.align		4
        /*0000*/ 	.byte	0x04, 0x2f
        /*0002*/ 	.short	(.L_19 - .L_18)
	.align		4
.L_18:
        /*0004*/ 	.word	index@(_ZN7cutlass13device_kernelINS_4conv6kernel13ConvUniversalINS1_16ConvProblemShapeILNS1_8OperatorE1ELi3EEENS1_10collective14CollectiveConvINS1_47MainloopSm100TmaUmmaWarpSpecializedImplicitGemmILS5_1ELi26ELi3ELi1ELi2EN4cute5tupleIJNSA_1CILi2EEENSC_ILi1EEESE_EEEEENSB_IJNSC_ILi128EEESH_NSB_IJNSC_ILi32EEEEEEEEENS_6half_tESL_NSA_8TiledMMAINSA_8MMA_AtomIJNSA_26SM100_MMA_F16BF16_2x1SM_SSISL_SL_fLi128ELi128ELNSA_4UMMA5MajorE0ELSQ_1ELNSP_7ScaleInE0ELSR_0EEEEEENSA_6LayoutINSB_IJSE_SE_SE_EEENSB_IJNSC_ILi0EEESW_SW_EEEEENSB_IJNSA_10UnderscoreESZ_SZ_EEEEENS7_6detail27Sm100ImplicitGemmTileTraitsINSA_25SM100_TMA_2SM_LOAD_IM2COLENSA_14ComposedLayoutINSA_7SwizzleILi2ELi4ELi3EEENSA_18smem_ptr_flag_bitsILi16EEENSU_INSB_IJNSC_ILi8EEESI_EEENSB_IJSI_SE_EEEEEEEvEENS13_INSA_18SM100_TMA_2SM_LOADENS15_INS16_ILi3ELi4ELi3EEES19_NSU_INSB_IJNSC_ILi64EEES1A_EEENSB_IJSE_S1I_EEEEEEEvEEEENS_8epilogue10collective18CollectiveEpilogueINS1P_23Sm100TmaWarpSpecializedILi4ELi2ELi16ELb1ELb0EEEJNSB_IJS1I_SH_SJ_EEENSB_IJNSU_IS1I_SE_EENSU_INSB_IJNSC_ILi16EEESD_EEES1K_EEEEESL_NSB_IJNSB_IJllllEEESE_SW_EEESL_S21_NS1P_6fusion15FusionCallbacksIS1T_NS22_17LinearCombinationISL_fSL_fLNS_15FloatRoundStyleE2EEES1U_S1Z_JEEENSA_5SM1004TMEM4LOAD26SM100_TMEM_LOAD_32dp32b16xENSA_20SM90_TMA_LOAD_IM2COLENS15_INS16_ILi1ELi4ELi3EEES19_NSU_INSB_IJS1A_S1W_EEENSB_IJS1W_SE_EEEEEEENSA_39AutoVectorizingCopyWithAssumedAlignmentILi128EEENSA_21SM90_TMA_STORE_IM2COLES2H_S2J_S2J_EEEvvEEEEvNT_6ParamsE)
        /*0008*/ 	.word	0x0000004b


	//----- nvinfo : EIATTR_FRAME_SIZE
	.align		4
.L_19:
        /*000c*/ 	.byte	0x04, 0x11
        /*000e*/ 	.short	(.L_21 - .L_20)
	.align		4
.L_20:
        /*0010*/ 	.word	index@($__internal_2_$__cuda_sm10x_tcgen05_guardrail_trap_unallocated_columns_being_dealloced)
        /*0014*/ 	.word	0x00000008


	//----- nvinfo : EIATTR_FRAME_SIZE
	.align		4
.L_21:
        /*0018*/ 	.byte	0x04, 0x11
        /*001a*/ 	.short	(.L_23 - .L_22)
	.align		4
.L_22:
        /*001c*/ 	.word	index@($__internal_1_$__cuda_sm10x_tcgen05_guardrail_trap_phase_invalid_during_alloc)
        /*0020*/ 	.word	0x00000008


	//----- nvinfo : EIATTR_FRAME_SIZE
	.align		4
.L_23:
        /*0024*/ 	.byte	0x04, 0x11
        /*0026*/ 	.short	(.L_25 - .L_24)
	.align		4
.L_24:
        /*0028*/ 	.word	index@($__internal_0_$__cuda_sm10x_tcgen05_guardrail_trap_col_being_dealloced_not_returned_by_alloc)
        /*002c*/ 	.word	0x00000008


	//----- nvinfo : EIATTR_FRAME_SIZE
	.align		4
.L_25:
        /*0030*/ 	.byte	0x04, 0x11
        /*0032*/ 	.short	(.L_27 - .L_26)
	.align		4
.L_26:
        /*0034*/ 	.word	index@(_ZN7cutlass13device_kernelINS_4conv6kernel13ConvUniversalINS1_16ConvProblemShapeILNS1_8OperatorE1ELi3EEENS1_10collective14CollectiveConvINS1_47MainloopSm100TmaUmmaWarpSpecializedImplicitGemmILS5_1ELi26ELi3ELi1ELi2EN4cute5tupleIJNSA_1CILi2EEENSC_ILi1EEESE_EEEEENSB_IJNSC_ILi128EEESH_NSB_IJNSC_ILi32EEEEEEEEENS_6half_tESL_NSA_8TiledMMAINSA_8MMA_AtomIJNSA_26SM100_MMA_F16BF16_2x1SM_SSISL_SL_fLi128ELi128ELNSA_4UMMA5MajorE0ELSQ_1ELNSP_7ScaleInE0ELSR_0EEEEEENSA_6LayoutINSB_IJSE_SE_SE_EEENSB_IJNSC_ILi0EEESW_SW_EEEEENSB_IJNSA_10UnderscoreESZ_SZ_EEEEENS7_6detail27Sm100ImplicitGemmTileTraitsINSA_25SM100_TMA_2SM_LOAD_IM2COLENSA_14ComposedLayoutINSA_7SwizzleILi2ELi4ELi3EEENSA_18smem_ptr_flag_bitsILi16EEENSU_INSB_IJNSC_ILi8EEESI_EEENSB_IJSI_SE_EEEEEEEvEENS13_INSA_18SM100_TMA_2SM_LOADENS15_INS16_ILi3ELi4ELi3EEES19_NSU_INSB_IJNSC_ILi64EEES1A_EEENSB_IJSE_S1I_EEEEEEEvEEEENS_8epilogue10collective18CollectiveEpilogueINS1P_23Sm100TmaWarpSpecializedILi4ELi2ELi16ELb1ELb0EEEJNSB_IJS1I_SH_SJ_EEENSB_IJNSU_IS1I_SE_EENSU_INSB_IJNSC_ILi16EEESD_EEES1K_EEEEESL_NSB_IJNSB_IJllllEEESE_SW_EEESL_S21_NS1P_6fusion15FusionCallbacksIS1T_NS22_17LinearCombinationISL_fSL_fLNS_15FloatRoundStyleE2EEES1U_S1Z_JEEENSA_5SM1004TMEM4LOAD26SM100_TMEM_LOAD_32dp32b16xENSA_20SM90_TMA_LOAD_IM2COLENS15_INS16_ILi1ELi4ELi3EEES19_NSU_INSB_IJS1A_S1W_EEENSB_IJS1W_SE_EEEEEEENSA_39AutoVectorizingCopyWithAssumedAlignmentILi128EEENSA_21SM90_TMA_STORE_IM2COLES2H_S2J_S2J_EEEvvEEEEvNT_6ParamsE)
        /*0038*/ 	.word	0x00000008


	//----- nvinfo : EIATTR_MIN_STACK_SIZE
	.align		4
.L_27:
        /*003c*/ 	.byte	0x04, 0x12
        /*003e*/ 	.short	(.L_29 - .L_28)
	.align		4
.L_28:
        /*0040*/ 	.word	index@(_ZN7cutlass13device_kernelINS_4conv6kernel13ConvUniversalINS1_16ConvProblemShapeILNS1_8OperatorE1ELi3EEENS1_10collective14CollectiveConvINS1_47MainloopSm100TmaUmmaWarpSpecializedImplicitGemmILS5_1ELi26ELi3ELi1ELi2EN4cute5tupleIJNSA_1CILi2EEENSC_ILi1EEESE_EEEEENSB_IJNSC_ILi128EEESH_NSB_IJNSC_ILi32EEEEEEEEENS_6half_tESL_NSA_8TiledMMAINSA_8MMA_AtomIJNSA_26SM100_MMA_F16BF16_2x1SM_SSISL_SL_fLi128ELi128ELNSA_4UMMA5MajorE0ELSQ_1ELNSP_7ScaleInE0ELSR_0EEEEEENSA_6LayoutINSB_IJSE_SE_SE_EEENSB_IJNSC_ILi0EEESW_SW_EEEEENSB_IJNSA_10UnderscoreESZ_SZ_EEEEENS7_6detail27Sm100ImplicitGemmTileTraitsINSA_25SM100_TMA_2SM_LOAD_IM2COLENSA_14ComposedLayoutINSA_7SwizzleILi2ELi4ELi3EEENSA_18smem_ptr_flag_bitsILi16EEENSU_INSB_IJNSC_ILi8EEESI_EEENSB_IJSI_SE_EEEEEEEvEENS13_INSA_18SM100_TMA_2SM_LOADENS15_INS16_ILi3ELi4ELi3EEES19_NSU_INSB_IJNSC_ILi64EEES1A_EEENSB_IJSE_S1I_EEEEEEEvEEEENS_8epilogue10collective18CollectiveEpilogueINS1P_23Sm100TmaWarpSpecializedILi4ELi2ELi16ELb1ELb0EEEJNSB_IJS1I_SH_SJ_EEENSB_IJNSU_IS1I_SE_EENSU_INSB_IJNSC_ILi16EEESD_EEES1K_EEEEESL_NSB_IJNSB_IJllllEEESE_SW_EEESL_S21_NS1P_6fusion15FusionCallbacksIS1T_NS22_17LinearCombinationISL_fSL_fLNS_15FloatRoundStyleE2EEES1U_S1Z_JEEENSA_5SM1004TMEM4LOAD26SM100_TMEM_LOAD_32dp32b16xENSA_20SM90_TMA_LOAD_IM2COLENS15_INS16_ILi1ELi4ELi3EEES19_NSU_INSB_IJS1A_S1W_EEENSB_IJS1W_SE_EEEEEEENSA_39AutoVectorizingCopyWithAssumedAlignmentILi128EEENSA_21SM90_TMA_STORE_IM2COLES2H_S2J_S2J_EEEvvEEEEvNT_6ParamsE)
        /*0044*/ 	.word	0x00000008
.L_29:


//--------------------- .nv.compat                --------------------------
	.section	.nv.compat,"",@"SHT_CUDA_COMPAT_INFO"
	.align	4
        /*0000*/ 	.byte	0x02, 0x09, 0x01, 0x00, 0x02, 0x02, 0x02, 0x00, 0x02, 0x05, 0x05, 0x00, 0x03, 0x07, 0x01, 0x01
        /*0010*/ 	.byte	0x02, 0x03, 0x01, 0x00, 0x02, 0x06, 0x01, 0x00, 0x04, 0x0b, 0x08, 0x00, 0x09, 0x00, 0x00, 0x00
        /*0020*/ 	.byte	0x00, 0x00, 0x00, 0x00


//--------------------- .nv.info._ZN7cutlass13device_kernelINS_4conv6kernel13ConvUniversalINS1_16ConvProblemShapeILNS1_8OperatorE1ELi3EEENS1_10collective14CollectiveConvINS1_47MainloopSm100TmaUmmaWarpSpecializedImplicitGemmILS5_1ELi26ELi3ELi1ELi2EN4cute5tupleIJNSA_1CILi2EEENSC_ILi1EEESE_EEEEENSB_IJNSC_ILi128EEESH_NSB_IJNSC_ILi32EEEEEEEEENS_6half_tESL_NSA_8TiledMMAINSA_8MMA_AtomIJNSA_26SM100_MMA_F16BF16_2x1SM_SSISL_SL_fLi128ELi128ELNSA_4UMMA5MajorE0ELSQ_1ELNSP_7ScaleInE0ELSR_0EEEEEENSA_6LayoutINSB_IJSE_SE_SE_EEENSB_IJNSC_ILi0EEESW_SW_EEEEENSB_IJNSA_10UnderscoreESZ_SZ_EEEEENS7_6detail27Sm100ImplicitGemmTileTraitsINSA_25SM100_TMA_2SM_LOAD_IM2COLENSA_14ComposedLayoutINSA_7SwizzleILi2ELi4ELi3EEENSA_18smem_ptr_flag_bitsILi16EEENSU_INSB_IJNSC_ILi8EEESI_EEENSB_IJSI_SE_EEEEEEEvEENS13_INSA_18SM100_TMA_2SM_LOADENS15_INS16_ILi3ELi4ELi3EEES19_NSU_INSB_IJNSC_ILi64EEES1A_EEENSB_IJSE_S1I_EEEEEEEvEEEENS_8epilogue10collective18CollectiveEpilogueINS1P_23Sm100TmaWarpSpecializedILi4ELi2ELi16ELb1ELb0EEEJNSB_IJS1I_SH_SJ_EEENSB_IJNSU_IS1I_SE_EENSU_INSB_IJNSC_ILi16EEESD_EEES1K_EEEEESL_NSB_IJNSB_IJllllEEESE_SW_EEESL_S21_NS1P_6fusion15FusionCallbacksIS1T_NS22_17LinearCombinationISL_fSL_fLNS_15FloatRoundStyleE2EEES1U_S1Z_JEEENSA_5SM1004TMEM4LOAD26SM100_TMEM_LOAD_32dp32b16xENSA_20SM90_TMA_LOAD_IM2COLENS15_INS16_ILi1ELi4ELi3EEES19_NSU_INSB_IJS1A_S1W_EEENSB_IJS1W_SE_EEEEEEENSA_39AutoVectorizingCopyWithAssumedAlignmentILi128EEENSA_21SM90_TMA_STORE_IM2COLES2H_S2J_S2J_EEEvvEEEEvNT_6ParamsE --------------------------
	.section	.nv.info._ZN7cutlass13device_kernelINS_4conv6kernel13ConvUniversalINS1_16ConvProblemShapeILNS1_8OperatorE1ELi3EEENS1_10collective14CollectiveConvINS1_47MainloopSm100TmaUmmaWarpSpecializedImplicitGemmILS5_1ELi26ELi3ELi1ELi2EN4cute5tupleIJNSA_1CILi2EEENSC_ILi1EEESE_EEEEENSB_IJNSC_ILi128EEESH_NSB_IJNSC_ILi32EEEEEEEEENS_6half_tESL_NSA_8TiledMMAINSA_8MMA_AtomIJNSA_26SM100_MMA_F16BF16_2x1SM_SSISL_SL_fLi128ELi128ELNSA_4UMMA5MajorE0ELSQ_1ELNSP_7ScaleInE0ELSR_0EEEEEENSA_6LayoutINSB_IJSE_SE_SE_EEENSB_IJNSC_ILi0EEESW_SW_EEEEENSB_IJNSA_10UnderscoreESZ_SZ_EEEEENS7_6detail27Sm100ImplicitGemmTileTraitsINSA_25SM100_TMA_2SM_LOAD_IM2COLENSA_14ComposedLayoutINSA_7SwizzleILi2ELi4ELi3EEENSA_18smem_ptr_flag_bitsILi16EEENSU_INSB_IJNSC_ILi8EEESI_EEENSB_IJSI_SE_EEEEEEEvEENS13_INSA_18SM100_TMA_2SM_LOADENS15_INS16_ILi3ELi4ELi3EEES19_NSU_INSB_IJNSC_ILi64EEES1A_EEENSB_IJSE_S1I_EEEEEEEvEEEENS_8epilogue10collective18CollectiveEpilogueINS1P_23Sm100TmaWarpSpecializedILi4ELi2ELi16ELb1ELb0EEEJNSB_IJS1I_SH_SJ_EEENSB_IJNSU_IS1I_SE_EENSU_INSB_IJNSC_ILi16EEESD_EEES1K_EEEEESL_NSB_IJNSB_IJllllEEESE_SW_EEESL_S21_NS1P_6fusion15FusionCallbacksIS1T_NS22_17LinearCombinationISL_fSL_fLNS_15FloatRoundStyleE2EEES1U_S1Z_JEEENSA_5SM1004TMEM4LOAD26SM100_TMEM_LOAD_32dp32b16xENSA_20SM90_TMA_LOAD_IM2COLENS15_INS16_ILi1ELi4ELi3EEES19_NSU_INSB_IJS1A_S1W_EEENSB_IJS1W_SE_EEEEEEENSA_39AutoVectorizingCopyWithAssumedAlignmentILi128EEENSA_21SM90_TMA_STORE_IM2COLES2H_S2J_S2J_EEEvvEEEEvNT_6ParamsE,"",@"SHT_CUDA_INFO"
	.sectionflags	@""
	.align	4


	//----- nvinfo : EIATTR_CUDA_API_VERSION
	.align		4
        /*0000*/ 	.byte	0x04, 0x37
        /*0002*/ 	.short	(.L_31 - .L_30)
.L_30:
        /*0004*/ 	.word	0x00000082


	//----- nvinfo : EIATTR_KPARAM_INFO
	.align		4
.L_31:
        /*0008*/ 	.byte	0x04, 0x17
        /*000a*/ 	.short	(.L_33 - .L_32)
.L_32:
        /*000c*/ 	.word	0x00000000
        /*0010*/ 	.short	0x0000
        /*0012*/ 	.short	0x0000
        /*0014*/ 	.byte	0x00, 0xf0, 0x01, 0x24


	//----- nvinfo : EIATTR_AT_ENTRY_FRAGMENTS
	.align		4
.L_33:
        /*0018*/ 	.byte	0x04, 0x4f
        /*001a*/ 	.short	(.L_35 - .L_34)


	//   ....[0]....
.L_34:
        /*001c*/ 	.word	0x00000007


	//----- nvinfo : EIATTR_RESERVED_SMEM_USED
	.align		4
.L_35:
        /*0020*/ 	.byte	0x01, 0x41
	.zero		2


	//----- nvinfo : EIATTR_SPARSE_MMA_MASK
	.align		4
        /*0024*/ 	.byte	0x03, 0x50
        /*0026*/ 	.short	0x0000


	//----- nvinfo : EIATTR_TCGEN05_2CTA_USED
	.align		4
        /*0028*/ 	.byte	0x01, 0x52
	.zero		2


	//----- nvinfo : EIATTR_MAXREG_COUNT
	.align		4
        /*002c*/ 	.byte	0x03, 0x1b
        /*002e*/ 	.short	0x00ff


	//----- nvinfo : EIATTR_NUM_BARRIERS
	.align		4
        /*0030*/ 	.byte	0x02, 0x4c
        /*0032*/ 	.byte	0x07
	.zero		1


	//----- nvinfo : EIATTR_EXTERNS
	.align		4
        /*0034*/ 	.byte	0x04, 0x0f
        /*0036*/ 	.short	(.L_37 - .L_36)


	//   ....[0]....
	.align		4
.L_36:
        /*0038*/ 	.word	index@(__assertfail)


	//----- nvinfo : EIATTR_MERCURY_ISA_VERSION
	.align		4
.L_37:
        /*003c*/ 	.byte	0x03, 0x5f
        /*003e*/ 	.short	0x0101


	//----- nvinfo : EIATTR_INT_WARP_WIDE_INSTR_OFFSETS
	.align		4
        /*0040*/ 	.byte	0x04, 0x31
        /*0042*/ 	.short	(.L_39 - .L_38)


	//   ....[0]....
.L_38:
        /*0044*/ 	.word	0x00000f40


	//   ....[1]....
        /*0048*/ 	.word	0x00000ff0


	//   ....[2]....
        /*004c*/ 	.word	0x00005390


	//   ....[3]....
        /*0050*/ 	.word	0x000053b0


	//   ....[4]....
        /*0054*/ 	.word	0x000053e0


	//   ....[5]....
        /*0058*/ 	.word	0x00006150


	//   ....[6]....
        /*005c*/ 	.word	0x00006200


	//   ....[7]....
        /*0060*/ 	.word	0x00006280


	//   ....[8]....
        /*0064*/ 	.word	0x00006340


	//   ....[9]....
        /*0068*/ 	.word	0x00006420


	//   ....[10]....
        /*006c*/ 	.word	0x000064b0


	//   ....[11]....
        /*0070*/ 	.word	0x00006540


	//   ....[12]....
        /*0074*/ 	.word	0x00006640


	//   ....[13]....
        /*0078*/ 	.word	0x000066d0


	//   ....[14]....
        /*007c*/ 	.word	0x00006770


	//   ....[15]....
        /*0080*/ 	.word	0x000068c0


	//   ....[16]....
        /*0084*/ 	.word	0x00006930


	//----- nvinfo : EIATTR_COOP_GROUP_MASK_REGIDS
	.align		4
.L_39:
        /*0088*/ 	.byte	0x04, 0x29
        /*008a*/ 	.short	(.L_41 - .L_40)


	//   ....[0]....
.L_40:
        /*008c*/ 	.word	0xffffffff


	//   ....[1]....
        /*0090*/ 	.word	0xffffffff


	//   ....[2]....
        /*0094*/ 	.word	0xffffffff


	//   ....[3]....
        /*0098*/ 	.word	0xffffffff


	//   ....[4]....
        /*009c*/ 	.word	0xffffffff


	//   ....[5]....
        /*00a0*/ 	.word	0xffffffff


	//   ....[6]....
        /*00a4*/ 	.word	0xffffffff


	//   ....[7]....
        /*00a8*/ 	.word	0xffffffff


	//   ....[8]....
        /*00ac*/ 	.word	0xffffffff


	//   ....[9]....
        /*00b0*/ 	.word	0xffffffff


	//   ....[10]....
        /*00b4*/ 	.word	0xffffffff


	//   ....[11]....
        /*00b8*/ 	.word	0xffffffff


	//   ....[12]....
        /*00bc*/ 	.word	0xffffffff


	//----- nvinfo : EIATTR_COOP_GROUP_INSTR_OFFSETS
	.align		4
.L_41:
        /*00c0*/ 	.byte	0x04, 0x28
        /*00c2*/ 	.short	(.L_43 - .L_42)


	//   ....[0]....
.L_42:
        /*00c4*/ 	.word	0x000000d0


	//   ....[1]....
        /*00c8*/ 	.word	0x00000540


	//   ....[2]....
        /*00cc*/ 	.word	0x000009d0


	//   ....[3]....
        /*00d0*/ 	.word	0x00000b70


	//   ....[4]....
        /*00d4*/ 	.word	0x00000c70


	//   ....[5]....
        /*00d8*/ 	.word	0x00000dc0


	//   ....[6]....
        /*00dc*/ 	.word	0x00001060


	//   ....[7]....
        /*00e0*/ 	.word	0x00002950


	//   ....[8]....
        /*00e4*/ 	.word	0x00004360


	//   ....[9]....
        /*00e8*/ 	.word	0x00004830


	//   ....[10]....
        /*00ec*/ 	.word	0x00004860


	//   ....[11]....
        /*00f0*/ 	.word	0x000052a0


	//   ....[12]....
        /*00f4*/ 	.word	0x000054b0


	//----- nvinfo : EIATTR_VRC_CTA_INIT_COUNT
	.align		4
.L_43:
        /*00f8*/ 	.byte	0x02, 0x4a
        /*00fa*/ 	.byte	0x80
	.zero		1


	//----- nvinfo : EIATTR_SYSCALL_OFFSETS
	.align		4
        /*00fc*/ 	.byte	0x04, 0x46
        /*00fe*/ 	.short	(.L_45 - .L_44)


	//   ....[0]....
.L_44:
        /*0100*/ 	.word	0x00007510


	//   ....[1]....
        /*0104*/ 	.word	0x00007600


	//   ....[2]....
        /*0108*/ 	.word	0x00007f70


	//   ....[3]....
        /*010c*/ 	.word	0x000088e0


	//   ....[4]....
        /*0110*/ 	.word	0x000091c0


	//   ....[5]....
        /*0114*/ 	.word	0x00009a90


	//----- nvinfo : EIATTR_MBARRIER_INSTR_OFFSETS
	.align		4
.L_45:
        /*0118*/ 	.byte	0x04, 0x39
        /*011a*/ 	.short	(.L_47 - .L_46)


	//   ....[0]....
.L_46:
        /*011c*/ 	.word	0x00000670
        /*0120*/ 	.word	0x000000ff
        /*0124*/ 	.word	0x00000000
        /*0128*/ 	.short	0x0100
        /*012a*/ 	.byte	0x04
	.zero		1


	//   ....[1]....
        /*012c*/ 	.word	0x00000680
        /*0130*/ 	.word	0x000000ff
        /*0134*/ 	.word	0x000000d0
        /*0138*/ 	.short	0x0100
        /*013a*/ 	.byte	0x04
	.zero		1


	//   ....[2]....
        /*013c*/ 	.word	0x00000690
        /*0140*/ 	.word	0x000000ff
        /*0144*/ 	.word	0x00000008
        /*0148*/ 	.short	0x0100
        /*014a*/ 	.byte	0x04
	.zero		1


	//   ....[3]....
        /*014c*/ 	.word	0x000006a0
        /*0150*/ 	.word	0x000000ff
        /*0154*/ 	.word	0x000000d8
        /*0158*/ 	.short	0x0100
        /*015a*/ 	.byte	0x04
	.zero		1


	//   ....[4]....
        /*015c*/ 	.word	0x000006b0
        /*0160*/ 	.word	0x000000ff
        /*0164*/ 	.word	0x00000010
        /*0168*/ 	.short	0x0100
        /*016a*/ 	.byte	0x04
	.zero		1


	//   ....[5]....
        /*016c*/ 	.word	0x000006c0
        /*0170*/ 	.word	0x000000ff
        /*0174*/ 	.word	0x000000e0
        /*0178*/ 	.short	0x0100
        /*017a*/ 	.byte	0x04
	.zero		1


	//   ....[6]....
        /*017c*/ 	.word	0x000006d0
        /*0180*/ 	.word	0x000000ff
        /*0184*/ 	.word	0x00000018
        /*0188*/ 	.short	0x0100
        /*018a*/ 	.byte	0x04
	.zero		1


	//   ....[7]....
        /*018c*/ 	.word	0x000006e0
        /*0190*/ 	.word	0x000000ff
        /*0194*/ 	.word	0x000000e8
        /*0198*/ 	.short	0x0100
        /*019a*/ 	.byte	0x04
	.zero		1


	//   ....[8]....
        /*019c*/ 	.word	0x000006f0
        /*01a0*/ 	.word	0x000000ff
        /*01a4*/ 	.word	0x00000020
        /*01a8*/ 	.short	0x0100
        /*01aa*/ 	.byte	0x04
	.zero		1


	//   ....[9]....
        /*01ac*/ 	.word	0x00000700
        /*01b0*/ 	.word	0x000000ff
        /*01b4*/ 	.word	0x000000f0
        /*01b8*/ 	.short	0x0100
        /*01ba*/ 	.byte	0x04
	.zero		1


	//   ....[10]....
        /*01bc*/ 	.word	0x00000710
        /*01c0*/ 	.word	0x000000ff
        /*01c4*/ 	.word	0x00000028
        /*01c8*/ 	.short	0x0100
        /*01ca*/ 	.byte	0x04
	.zero		1


	//   ....[11]....
        /*01cc*/ 	.word	0x00000720
        /*01d0*/ 	.word	0x000000ff
        /*01d4*/ 	.word	0x000000f8
        /*01d8*/ 	.short	0x0100
        /*01da*/ 	.byte	0x04
	.zero		1


	//   ....[12]....
        /*01dc*/ 	.word	0x00000730
        /*01e0*/ 	.word	0x000000ff
        /*01e4*/ 	.word	0x00000030
        /*01e8*/ 	.short	0x0100
        /*01ea*/ 	.byte	0x04
	.zero		1


	//   ....[13]....
        /*01ec*/ 	.word	0x00000740
        /*01f0*/ 	.word	0x000000ff
        /*01f4*/ 	.word	0x00000100
        /*01f8*/ 	.short	0x0100
        /*01fa*/ 	.byte	0x04
	.zero		1


	//   ....[14]....
        /*01fc*/ 	.word	0x00000750
        /*0200*/ 	.word	0x000000ff
        /*0204*/ 	.word	0x00000038
        /*0208*/ 	.short	0x0100
        /*020a*/ 	.byte	0x04
	.zero		1


	//   ....[15]....
        /*020c*/ 	.word	0x00000760
        /*0210*/ 	.word	0x000000ff
        /*0214*/ 	.word	0x00000108
        /*0218*/ 	.short	0x0100
        /*021a*/ 	.byte	0x04
	.zero		1


	//   ....[16]....
        /*021c*/ 	.word	0x00000770
        /*0220*/ 	.word	0x000000ff
        /*0224*/ 	.word	0x00000040
        /*0228*/ 	.short	0x0100
        /*022a*/ 	.byte	0x04
	.zero		1


	//   ....[17]....
        /*022c*/ 	.word	0x00000780
        /*0230*/ 	.word	0x000000ff
        /*0234*/ 	.word	0x00000110
        /*0238*/ 	.short	0x0100
        /*023a*/ 	.byte	0x04
	.zero		1


	//   ....[18]....
        /*023c*/ 	.word	0x00000790
        /*0240*/ 	.word	0x000000ff
        /*0244*/ 	.word	0x00000048
        /*0248*/ 	.short	0x0100
        /*024a*/ 	.byte	0x04
	.zero		1


	//   ....[19]....
        /*024c*/ 	.word	0x000007a0
        /*0250*/ 	.word	0x000000ff
        /*0254*/ 	.word	0x00000118
        /*0258*/ 	.short	0x0100
        /*025a*/ 	.byte	0x04
	.zero		1


	//   ....[20]....
        /*025c*/ 	.word	0x000007b0
        /*0260*/ 	.word	0x000000ff
        /*0264*/ 	.word	0x00000050
        /*0268*/ 	.short	0x0100
        /*026a*/ 	.byte	0x04
	.zero		1


	//   ....[21]....
        /*026c*/ 	.word	0x000007c0
        /*0270*/ 	.word	0x000000ff
        /*0274*/ 	.word	0x00000120
        /*0278*/ 	.short	0x0100
        /*027a*/ 	.byte	0x04
	.zero		1


	//   ....[22]....
        /*027c*/ 	.word	0x000007d0
        /*0280*/ 	.word	0x000000ff
        /*0284*/ 	.word	0x00000058
        /*0288*/ 	.short	0x0100
        /*028a*/ 	.byte	0x04
	.zero		1


	//   ....[23]....
        /*028c*/ 	.word	0x000007e0
        /*0290*/ 	.word	0x000000ff
        /*0294*/ 	.word	0x00000128
        /*0298*/ 	.short	0x0100
        /*029a*/ 	.byte	0x04
	.zero		1


	//   ....[24]....
        /*029c*/ 	.word	0x000007f0
        /*02a0*/ 	.word	0x000000ff
        /*02a4*/ 	.word	0x00000060
        /*02a8*/ 	.short	0x0100
        /*02aa*/ 	.byte	0x04
	.zero		1


	//   ....[25]....
        /*02ac*/ 	.word	0x00000800
        /*02b0*/ 	.word	0x000000ff
        /*02b4*/ 	.word	0x00000130
        /*02b8*/ 	.short	0x0100
        /*02ba*/ 	.byte	0x04
	.zero		1


	//   ....[26]....
        /*02bc*/ 	.word	0x00000810
        /*02c0*/ 	.word	0x000000ff
        /*02c4*/ 	.word	0x00000068
        /*02c8*/ 	.short	0x0100
        /*02ca*/ 	.byte	0x04
	.zero		1


	//   ....[27]....
        /*02cc*/ 	.word	0x00000820
        /*02d0*/ 	.word	0x000000ff
        /*02d4*/ 	.word	0x00000138
        /*02d8*/ 	.short	0x0100
        /*02da*/ 	.byte	0x04
	.zero		1


	//   ....[28]....
        /*02dc*/ 	.word	0x00000830
        /*02e0*/ 	.word	0x000000ff
        /*02e4*/ 	.word	0x00000070
        /*02e8*/ 	.short	0x0100
        /*02ea*/ 	.byte	0x04
	.zero		1


	//   ....[29]....
        /*02ec*/ 	.word	0x00000840
        /*02f0*/ 	.word	0x000000ff
        /*02f4*/ 	.word	0x00000140
        /*02f8*/ 	.short	0x0100
        /*02fa*/ 	.byte	0x04
	.zero		1


	//   ....[30]....
        /*02fc*/ 	.word	0x00000850
        /*0300*/ 	.word	0x000000ff
        /*0304*/ 	.word	0x00000078
        /*0308*/ 	.short	0x0100
        /*030a*/ 	.byte	0x04
	.zero		1


	//   ....[31]....
        /*030c*/ 	.word	0x00000860
        /*0310*/ 	.word	0x000000ff
        /*0314*/ 	.word	0x00000148
        /*0318*/ 	.short	0x0100
        /*031a*/ 	.byte	0x04
	.zero		1


	//   ....[32]....
        /*031c*/ 	.word	0x00000870
        /*0320*/ 	.word	0x000000ff
        /*0324*/ 	.word	0x00000080
        /*0328*/ 	.short	0x0100
        /*032a*/ 	.byte	0x04
	.zero		1


	//   ....[33]....
        /*032c*/ 	.word	0x00000880
        /*0330*/ 	.word	0x000000ff
        /*0334*/ 	.word	0x00000150
        /*0338*/ 	.short	0x0100
        /*033a*/ 	.byte	0x04
	.zero		1


	//   ....[34]....
        /*033c*/ 	.word	0x00000890
        /*0340*/ 	.word	0x000000ff
        /*0344*/ 	.word	0x00000088
        /*0348*/ 	.short	0x0100
        /*034a*/ 	.byte	0x04
	.zero		1


	//   ....[35]....
        /*034c*/ 	.word	0x000008a0
        /*0350*/ 	.word	0x000000ff
        /*0354*/ 	.word	0x00000158
        /*0358*/ 	.short	0x0100
        /*035a*/ 	.byte	0x04
	.zero		1


	//   ....[36]....
        /*035c*/ 	.word	0x000008b0
        /*0360*/ 	.word	0x000000ff
        /*0364*/ 	.word	0x00000090
        /*0368*/ 	.short	0x0100
        /*036a*/ 	.byte	0x04
	.zero		1


	//   ....[37]....
        /*036c*/ 	.word	0x000008c0
        /*0370*/ 	.word	0x000000ff
        /*0374*/ 	.word	0x00000160
        /*0378*/ 	.short	0x0100
        /*037a*/ 	.byte	0x04
	.zero		1


	//   ....[38]....
        /*037c*/ 	.word	0x000008d0
        /*0380*/ 	.word	0x000000ff
        /*0384*/ 	.word	0x00000098
        /*0388*/ 	.short	0x0100
        /*038a*/ 	.byte	0x04
	.zero		1


	//   ....[39]....
        /*038c*/ 	.word	0x000008e0
        /*0390*/ 	.word	0x000000ff
        /*0394*/ 	.word	0x00000168
        /*0398*/ 	.short	0x0100
        /*039a*/ 	.byte	0x04
	.zero		1


	//   ....[40]....
        /*039c*/ 	.word	0x000008f0
        /*03a0*/ 	.word	0x000000ff
        /*03a4*/ 	.word	0x000000a0
        /*03a8*/ 	.short	0x0100
        /*03aa*/ 	.byte	0x04
	.zero		1


	//   ....[41]....
        /*03ac*/ 	.word	0x00000900
        /*03b0*/ 	.word	0x000000ff
        /*03b4*/ 	.word	0x00000170
        /*03b8*/ 	.short	0x0100
        /*03ba*/ 	.byte	0x04
	.zero		1


	//   ....[42]....
        /*03bc*/ 	.word	0x00000910
        /*03c0*/ 	.word	0x000000ff
        /*03c4*/ 	.word	0x000000a8
        /*03c8*/ 	.short	0x0100
        /*03ca*/ 	.byte	0x04
	.zero		1


	//   ....[43]....
        /*03cc*/ 	.word	0x00000920
        /*03d0*/ 	.word	0x000000ff
        /*03d4*/ 	.word	0x00000178
        /*03d8*/ 	.short	0x0100
        /*03da*/ 	.byte	0x04
	.zero		1


	//   ....[44]....
        /*03dc*/ 	.word	0x00000930
        /*03e0*/ 	.word	0x000000ff
        /*03e4*/ 	.word	0x000000b0
        /*03e8*/ 	.short	0x0100
        /*03ea*/ 	.byte	0x04
	.zero		1


	//   ....[45]....
        /*03ec*/ 	.word	0x00000940
        /*03f0*/ 	.word	0x000000ff
        /*03f4*/ 	.word	0x00000180
        /*03f8*/ 	.short	0x0100
        /*03fa*/ 	.byte	0x04
	.zero		1


	//   ....[46]....
        /*03fc*/ 	.word	0x00000950
        /*0400*/ 	.word	0x000000ff
        /*0404*/ 	.word	0x000000b8
        /*0408*/ 	.short	0x0100
        /*040a*/ 	.byte	0x04
	.zero		1


	//   ....[47]....
        /*040c*/ 	.word	0x00000960
        /*0410*/ 	.word	0x000000ff
        /*0414*/ 	.word	0x00000188
        /*0418*/ 	.short	0x0100
        /*041a*/ 	.byte	0x04
	.zero		1


	//   ....[48]....
        /*041c*/ 	.word	0x00000970
        /*0420*/ 	.word	0x000000ff
        /*0424*/ 	.word	0x000000c0
        /*0428*/ 	.short	0x0100
        /*042a*/ 	.byte	0x04
	.zero		1


	//   ....[49]....
        /*042c*/ 	.word	0x00000980
        /*0430*/ 	.word	0x000000ff
        /*0434*/ 	.word	0x00000190
        /*0438*/ 	.short	0x0100
        /*043a*/ 	.byte	0x04
	.zero		1


	//   ....[50]....
        /*043c*/ 	.word	0x00000990
        /*0440*/ 	.word	0x000000ff
        /*0444*/ 	.word	0x000000c8
        /*0448*/ 	.short	0x0100
        /*044a*/ 	.byte	0x04
	.zero		1


	//   ....[51]....
        /*044c*/ 	.word	0x000009a0
        /*0450*/ 	.word	0x000000ff
        /*0454*/ 	.word	0x00000198
        /*0458*/ 	.short	0x0100
        /*045a*/ 	.byte	0x04
	.zero		1


	//   ....[52]....
        /*045c*/ 	.word	0x00000ae0
        /*0460*/ 	.word	0x000000ff
        /*0464*/ 	.word	0x000001a0
        /*0468*/ 	.short	0x0100
        /*046a*/ 	.byte	0x04
	.zero		1


	//   ....[53]....
        /*046c*/ 	.word	0x00000af0
        /*0470*/ 	.word	0x000000ff
        /*0474*/ 	.word	0x000001c0
        /*0478*/ 	.short	0x0100
        /*047a*/ 	.byte	0x04
	.zero		1


	//   ....[54]....
        /*047c*/ 	.word	0x00000b00
        /*0480*/ 	.word	0x000000ff
        /*0484*/ 	.word	0x000001a8
        /*0488*/ 	.short	0x0100
        /*048a*/ 	.byte	0x04
	.zero		1


	//   ....[55]....
        /*048c*/ 	.word	0x00000b10
        /*0490*/ 	.word	0x000000ff
        /*0494*/ 	.word	0x000001c8
        /*0498*/ 	.short	0x0100
        /*049a*/ 	.byte	0x04
	.zero		1


	//   ....[56]....
        /*049c*/ 	.word	0x00000b20
        /*04a0*/ 	.word	0x000000ff
        /*04a4*/ 	.word	0x000001b0
        /*04a8*/ 	.short	0x0100
        /*04aa*/ 	.byte	0x04
	.zero		1


	//   ....[57]....
        /*04ac*/ 	.word	0x00000b30
        /*04b0*/ 	.word	0x000000ff
        /*04b4*/ 	.word	0x000001d0
        /*04b8*/ 	.short	0x0100
        /*04ba*/ 	.byte	0x04
	.zero		1


	//   ....[58]....
        /*04bc*/ 	.word	0x00000b40
        /*04c0*/ 	.word	0x000000ff
        /*04c4*/ 	.word	0x000001b8
        /*04c8*/ 	.short	0x0100
        /*04ca*/ 	.byte	0x04
	.zero		1


	//   ....[59]....
        /*04cc*/ 	.word	0x00000b50
        /*04d0*/ 	.word	0x000000ff
        /*04d4*/ 	.word	0x000001d8
        /*04d8*/ 	.short	0x0100
        /*04da*/ 	.byte	0x04
	.zero		1


	//   ....[60]....
        /*04dc*/ 	.word	0x00000c40
        /*04e0*/ 	.word	0x000000ff
        /*04e4*/ 	.word	0x000001e0
        /*04e8*/ 	.short	0x0100
        /*04ea*/ 	.byte	0x04
	.zero		1


	//   ....[61]....
        /*04ec*/ 	.word	0x00000c50
        /*04f0*/ 	.word	0x000000ff
        /*04f4*/ 	.word	0x000001e8
        /*04f8*/ 	.short	0x0100
        /*04fa*/ 	.byte	0x04
	.zero		1


	//   ....[62]....
        /*04fc*/ 	.word	0x00000d90
        /*0500*/ 	.word	0x000000ff
        /*0504*/ 	.word	0x000001f0
        /*0508*/ 	.short	0x0100
        /*050a*/ 	.byte	0x06
	.zero		1


	//   ....[63]....
        /*050c*/ 	.word	0x00000da0
        /*0510*/ 	.word	0x000000ff
        /*0514*/ 	.word	0x000001f8
        /*0518*/ 	.short	0x0100
        /*051a*/ 	.byte	0x06
	.zero		1


	//   ....[64]....
        /*051c*/ 	.word	0x00000ee0
        /*0520*/ 	.word	0x000000ff
        /*0524*/ 	.word	0x00000200
        /*0528*/ 	.short	0x0100
        /*052a*/ 	.byte	0x04
	.zero		1


	//   ....[65]....
        /*052c*/ 	.word	0x00000ef0
        /*0530*/ 	.word	0x000000ff
        /*0534*/ 	.word	0x00000210
        /*0538*/ 	.short	0x0100
        /*053a*/ 	.byte	0x04
	.zero		1


	//   ....[66]....
        /*053c*/ 	.word	0x00000f00
        /*0540*/ 	.word	0x000000ff
        /*0544*/ 	.word	0x00000208
        /*0548*/ 	.short	0x0100
        /*054a*/ 	.byte	0x04
	.zero		1


	//   ....[67]....
        /*054c*/ 	.word	0x00000f10
        /*0550*/ 	.word	0x000000ff
        /*0554*/ 	.word	0x00000218
        /*0558*/ 	.short	0x0100
        /*055a*/ 	.byte	0x04
	.zero		1


	//   ....[68]....
        /*055c*/ 	.word	0x00001010
        /*0560*/ 	.word	0x000000ff
        /*0564*/ 	.word	0x00000220
        /*0568*/ 	.short	0x0100
        /*056a*/ 	.byte	0x06
	.zero		1


	//   ....[69]....
        /*056c*/ 	.word	0x00001b60
        /*0570*/ 	.word	0x000000ff
        /*0574*/ 	.word	0x000000d0
        /*0578*/ 	.short	0x010a
        /*057a*/ 	.byte	0x04
	.zero		1


	//   ....[70]....
        /*057c*/ 	.word	0x00001ea0
        /*0580*/ 	.word	0x000000ff
        /*0584*/ 	.word	0x000000d0
        /*0588*/ 	.short	0x010a
        /*058a*/ 	.byte	0x09
	.zero		1


	//   ....[71]....
        /*058c*/ 	.word	0x00002050
        /*0590*/ 	.word	0x000000ff
        /*0594*/ 	.word	0x000000d0
        /*0598*/ 	.short	0x010a
        /*059a*/ 	.byte	0x08
	.zero		1


	//   ....[72]....
        /*059c*/ 	.word	0x00002270
        /*05a0*/ 	.word	0x000000ff
        /*05a4*/ 	.word	0x000001e8
        /*05a8*/ 	.short	0x0101
        /*05aa*/ 	.byte	0x24
	.zero		1


	//   ....[73]....
        /*05ac*/ 	.word	0x000022a0
        /*05b0*/ 	.word	0x000000ff
        /*05b4*/ 	.word	0x000000d0
        /*05b8*/ 	.short	0x010a
        /*05ba*/ 	.byte	0x04
	.zero		1


	//   ....[74]....
        /*05bc*/ 	.word	0x00002580
        /*05c0*/ 	.word	0x000000ff
        /*05c4*/ 	.word	0x000000d0
        /*05c8*/ 	.short	0x010a
        /*05ca*/ 	.byte	0x09
	.zero		1


	//   ....[75]....
        /*05cc*/ 	.word	0x00002730
        /*05d0*/ 	.word	0x000000ff
        /*05d4*/ 	.word	0x000000d0
        /*05d8*/ 	.short	0x010a
        /*05da*/ 	.byte	0x08
	.zero		1


	//   ....[76]....
        /*05dc*/ 	.word	0x00002960
        /*05e0*/ 	.word	0x000000ff
        /*05e4*/ 	.word	0x000001f0
        /*05e8*/ 	.short	0x010a
        /*05ea*/ 	.byte	0x24
	.zero		1


	//   ....[77]....
        /*05ec*/ 	.word	0x00002a20
        /*05f0*/ 	.word	0x000000ff
        /*05f4*/ 	.word	0x00000000
        /*05f8*/ 	.short	0x0101
        /*05fa*/ 	.byte	0x04
	.zero		1


	//   ....[78]....
        /*05fc*/ 	.word	0x00003020
        /*0600*/ 	.word	0x000000ff
        /*0604*/ 	.word	0x00000000
        /*0608*/ 	.short	0x010a
        /*060a*/ 	.byte	0x04
	.zero		1


	//   ....[79]....
        /*060c*/ 	.word	0x000030c0
        /*0610*/ 	.word	0x000000ff
        /*0614*/ 	.word	0x00000000
        /*0618*/ 	.short	0x010a
        /*061a*/ 	.byte	0x05
	.zero		1


	//   ....[80]....
        /*061c*/ 	.word	0x00003160
        /*0620*/ 	.word	0x000000ff
        /*0624*/ 	.word	0x00000000
        /*0628*/ 	.short	0x010a
        /*062a*/ 	.byte	0x05
	.zero		1


	//   ....[81]....
        /*062c*/ 	.word	0x00003200
        /*0630*/ 	.word	0x000000ff
        /*0634*/ 	.word	0x00000000
        /*0638*/ 	.short	0x010a
        /*063a*/ 	.byte	0x05
	.zero		1


	//   ....[82]....
        /*063c*/ 	.word	0x000032a0
        /*0640*/ 	.word	0x000000ff
        /*0644*/ 	.word	0x00000000
        /*0648*/ 	.short	0x010a
        /*064a*/ 	.byte	0x05
	.zero		1


	//   ....[83]....
        /*064c*/ 	.word	0x00003340
        /*0650*/ 	.word	0x000000ff
        /*0654*/ 	.word	0x00000000
        /*0658*/ 	.short	0x010a
        /*065a*/ 	.byte	0x05
	.zero		1


	//   ....[84]....
        /*065c*/ 	.word	0x000033e0
        /*0660*/ 	.word	0x000000ff
        /*0664*/ 	.word	0x00000000
        /*0668*/ 	.short	0x010a
        /*066a*/ 	.byte	0x05
	.zero		1


	//   ....[85]....
        /*066c*/ 	.word	0x00003480
        /*0670*/ 	.word	0x000000ff
        /*0674*/ 	.word	0x00000000
        /*0678*/ 	.short	0x010a
        /*067a*/ 	.byte	0x05
	.zero		1


	//   ....[86]....
        /*067c*/ 	.word	0x00003520
        /*0680*/ 	.word	0x000000ff
        /*0684*/ 	.word	0x00000000
        /*0688*/ 	.short	0x010a
        /*068a*/ 	.byte	0x05
	.zero		1


	//   ....[87]....
        /*068c*/ 	.word	0x000035c0
        /*0690*/ 	.word	0x000000ff
        /*0694*/ 	.word	0x00000000
        /*0698*/ 	.short	0x010a
        /*069a*/ 	.byte	0x05
	.zero		1


	//   ....[88]....
        /*069c*/ 	.word	0x00003660
        /*06a0*/ 	.word	0x000000ff
        /*06a4*/ 	.word	0x00000000
        /*06a8*/ 	.short	0x010a
        /*06aa*/ 	.byte	0x05
	.zero		1


	//   ....[89]....
        /*06ac*/ 	.word	0x00003700
        /*06b0*/ 	.word	0x000000ff
        /*06b4*/ 	.word	0x00000000
        /*06b8*/ 	.short	0x010a
        /*06ba*/ 	.byte	0x05
	.zero		1


	//   ....[90]....
        /*06bc*/ 	.word	0x000037a0
        /*06c0*/ 	.word	0x000000ff
        /*06c4*/ 	.word	0x00000000
        /*06c8*/ 	.short	0x010a
        /*06ca*/ 	.byte	0x05
	.zero		1


	//   ....[91]....
        /*06cc*/ 	.word	0x00003840
        /*06d0*/ 	.word	0x000000ff
        /*06d4*/ 	.word	0x00000000
        /*06d8*/ 	.short	0x010a
        /*06da*/ 	.byte	0x05
	.zero		1


	//   ....[92]....
        /*06dc*/ 	.word	0x000038e0
        /*06e0*/ 	.word	0x000000ff
        /*06e4*/ 	.word	0x00000000
        /*06e8*/ 	.short	0x010a
        /*06ea*/ 	.byte	0x05
	.zero		1


	//   ....[93]....
        /*06ec*/ 	.word	0x00003980
        /*06f0*/ 	.word	0x000000ff
        /*06f4*/ 	.word	0x00000000
        /*06f8*/ 	.short	0x010a
        /*06fa*/ 	.byte	0x05
	.zero		1


	//   ....[94]....
        /*06fc*/ 	.word	0x00003a20
        /*0700*/ 	.word	0x000000ff
        /*0704*/ 	.word	0x00000000
        /*0708*/ 	.short	0x010a
        /*070a*/ 	.byte	0x05
	.zero		1


	//   ....[95]....
        /*070c*/ 	.word	0x00003ac0
        /*0710*/ 	.word	0x000000ff
        /*0714*/ 	.word	0x00000000
        /*0718*/ 	.short	0x010a
        /*071a*/ 	.byte	0x05
	.zero		1


	//   ....[96]....
        /*071c*/ 	.word	0x00003b60
        /*0720*/ 	.word	0x000000ff
        /*0724*/ 	.word	0x00000000
        /*0728*/ 	.short	0x010a
        /*072a*/ 	.byte	0x05
	.zero		1


	//   ....[97]....
        /*072c*/ 	.word	0x00003c00
        /*0730*/ 	.word	0x000000ff
        /*0734*/ 	.word	0x00000000
        /*0738*/ 	.short	0x010a
        /*073a*/ 	.byte	0x05
	.zero		1


	//   ....[98]....
        /*073c*/ 	.word	0x00003ca0
        /*0740*/ 	.word	0x000000ff
        /*0744*/ 	.word	0x00000000
        /*0748*/ 	.short	0x010a
        /*074a*/ 	.byte	0x05
	.zero		1


	//   ....[99]....
        /*074c*/ 	.word	0x00003d40
        /*0750*/ 	.word	0x000000ff
        /*0754*/ 	.word	0x00000000
        /*0758*/ 	.short	0x010a
        /*075a*/ 	.byte	0x05
	.zero		1


	//   ....[100]....
        /*075c*/ 	.word	0x00003de0
        /*0760*/ 	.word	0x000000ff
        /*0764*/ 	.word	0x00000000
        /*0768*/ 	.short	0x010a
        /*076a*/ 	.byte	0x05
	.zero		1


	//   ....[101]....
        /*076c*/ 	.word	0x00003e80
        /*0770*/ 	.word	0x000000ff
        /*0774*/ 	.word	0x00000000
        /*0778*/ 	.short	0x010a
        /*077a*/ 	.byte	0x05
	.zero		1


	//   ....[102]....
        /*077c*/ 	.word	0x00003f20
        /*0780*/ 	.word	0x000000ff
        /*0784*/ 	.word	0x00000000
        /*0788*/ 	.short	0x010a
        /*078a*/ 	.byte	0x05
	.zero		1


	//   ....[103]....
        /*078c*/ 	.word	0x00003fd0
        /*0790*/ 	.word	0x00000000
        /*0794*/ 	.word	0x00000000
        /*0798*/ 	.short	0x010a
        /*079a*/ 	.byte	0xff
	.zero		1


	//   ....[104]....
        /*079c*/ 	.word	0x00004120
        /*07a0*/ 	.word	0x000000ff
        /*07a4*/ 	.word	0x000001f8
        /*07a8*/ 	.short	0x010a
        /*07aa*/ 	.byte	0x04
	.zero		1


	//   ....[105]....
        /*07ac*/ 	.word	0x000041c0
        /*07b0*/ 	.word	0x000000ff
        /*07b4*/ 	.word	0x000001f0
        /*07b8*/ 	.short	0x010a
        /*07ba*/ 	.byte	0x04
	.zero		1


	//   ....[106]....
        /*07bc*/ 	.word	0x00004260
        /*07c0*/ 	.word	0x000000ff
        /*07c4*/ 	.word	0x00000000
        /*07c8*/ 	.short	0x0101
        /*07ca*/ 	.byte	0x05
	.zero		1


	//   ....[107]....
        /*07cc*/ 	.word	0x000042a0
        /*07d0*/ 	.word	0x000000ff
        /*07d4*/ 	.word	0x000001f8
        /*07d8*/ 	.short	0x0106
        /*07da*/ 	.byte	0x04
	.zero		1


	//   ....[108]....
        /*07dc*/ 	.word	0x000042e0
        /*07e0*/ 	.word	0x00000000
        /*07e4*/ 	.word	0x000001f8
        /*07e8*/ 	.short	0x010a
        /*07ea*/ 	.byte	0xff
	.zero		1


	//   ....[109]....
        /*07ec*/ 	.word	0x00004530
        /*07f0*/ 	.word	0x000000ff
        /*07f4*/ 	.word	0x00000008
        /*07f8*/ 	.short	0x010a
        /*07fa*/ 	.byte	0x05
	.zero		1


	//   ....[110]....
        /*07fc*/ 	.word	0x00004550
        /*0800*/ 	.word	0x000000ff
        /*0804*/ 	.word	0x00000008
        /*0808*/ 	.short	0x010a
        /*080a*/ 	.byte	0x05
	.zero		1


	//   ....[111]....
        /*080c*/ 	.word	0x000046e0
        /*0810*/ 	.word	0x000000ff
        /*0814*/ 	.word	0x00000008
        /*0818*/ 	.short	0x010a
        /*081a*/ 	.byte	0x05
	.zero		1


	//   ....[112]....
        /*081c*/ 	.word	0x00004700
        /*0820*/ 	.word	0x000000ff
        /*0824*/ 	.word	0x00000008
        /*0828*/ 	.short	0x010a
        /*082a*/ 	.byte	0x05
	.zero		1


	//   ....[113]....
        /*082c*/ 	.word	0x000047c0
        /*0830*/ 	.word	0x000000ff
        /*0834*/ 	.word	0x00000000
        /*0838*/ 	.short	0x0101
        /*083a*/ 	.byte	0x04
	.zero		1


	//   ....[114]....
        /*083c*/ 	.word	0x00004b10
        /*0840*/ 	.word	0x000000ff
        /*0844*/ 	.word	0x000001f0
        /*0848*/ 	.short	0x010a
        /*084a*/ 	.byte	0x11
	.zero		1


	//   ....[115]....
        /*084c*/ 	.word	0x00004bb0
        /*0850*/ 	.word	0x000000ff
        /*0854*/ 	.word	0x00000000
        /*0858*/ 	.short	0x0101
        /*085a*/ 	.byte	0x17
	.zero		1


	//   ....[116]....
        /*085c*/ 	.word	0x00004bf0
        /*0860*/ 	.word	0x000000ff
        /*0864*/ 	.word	0x00000210
        /*0868*/ 	.short	0x010a
        /*086a*/ 	.byte	0x16
	.zero		1


	//   ....[117]....
        /*086c*/ 	.word	0x00004ca0
        /*0870*/ 	.word	0x000000ff
        /*0874*/ 	.word	0x00000000
        /*0878*/ 	.short	0x010a
        /*087a*/ 	.byte	0x04
	.zero		1


	//   ....[118]....
        /*087c*/ 	.word	0x00004ce0
        /*0880*/ 	.word	0x000000ff
        /*0884*/ 	.word	0x00000000
        /*0888*/ 	.short	0x010a
        /*088a*/ 	.byte	0x0a
	.zero		1


	//   ....[119]....
        /*088c*/ 	.word	0x00004e00
        /*0890*/ 	.word	0x000000ff
        /*0894*/ 	.word	0x00000000
        /*0898*/ 	.short	0x010a
        /*089a*/ 	.byte	0x04
	.zero		1


	//   ....[120]....
        /*089c*/ 	.word	0x000050a0
        /*08a0*/ 	.word	0x000000ff
        /*08a4*/ 	.word	0x00000000
        /*08a8*/ 	.short	0x010a
        /*08aa*/ 	.byte	0x04
	.zero		1


	//   ....[121]....
        /*08ac*/ 	.word	0x00005140
        /*08b0*/ 	.word	0x00000000
        /*08b4*/ 	.word	0x00000000
        /*08b8*/ 	.short	0x010a
        /*08ba*/ 	.byte	0xff
	.zero		1


	//   ....[122]....
        /*08bc*/ 	.word	0x00005180
        /*08c0*/ 	.word	0x00000000
        /*08c4*/ 	.word	0x00000000
        /*08c8*/ 	.short	0x010a
        /*08ca*/ 	.byte	0xff
	.zero		1


	//   ....[123]....
        /*08cc*/ 	.word	0x000051f0
        /*08d0*/ 	.word	0x000000ff
        /*08d4*/ 	.word	0x00000000
        /*08d8*/ 	.short	0x0101
        /*08da*/ 	.byte	0x04
	.zero		1


	//   ....[124]....
        /*08dc*/ 	.word	0x00005230
        /*08e0*/ 	.word	0x000000ff
        /*08e4*/ 	.word	0x00000220
        /*08e8*/ 	.short	0x010a
        /*08ea*/ 	.byte	0x11
	.zero		1


	//   ....[125]....
        /*08ec*/ 	.word	0x00005290
        /*08f0*/ 	.word	0x000000ff
        /*08f4*/ 	.word	0x00000000
        /*08f8*/ 	.short	0x0101
        /*08fa*/ 	.byte	0x04
	.zero		1


	//   ....[126]....
        /*08fc*/ 	.word	0x00005800
        /*0900*/ 	.word	0x000000ff
        /*0904*/ 	.word	0x000001f0
        /*0908*/ 	.short	0x010a
        /*090a*/ 	.byte	0x2a
	.zero		1


	//   ....[127]....
        /*090c*/ 	.word	0x000058a0
        /*0910*/ 	.word	0x000000ff
        /*0914*/ 	.word	0x00000000
        /*0918*/ 	.short	0x0101
        /*091a*/ 	.byte	0x32
	.zero		1


	//   ....[128]....
        /*091c*/ 	.word	0x00005df0
        /*0920*/ 	.word	0x000000ff
        /*0924*/ 	.word	0x000001e8
        /*0928*/ 	.short	0x010a
        /*092a*/ 	.byte	0x2a
	.zero		1


	//   ....[129]....
        /*092c*/ 	.word	0x00005f90
        /*0930*/ 	.word	0x000000ff
        /*0934*/ 	.word	0x000001c0
        /*0938*/ 	.short	0x010a
        /*093a*/ 	.byte	0x2a
	.zero		1


	//   ....[130]....
        /*093c*/ 	.word	0x000062d0
        /*0940*/ 	.word	0x000000ff
        /*0944*/ 	.word	0x000001a0
        /*0948*/ 	.short	0x010b
        /*094a*/ 	.byte	0x2a
	.zero		1


	//   ....[131]....
        /*094c*/ 	.word	0x000062e0
        /*0950*/ 	.word	0x000000ff
        /*0954*/ 	.word	0x00000000
        /*0958*/ 	.short	0x0101
        /*095a*/ 	.byte	0x42
	.zero		1


	//   ....[132]....
        /*095c*/ 	.word	0x00006300
        /*0960*/ 	.word	0x000000ff
        /*0964*/ 	.word	0x000001c8
        /*0968*/ 	.short	0x010a
        /*096a*/ 	.byte	0x2a
	.zero		1


	//   ....[133]....
        /*096c*/ 	.word	0x000064d0
        /*0970*/ 	.word	0x000000ff
        /*0974*/ 	.word	0x000001a8
        /*0978*/ 	.short	0x010b
        /*097a*/ 	.byte	0x2a
	.zero		1


	//   ....[134]....
        /*097c*/ 	.word	0x000064e0
        /*0980*/ 	.word	0x000000ff
        /*0984*/ 	.word	0x00000000
        /*0988*/ 	.short	0x0101
        /*098a*/ 	.byte	0x41
	.zero		1


	//   ....[135]....
        /*098c*/ 	.word	0x00006500
        /*0990*/ 	.word	0x000000ff
        /*0994*/ 	.word	0x000001d0
        /*0998*/ 	.short	0x010a
        /*099a*/ 	.byte	0x2a
	.zero		1


	//   ....[136]....
        /*099c*/ 	.word	0x000066f0
        /*09a0*/ 	.word	0x000000ff
        /*09a4*/ 	.word	0x000001b0
        /*09a8*/ 	.short	0x010b
        /*09aa*/ 	.byte	0x2a
	.zero		1


	//   ....[137]....
        /*09ac*/ 	.word	0x00006700
        /*09b0*/ 	.word	0x000000ff
        /*09b4*/ 	.word	0x00000000
        /*09b8*/ 	.short	0x0101
        /*09ba*/ 	.byte	0x40
	.zero		1


	//   ....[138]....
        /*09bc*/ 	.word	0x00006710
        /*09c0*/ 	.word	0x000000ff
        /*09c4*/ 	.word	0x000001d8
        /*09c8*/ 	.short	0x010a
        /*09ca*/ 	.byte	0x2a
	.zero		1


	//   ....[139]....
        /*09cc*/ 	.word	0x00006950
        /*09d0*/ 	.word	0x000000ff
        /*09d4*/ 	.word	0x000001b8
        /*09d8*/ 	.short	0x010b
        /*09da*/ 	.byte	0x2a
	.zero		1


	//   ....[140]....
        /*09dc*/ 	.word	0x00006960
        /*09e0*/ 	.word	0x000000ff
        /*09e4*/ 	.word	0x00000000
        /*09e8*/ 	.short	0x0101
        /*09ea*/ 	.byte	0x33
	.zero		1


	//   ....[141]....
        /*09ec*/ 	.word	0x000069a0
        /*09f0*/ 	.word	0x000000ff
        /*09f4*/ 	.word	0x000001c0
        /*09f8*/ 	.short	0x010a
        /*09fa*/ 	.byte	0x2a
	.zero		1


	//   ....[142]....
        /*09fc*/ 	.word	0x000069c0
        /*0a00*/ 	.word	0x000000ff
        /*0a04*/ 	.word	0x000001c8
        /*0a08*/ 	.short	0x010a
        /*0a0a*/ 	.byte	0x2a
	.zero		1


	//   ....[143]....
        /*0a0c*/ 	.word	0x000069e0
        /*0a10*/ 	.word	0x000000ff
        /*0a14*/ 	.word	0x000001d0
        /*0a18*/ 	.short	0x010a
        /*0a1a*/ 	.byte	0x2a
	.zero		1


	//   ....[144]....
        /*0a1c*/ 	.word	0x00006a20
        /*0a20*/ 	.word	0x00000000
        /*0a24*/ 	.word	0x000001d8
        /*0a28*/ 	.short	0x010a
        /*0a2a*/ 	.byte	0xff
	.zero		1


	//   ....[145]....
        /*0a2c*/ 	.word	0x00006db0
        /*0a30*/ 	.word	0x000000ff
        /*0a34*/ 	.word	0x000001f0
        /*0a38*/ 	.short	0x010a
        /*0a3a*/ 	.byte	0x2c
	.zero		1


	//   ....[146]....
        /*0a3c*/ 	.word	0x00006e80
        /*0a40*/ 	.word	0x000000ff
        /*0a44*/ 	.word	0x00000000
        /*0a48*/ 	.short	0x0101
        /*0a4a*/ 	.byte	0x04
	.zero		1


	//   ....[147]....
        /*0a4c*/ 	.word	0x00007ac0
        /*0a50*/ 	.word	0x000000ff
        /*0a54*/ 	.word	0x000001a0
        /*0a58*/ 	.short	0x010a
        /*0a5a*/ 	.byte	0x2c
	.zero		1


	//   ....[148]....
        /*0a5c*/ 	.word	0x00007b70
        /*0a60*/ 	.word	0x00000040
        /*0a64*/ 	.word	0x00000200
        /*0a68*/ 	.short	0x010a
        /*0a6a*/ 	.byte	0xff
	.zero		1


	//   ....[149]....
        /*0a6c*/ 	.word	0x00007d80
        /*0a70*/ 	.word	0x000000ff
        /*0a74*/ 	.word	0x000001a0
        /*0a78*/ 	.short	0x010a
        /*0a7a*/ 	.byte	0x2c
	.zero		1


	//   ....[150]....
        /*0a7c*/ 	.word	0x00007e50
        /*0a80*/ 	.word	0x00000040
        /*0a84*/ 	.word	0x00000200
        /*0a88*/ 	.short	0x010a
        /*0a8a*/ 	.byte	0xff
	.zero		1


	//   ....[151]....
        /*0a8c*/ 	.word	0x00008650
        /*0a90*/ 	.word	0x00000000
        /*0a94*/ 	.word	0x00000000
        /*0a98*/ 	.short	0x0101
        /*0a9a*/ 	.byte	0xff
	.zero		1


	//   ....[152]....
        /*0a9c*/ 	.word	0x00008660
        /*0aa0*/ 	.word	0x00000004
        /*0aa4*/ 	.word	0x000001a0
        /*0aa8*/ 	.short	0x010a
        /*0aaa*/ 	.byte	0xff
	.zero		1


	//   ....[153]....
        /*0aac*/ 	.word	0x00008720
        /*0ab0*/ 	.word	0x00000004
        /*0ab4*/ 	.word	0x000001a0
        /*0ab8*/ 	.short	0x010a
        /*0aba*/ 	.byte	0xff
	.zero		1


	//   ....[154]....
        /*0abc*/ 	.word	0x00008f30
        /*0ac0*/ 	.word	0x00000000
        /*0ac4*/ 	.word	0x00000000
        /*0ac8*/ 	.short	0x0101
        /*0aca*/ 	.byte	0xff
	.zero		1


	//   ....[155]....
        /*0acc*/ 	.word	0x00008f50
        /*0ad0*/ 	.word	0x00000002
        /*0ad4*/ 	.word	0x000001a0
        /*0ad8*/ 	.short	0x010a
        /*0ada*/ 	.byte	0xff
	.zero		1


	//   ....[156]....
        /*0adc*/ 	.word	0x00009000
        /*0ae0*/ 	.word	0x00000002
        /*0ae4*/ 	.word	0x000001a0
        /*0ae8*/ 	.short	0x010a
        /*0aea*/ 	.byte	0xff
	.zero		1


	//   ....[157]....
        /*0aec*/ 	.word	0x00009800
        /*0af0*/ 	.word	0x00000000
        /*0af4*/ 	.word	0x00000000
        /*0af8*/ 	.short	0x0101
        /*0afa*/ 	.byte	0xff
	.zero		1


	//   ....[158]....
        /*0afc*/ 	.word	0x00009820
        /*0b00*/ 	.word	0x00000003
        /*0b04*/ 	.word	0x000001a0
        /*0b08*/ 	.short	0x010a
        /*0b0a*/ 	.byte	0xff
	.zero		1


	//   ....[159]....
        /*0b0c*/ 	.word	0x000098d0
        /*0b10*/ 	.word	0x00000003
        /*0b14*/ 	.word	0x000001a0
        /*0b18*/ 	.short	0x010a
        /*0b1a*/ 	.byte	0xff
	.zero		1


	//   ....[160]....
        /*0b1c*/ 	.word	0x00009b80
        /*0b20*/ 	.word	0x00000040
        /*0b24*/ 	.word	0x00000000
        /*0b28*/ 	.short	0x0101
        /*0b2a*/ 	.byte	0xff
	.zero		1


	//   ....[161]....
        /*0b2c*/ 	.word	0x0000a120
        /*0b30*/ 	.word	0x00000000
        /*0b34*/ 	.word	0x00000000
        /*0b38*/ 	.short	0x0101
        /*0b3a*/ 	.byte	0xff
	.zero		1


	//   ....[162]....
        /*0b3c*/ 	.word	0x0000a3a0
        /*0b40*/ 	.word	0x000000ff
        /*0b44*/ 	.word	0x00000000
        /*0b48*/ 	.short	0x0101
        /*0b4a*/ 	.byte	0x04
	.zero		1


	//   ....[163]....
        /*0b4c*/ 	.word	0x0000a3d0
        /*0b50*/ 	.word	0x00000000
        /*0b54*/ 	.word	0x000000d0
        /*0b58*/ 	.short	0x010a
        /*0b5a*/ 	.byte	0xff
	.zero		1


	//   ....[164]....
        /*0b5c*/ 	.word	0x0000a430
        /*0b60*/ 	.word	0x00000000
        /*0b64*/ 	.word	0x000000d0
        /*0b68*/ 	.short	0x010a
        /*0b6a*/ 	.byte	0xff
	.zero		1


	//   ....[165]....
        /*0b6c*/ 	.word	0x0000a490
        /*0b70*/ 	.word	0x00000000
        /*0b74*/ 	.word	0x000001f0
        /*0b78*/ 	.short	0x010a
        /*0b7a*/ 	.byte	0xff
	.zero		1


	//   ....[166]....
        /*0b7c*/ 	.word	0x0000a4f0
        /*0b80*/ 	.word	0x00000000
        /*0b84*/ 	.word	0x00000000
        /*0b88*/ 	.short	0x010a
        /*0b8a*/ 	.byte	0xff
	.zero		1


	//   ....[167]....
        /*0b8c*/ 	.word	0x0000a550
        /*0b90*/ 	.word	0x00000000
        /*0b94*/ 	.word	0x00000000
        /*0b98*/ 	.short	0x010a
        /*0b9a*/ 	.byte	0xff
	.zero		1


	//   ....[168]....
        /*0b9c*/ 	.word	0x0000a5b0
        /*0ba0*/ 	.word	0x00000000
        /*0ba4*/ 	.word	0x00000000
        /*0ba8*/ 	.short	0x010a
        /*0baa*/ 	.byte	0xff
	.zero		1


	//   ....[169]....
        /*0bac*/ 	.word	0x0000a610
        /*0bb0*/ 	.word	0x00000000
        /*0bb4*/ 	.word	0x00000000
        /*0bb8*/ 	.short	0x010a
        /*0bba*/ 	.byte	0xff
	.zero		1


	//   ....[170]....
        /*0bbc*/ 	.word	0x0000a670
        /*0bc0*/ 	.word	0x00000000
        /*0bc4*/ 	.word	0x00000000
        /*0bc8*/ 	.short	0x010a
        /*0bca*/ 	.byte	0xff
	.zero		1


	//   ....[171]....
        /*0bcc*/ 	.word	0x0000a6d0
        /*0bd0*/ 	.word	0x00000000
        /*0bd4*/ 	.word	0x00000000
        /*0bd8*/ 	.short	0x010a
        /*0bda*/ 	.byte	0xff
	.zero		1


	//   ....[172]....
        /*0bdc*/ 	.word	0x0000a730
        /*0be0*/ 	.word	0x00000000
        /*0be4*/ 	.word	0x00000000
        /*0be8*/ 	.short	0x010a
        /*0bea*/ 	.byte	0xff
	.zero		1


	//   ....[173]....
        /*0bec*/ 	.word	0x0000a790
        /*0bf0*/ 	.word	0x00000000
        /*0bf4*/ 	.word	0x00000000
        /*0bf8*/ 	.short	0x010a
        /*0bfa*/ 	.byte	0xff
	.zero		1


	//   ....[174]....
        /*0bfc*/ 	.word	0x0000a7f0
        /*0c00*/ 	.word	0x00000000
        /*0c04*/ 	.word	0x00000000
        /*0c08*/ 	.short	0x010a
        /*0c0a*/ 	.byte	0xff
	.zero		1


	//   ....[175]....
        /*0c0c*/ 	.word	0x0000a850
        /*0c10*/ 	.word	0x00000000
        /*0c14*/ 	.word	0x00000000
        /*0c18*/ 	.short	0x010a
        /*0c1a*/ 	.byte	0xff
	.zero		1


	//   ....[176]....
        /*0c1c*/ 	.word	0x0000a8b0
        /*0c20*/ 	.word	0x00000000
        /*0c24*/ 	.word	0x00000000
        /*0c28*/ 	.short	0x010a
        /*0c2a*/ 	.byte	0xff
	.zero		1


	//   ....[177]....
        /*0c2c*/ 	.word	0x0000a910
        /*0c30*/ 	.word	0x00000000
        /*0c34*/ 	.word	0x00000000
        /*0c38*/ 	.short	0x010a
        /*0c3a*/ 	.byte	0xff
	.zero		1


	//   ....[178]....
        /*0c3c*/ 	.word	0x0000a970
        /*0c40*/ 	.word	0x00000000
        /*0c44*/ 	.word	0x00000000
        /*0c48*/ 	.short	0x010a
        /*0c4a*/ 	.byte	0xff
	.zero		1


	//   ....[179]....
        /*0c4c*/ 	.word	0x0000a9d0
        /*0c50*/ 	.word	0x00000000
        /*0c54*/ 	.word	0x00000000
        /*0c58*/ 	.short	0x010a
        /*0c5a*/ 	.byte	0xff
	.zero		1


	//   ....[180]....
        /*0c5c*/ 	.word	0x0000aa30
        /*0c60*/ 	.word	0x00000000
        /*0c64*/ 	.word	0x00000000
        /*0c68*/ 	.short	0x010a
        /*0c6a*/ 	.byte	0xff
	.zero		1


	//   ....[181]....
        /*0c6c*/ 	.word	0x0000aa90
        /*0c70*/ 	.word	0x00000000
        /*0c74*/ 	.word	0x00000000
        /*0c78*/ 	.short	0x010a
        /*0c7a*/ 	.byte	0xff
	.zero		1


	//   ....[182]....
        /*0c7c*/ 	.word	0x0000aaf0
        /*0c80*/ 	.word	0x00000000
        /*0c84*/ 	.word	0x00000000
        /*0c88*/ 	.short	0x010a
        /*0c8a*/ 	.byte	0xff
	.zero		1


	//   ....[183]....
        /*0c8c*/ 	.word	0x0000ab50
        /*0c90*/ 	.word	0x00000000
        /*0c94*/ 	.word	0x00000000
        /*0c98*/ 	.short	0x010a
        /*0c9a*/ 	.byte	0xff
	.zero		1


	//   ....[184]....
        /*0c9c*/ 	.word	0x0000abb0
        /*0ca0*/ 	.word	0x00000000
        /*0ca4*/ 	.word	0x00000000
        /*0ca8*/ 	.short	0x010a
        /*0caa*/ 	.byte	0xff
	.zero		1


	//   ....[185]....
        /*0cac*/ 	.word	0x0000ac10
        /*0cb0*/ 	.word	0x00000000
        /*0cb4*/ 	.word	0x00000000
        /*0cb8*/ 	.short	0x010a
        /*0cba*/ 	.byte	0xff
	.zero		1


	//   ....[186]....
        /*0cbc*/ 	.word	0x0000ac70
        /*0cc0*/ 	.word	0x00000000
        /*0cc4*/ 	.word	0x00000000
        /*0cc8*/ 	.short	0x010a
        /*0cca*/ 	.byte	0xff
	.zero		1


	//   ....[187]....
        /*0ccc*/ 	.word	0x0000acd0
        /*0cd0*/ 	.word	0x00000000
        /*0cd4*/ 	.word	0x00000000
        /*0cd8*/ 	.short	0x010a
        /*0cda*/ 	.byte	0xff
	.zero		1


	//   ....[188]....
        /*0cdc*/ 	.word	0x0000ad30
        /*0ce0*/ 	.word	0x00000000
        /*0ce4*/ 	.word	0x00000000
        /*0ce8*/ 	.short	0x010a
        /*0cea*/ 	.byte	0xff
	.zero		1


	//   ....[189]....
        /*0cec*/ 	.word	0x0000ad90
        /*0cf0*/ 	.word	0x00000000
        /*0cf4*/ 	.word	0x00000000
        /*0cf8*/ 	.short	0x010a
        /*0cfa*/ 	.byte	0xff
	.zero		1


	//   ....[190]....
        /*0cfc*/ 	.word	0x0000adf0
        /*0d00*/ 	.word	0x00000000
        /*0d04*/ 	.word	0x00000000
        /*0d08*/ 	.short	0x010a
        /*0d0a*/ 	.byte	0xff
	.zero		1


	//   ....[191]....
        /*0d0c*/ 	.word	0x0000ae50
        /*0d10*/ 	.word	0x00000004
        /*0d14*/ 	.word	0x000001f8
        /*0d18*/ 	.short	0x010a
        /*0d1a*/ 	.byte	0xff
	.zero		1


	//   ....[192]....
        /*0d1c*/ 	.word	0x0000aeb0
        /*0d20*/ 	.word	0x00000004
        /*0d24*/ 	.word	0x000001f0
        /*0d28*/ 	.short	0x010a
        /*0d2a*/ 	.byte	0xff
	.zero		1


	//   ....[193]....
        /*0d2c*/ 	.word	0x0000af10
        /*0d30*/ 	.word	0x00000005
        /*0d34*/ 	.word	0x00000008
        /*0d38*/ 	.short	0x010a
        /*0d3a*/ 	.byte	0xff
	.zero		1


	//   ....[194]....
        /*0d3c*/ 	.word	0x0000aff0
        /*0d40*/ 	.word	0x00000003
        /*0d44*/ 	.word	0x00000008
        /*0d48*/ 	.short	0x010a
        /*0d4a*/ 	.byte	0xff
	.zero		1


	//   ....[195]....
        /*0d4c*/ 	.word	0x0000b050
        /*0d50*/ 	.word	0x00000004
        /*0d54*/ 	.word	0x000001f0
        /*0d58*/ 	.short	0x010a
        /*0d5a*/ 	.byte	0xff
	.zero		1


	//   ....[196]....
        /*0d5c*/ 	.word	0x0000b0b0
        /*0d60*/ 	.word	0x00000004
        /*0d64*/ 	.word	0x00000210
        /*0d68*/ 	.short	0x010a
        /*0d6a*/ 	.byte	0xff
	.zero		1


	//   ....[197]....
        /*0d6c*/ 	.word	0x0000b110
        /*0d70*/ 	.word	0x00000004
        /*0d74*/ 	.word	0x00000000
        /*0d78*/ 	.short	0x010a
        /*0d7a*/ 	.byte	0xff
	.zero		1


	//   ....[198]....
        /*0d7c*/ 	.word	0x0000b170
        /*0d80*/ 	.word	0x00000000
        /*0d84*/ 	.word	0x00000000
        /*0d88*/ 	.short	0x010a
        /*0d8a*/ 	.byte	0xff
	.zero		1


	//   ....[199]....
        /*0d8c*/ 	.word	0x0000b1d0
        /*0d90*/ 	.word	0x00000000
        /*0d94*/ 	.word	0x00000220
        /*0d98*/ 	.short	0x010a
        /*0d9a*/ 	.byte	0xff
	.zero		1


	//   ....[200]....
        /*0d9c*/ 	.word	0x0000b230
        /*0da0*/ 	.word	0x00000000
        /*0da4*/ 	.word	0x000001f0
        /*0da8*/ 	.short	0x010a
        /*0daa*/ 	.byte	0xff
	.zero		1


	//   ....[201]....
        /*0dac*/ 	.word	0x0000b290
        /*0db0*/ 	.word	0x00000000
        /*0db4*/ 	.word	0x000001e8
        /*0db8*/ 	.short	0x010a
        /*0dba*/ 	.byte	0xff
	.zero		1


	//   ....[202]....
        /*0dbc*/ 	.word	0x0000b2f0
        /*0dc0*/ 	.word	0x00000002
        /*0dc4*/ 	.word	0x000001c0
        /*0dc8*/ 	.short	0x010a
        /*0dca*/ 	.byte	0xff
	.zero		1


	//   ....[203]....
        /*0dcc*/ 	.word	0x0000b350
        /*0dd0*/ 	.word	0x00000002
        /*0dd4*/ 	.word	0x000001c8
        /*0dd8*/ 	.short	0x010a
        /*0dda*/ 	.byte	0xff
	.zero		1


	//   ....[204]....
        /*0ddc*/ 	.word	0x0000b3b0
        /*0de0*/ 	.word	0x00000002
        /*0de4*/ 	.word	0x000001d0
        /*0de8*/ 	.short	0x010a
        /*0dea*/ 	.byte	0xff
	.zero		1


	//   ....[205]....
        /*0dec*/ 	.word	0x0000b410
        /*0df0*/ 	.word	0x00000000
        /*0df4*/ 	.word	0x000001d8
        /*0df8*/ 	.short	0x010a
        /*0dfa*/ 	.byte	0xff
	.zero		1


	//   ....[206]....
        /*0dfc*/ 	.word	0x0000b470
        /*0e00*/ 	.word	0x00000000
        /*0e04*/ 	.word	0x000001c0
        /*0e08*/ 	.short	0x010a
        /*0e0a*/ 	.byte	0xff
	.zero		1


	//   ....[207]....
        /*0e0c*/ 	.word	0x0000b4d0
        /*0e10*/ 	.word	0x00000000
        /*0e14*/ 	.word	0x000001c8
        /*0e18*/ 	.short	0x010a
        /*0e1a*/ 	.byte	0xff
	.zero		1


	//   ....[208]....
        /*0e1c*/ 	.word	0x0000b530
        /*0e20*/ 	.word	0x00000000
        /*0e24*/ 	.word	0x000001d0
        /*0e28*/ 	.short	0x010a
        /*0e2a*/ 	.byte	0xff
	.zero		1


	//   ....[209]....
        /*0e2c*/ 	.word	0x0000b590
        /*0e30*/ 	.word	0x00000000
        /*0e34*/ 	.word	0x000001f0
        /*0e38*/ 	.short	0x010a
        /*0e3a*/ 	.byte	0xff
	.zero		1


	//   ....[210]....
        /*0e3c*/ 	.word	0x0000b5f0
        /*0e40*/ 	.word	0x00000002
        /*0e44*/ 	.word	0x000001a0
        /*0e48*/ 	.short	0x010a
        /*0e4a*/ 	.byte	0xff
	.zero		1


	//   ....[211]....
        /*0e4c*/ 	.word	0x0000b640
        /*0e50*/ 	.word	0x00000040
        /*0e54*/ 	.word	0x00000200
        /*0e58*/ 	.short	0x010a
        /*0e5a*/ 	.byte	0xff
	.zero		1


	//   ....[212]....
        /*0e5c*/ 	.word	0x0000b690
        /*0e60*/ 	.word	0x00000004
        /*0e64*/ 	.word	0x000001a0
        /*0e68*/ 	.short	0x010a
        /*0e6a*/ 	.byte	0xff
	.zero		1


	//   ....[213]....
        /*0e6c*/ 	.word	0x0000b6e0
        /*0e70*/ 	.word	0x00000002
        /*0e74*/ 	.word	0x000001a0
        /*0e78*/ 	.short	0x010a
        /*0e7a*/ 	.byte	0xff
	.zero		1


	//   ....[214]....
        /*0e7c*/ 	.word	0x0000b730
        /*0e80*/ 	.word	0x00000003
        /*0e84*/ 	.word	0x000001a0
        /*0e88*/ 	.short	0x010a
        /*0e8a*/ 	.byte	0xff
	.zero		1


	//----- nvinfo : EIATTR_NUM_MBARRIERS
	.align		4
.L_47:
        /*0e8c*/ 	.byte	0x03, 0x38
        /*0e8e*/ 	.short	0x0045


	//----- nvinfo : EIATTR_EXIT_INSTR_OFFSETS
	.align		4
        /*0e90*/ 	.byte	0x04, 0x1c
        /*0e92*/ 	.short	(.L_49 - .L_48)


	//   ....[0]....
.L_48:
        /*0e94*/ 	.word	0x00004000


	//   ....[1]....
        /*0e98*/ 	.word	0x000042b0


	//   ....[2]....
        /*0e9c*/ 	.word	0x00004310


	//   ....[3]....
        /*0ea0*/ 	.word	0x000054c0


	//   ....[4]....
        /*0ea4*/ 	.word	0x00006a50


	//   ....[5]....
        /*0ea8*/ 	.word	0x00006a90


	//   ....[6]....
        /*0eac*/ 	.word	0x0000a280


	//   ....[7]....
        /*0eb0*/ 	.word	0x0000a300


	//   ....[8]....
        /*0eb4*/ 	.word	0x0000a330


	//   ....[9]....
        /*0eb8*/ 	.word	0x0000a3b0


	//----- nvinfo : EIATTR_MAX_THREADS
	.align		4
.L_49:
        /*0ebc*/ 	.byte	0x04, 0x05
        /*0ebe*/ 	.short	(.L_51 - .L_50)
.L_50:
        /*0ec0*/ 	.word	0x00000100
        /*0ec4*/ 	.word	0x00000001
        /*0ec8*/ 	.word	0x00000001


	//----- nvinfo : EIATTR_CRS_STACK_SIZE
	.align		4
.L_51:
        /*0ecc*/ 	.byte	0x04, 0x1e
        /*0ece*/ 	.short	(.L_53 - .L_52)
.L_52:
        /*0ed0*/ 	.word	0x00000000


	//----- nvinfo : EIATTR_CBANK_PARAM_SIZE
	.align		4
.L_53:
        /*0ed4*/ 	.byte	0x03, 0x19
        /*0ed6*/ 	.short	0x0900


	//----- nvinfo : EIATTR_PARAM_CBANK
	.align		4
        /*0ed8*/ 	.byte	0x04, 0x0a
        /*0eda*/ 	.short	(.L_55 - .L_54)
	.align		4
.L_54:
        /*0edc*/ 	.word	index@(.nv.constant0._ZN7cutlass13device_kernelINS_4conv6kernel13ConvUniversalINS1_16ConvProblemShapeILNS1_8OperatorE1ELi3EEENS1_10collective14CollectiveConvINS1_47MainloopSm100TmaUmmaWarpSpecializedImplicitGemmILS5_1ELi26ELi3ELi1ELi2EN4cute5tupleIJNSA_1CILi2EEENSC_ILi1EEESE_EEEEENSB_IJNSC_ILi128EEESH_NSB_IJNSC_ILi32EEEEEEEEENS_6half_tESL_NSA_8TiledMMAINSA_8MMA_AtomIJNSA_26SM100_MMA_F16BF16_2x1SM_SSISL_SL_fLi128ELi128ELNSA_4UMMA5MajorE0ELSQ_1ELNSP_7ScaleInE0ELSR_0EEEEEENSA_6LayoutINSB_IJSE_SE_SE_EEENSB_IJNSC_ILi0EEESW_SW_EEEEENSB_IJNSA_10UnderscoreESZ_SZ_EEEEENS7_6detail27Sm100ImplicitGemmTileTraitsINSA_25SM100_TMA_2SM_LOAD_IM2COLENSA_14ComposedLayoutINSA_7SwizzleILi2ELi4ELi3EEENSA_18smem_ptr_flag_bitsILi16EEENSU_INSB_IJNSC_ILi8EEESI_EEENSB_IJSI_SE_EEEEEEEvEENS13_INSA_18SM100_TMA_2SM_LOADENS15_INS16_ILi3ELi4ELi3EEES19_NSU_INSB_IJNSC_ILi64EEES1A_EEENSB_IJSE_S1I_EEEEEEEvEEEENS_8epilogue10collective18CollectiveEpilogueINS1P_23Sm100TmaWarpSpecializedILi4ELi2ELi16ELb1ELb0EEEJNSB_IJS1I_SH_SJ_EEENSB_IJNSU_IS1I_SE_EENSU_INSB_IJNSC_ILi16EEESD_EEES1K_EEEEESL_NSB_IJNSB_IJllllEEESE_SW_EEESL_S21_NS1P_6fusion15FusionCallbacksIS1T_NS22_17LinearCombinationISL_fSL_fLNS_15FloatRoundStyleE2EEES1U_S1Z_JEEENSA_5SM1004TMEM4LOAD26SM100_TMEM_LOAD_32dp32b16xENSA_20SM90_TMA_LOAD_IM2COLENS15_INS16_ILi1ELi4ELi3EEES19_NSU_INSB_IJS1A_S1W_EEENSB_IJS1W_SE_EEEEEEENSA_39AutoVectorizingCopyWithAssumedAlignmentILi128EEENSA_21SM90_TMA_STORE_IM2COLES2H_S2J_S2J_EEEvvEEEEvNT_6ParamsE)
        /*0ee0*/ 	.short	0x0380
        /*0ee2*/ 	.short	0x0900


	//----- nvinfo : EIATTR_SW_WAR
	.align		4
.L_55:
        /*0ee4*/ 	.byte	0x04, 0x36
        /*0ee6*/ 	.short	(.L_57 - .L_56)
.L_56:
        /*0ee8*/ 	.word	0x00000008
.L_57:


//--------------------- .nv.callgraph             --------------------------
	.section	.nv.callgraph,"",@"SHT_CUDA_CALLGRAPH"
	.align	4
	.sectionentsize	8
	.align		4
        /*0000*/ 	.word	0x00000000
	.align		4
        /*0004*/ 	.word	0xffffffff
	.align		4
        /*0008*/ 	.word	index@(_ZN7cutlass13device_kernelINS_4conv6kernel13ConvUniversalINS1_16ConvProblemShapeILNS1_8OperatorE1ELi3EEENS1_10collective14CollectiveConvINS1_47MainloopSm100TmaUmmaWarpSpecializedImplicitGemmILS5_1ELi26ELi3ELi1ELi2EN4cute5tupleIJNSA_1CILi2EEENSC_ILi1EEESE_EEEEENSB_IJNSC_ILi128EEESH_NSB_IJNSC_ILi32EEEEEEEEENS_6half_tESL_NSA_8TiledMMAINSA_8MMA_AtomIJNSA_26SM100_MMA_F16BF16_2x1SM_SSISL_SL_fLi128ELi128ELNSA_4UMMA5MajorE0ELSQ_1ELNSP_7ScaleInE0ELSR_0EEEEEENSA_6LayoutINSB_IJSE_SE_SE_EEENSB_IJNSC_ILi0EEESW_SW_EEEEENSB_IJNSA_10UnderscoreESZ_SZ_EEEEENS7_6detail27Sm100ImplicitGemmTileTraitsINSA_25SM100_TMA_2SM_LOAD_IM2COLENSA_14ComposedLayoutINSA_7SwizzleILi2ELi4ELi3EEENSA_18smem_ptr_flag_bitsILi16EEENSU_INSB_IJNSC_ILi8EEESI_EEENSB_IJSI_SE_EEEEEEEvEENS13_INSA_18SM100_TMA_2SM_LOADENS15_INS16_ILi3ELi4ELi3EEES19_NSU_INSB_IJNSC_ILi64EEES1A_EEENSB_IJSE_S1I_EEEEEEEvEEEENS_8epilogue10collective18CollectiveEpilogueINS1P_23Sm100TmaWarpSpecializedILi4ELi2ELi16ELb1ELb0EEEJNSB_IJS1I_SH_SJ_EEENSB_IJNSU_IS1I_SE_EENSU_INSB_IJNSC_ILi16EEESD_EEES1K_EEEEESL_NSB_IJNSB_IJllllEEESE_SW_EEESL_S21_NS1P_6fusion15FusionCallbacksIS1T_NS22_17LinearCombinationISL_fSL_fLNS_15FloatRoundStyleE2EEES1U_S1Z_JEEENSA_5SM1004TMEM4LOAD26SM100_TMEM_LOAD_32dp32b16xENSA_20SM90_TMA_LOAD_IM2COLENS15_INS16_ILi1ELi4ELi3EEES19_NSU_INSB_IJS1A_S1W_EEENSB_IJS1W_SE_EEEEEEENSA_39AutoVectorizingCopyWithAssumedAlignmentILi128EEENSA_21SM90_TMA_STORE_IM2COLES2H_S2J_S2J_EEEvvEEEEvNT_6ParamsE)
	.align		4
        /*000c*/ 	.word	index@(__assertfail)
	.align		4
        /*0010*/ 	.word	0x00000000
	.align		4
        /*0014*/ 	.word	0xfffffffe
	.align		4
        /*0018*/ 	.word	0x00000000
	.align		4
        /*001c*/ 	.word	0xfffffffd
	.align		4
        /*0020*/ 	.word	0x00000000
	.align		4
        /*0024*/ 	.word	0xfffffffc


//--------------------- .nv.constant4             --------------------------
	.section	.nv.constant4,"a",@progbits
	.align	8
	.align		8
.nv.constant4:
        /*0000*/ 	.dword	__assertfail
	.align		8
        /*0008*/ 	.dword	__unnamed_1
	.align		8
        /*0010*/ 	.dword	__unnamed_2
	.align		8
        /*0018*/ 	.dword	_ZN39_INTERNAL_c55b13ee_4_k_cu_6ba6d287_32624cuda3std3__45__cpo5beginE
	.align		8
        /*0020*/ 	.dword	_ZN39_INTERNAL_c55b13ee_4_k_cu_6ba6d287_32624cuda3std3__45__cpo3endE
	.align		8
        /*0028*/ 	.dword	_ZN39_INTERNAL_c55b13ee_4_k_cu_6ba6d287_32624cuda3std3__45__cpo6cbeginE
	.align		8
        /*0030*/ 	.dword	_ZN39_INTERNAL_c55b13ee_4_k_cu_6ba6d287_32624cuda3std3__45__cpo4cendE
	.align		8
        /*0038*/ 	.dword	_ZN39_INTERNAL_c55b13ee_4_k_cu_6ba6d287_32624cuda3std3__441_GLOBAL__N__c55b13ee_4_k_cu_6ba6d287_32626ignoreE
	.align		8
        /*0040*/ 	.dword	_ZN39_INTERNAL_c55b13ee_4_k_cu_6ba6d287_32624cuda3std3__419piecewise_constructE
	.align		8
        /*0048*/ 	.dword	_ZN39_INTERNAL_c55b13ee_4_k_cu_6ba6d287_32624cuda3std3__48in_placeE
	.align		8
        /*0050*/ 	.dword	_ZN39_INTERNAL_c55b13ee_4_k_cu_6ba6d287_32624cuda3std6ranges3__45__cpo4swapE
	.align		8
        /*0058*/ 	.dword	_ZN39_INTERNAL_c55b13ee_4_k_cu_6ba6d287_32624cuda3std6ranges3__45__cpo9iter_moveE
	.align		8
        /*0060*/ 	.dword	_ZN39_INTERNAL_c55b13ee_4_k_cu_6ba6d287_32624cute7productE
	.align		8
        /*0068*/ 	.dword	_ZN39_INTERNAL_c55b13ee_4_k_cu_6ba6d287_32624cute1_E
	.align		8
        /*0070*/ 	.dword	$str$27
	.align		8
        /*0078*/ 	.dword	$str$28
	.align		8
        /*0080*/ 	.dword	$str$29
	.align		8
        /*0088*/ 	.dword	$str$30


//--------------------- .text._ZN7cutlass13device_kernelINS_4conv6kernel13ConvUniversalINS1_16ConvProblemShapeILNS1_8OperatorE1ELi3EEENS1_10collective14CollectiveConvINS1_47MainloopSm100TmaUmmaWarpSpecializedImplicitGemmILS5_1ELi26ELi3ELi1ELi2EN4cute5tupleIJNSA_1CILi2EEENSC_ILi1EEESE_EEEEENSB_IJNSC_ILi128EEESH_NSB_IJNSC_ILi32EEEEEEEEENS_6half_tESL_NSA_8TiledMMAINSA_8MMA_AtomIJNSA_26SM100_MMA_F16BF16_2x1SM_SSISL_SL_fLi128ELi128ELNSA_4UMMA5MajorE0ELSQ_1ELNSP_7ScaleInE0ELSR_0EEEEEENSA_6LayoutINSB_IJSE_SE_SE_EEENSB_IJNSC_ILi0EEESW_SW_EEEEENSB_IJNSA_10UnderscoreESZ_SZ_EEEEENS7_6detail27Sm100ImplicitGemmTileTraitsINSA_25SM100_TMA_2SM_LOAD_IM2COLENSA_14ComposedLayoutINSA_7SwizzleILi2ELi4ELi3EEENSA_18smem_ptr_flag_bitsILi16EEENSU_INSB_IJNSC_ILi8EEESI_EEENSB_IJSI_SE_EEEEEEEvEENS13_INSA_18SM100_TMA_2SM_LOADENS15_INS16_ILi3ELi4ELi3EEES19_NSU_INSB_IJNSC_ILi64EEES1A_EEENSB_IJSE_S1I_EEEEEEEvEEEENS_8epilogue10collective18CollectiveEpilogueINS1P_23Sm100TmaWarpSpecializedILi4ELi2ELi16ELb1ELb0EEEJNSB_IJS1I_SH_SJ_EEENSB_IJNSU_IS1I_SE_EENSU_INSB_IJNSC_ILi16EEESD_EEES1K_EEEEESL_NSB_IJNSB_IJllllEEESE_SW_EEESL_S21_NS1P_6fusion15FusionCallbacksIS1T_NS22_17LinearCombinationISL_fSL_fLNS_15FloatRoundStyleE2EEES1U_S1Z_JEEENSA_5SM1004TMEM4LOAD26SM100_TMEM_LOAD_32dp32b16xENSA_20SM90_TMA_LOAD_IM2COLENS15_INS16_ILi1ELi4ELi3EEES19_NSU_INSB_IJS1A_S1W_EEENSB_IJS1W_SE_EEEEEEENSA_39AutoVectorizingCopyWithAssumedAlignmentILi128EEENSA_21SM90_TMA_STORE_IM2COLES2H_S2J_S2J_EEEvvEEEEvNT_6ParamsE --------------------------
	.section	.text._ZN7cutlass13device_kernelINS_4conv6kernel13ConvUniversalINS1_16ConvProblemShapeILNS1_8OperatorE1ELi3EEENS1_10collective14CollectiveConvINS1_47MainloopSm100TmaUmmaWarpSpecializedImplicitGemmILS5_1ELi26ELi3ELi1ELi2EN4cute5tupleIJNSA_1CILi2EEENSC_ILi1EEESE_EEEEENSB_IJNSC_ILi128EEESH_NSB_IJNSC_ILi32EEEEEEEEENS_6half_tESL_NSA_8TiledMMAINSA_8MMA_AtomIJNSA_26SM100_MMA_F16BF16_2x1SM_SSISL_SL_fLi128ELi128ELNSA_4UMMA5MajorE0ELSQ_1ELNSP_7ScaleInE0ELSR_0EEEEEENSA_6LayoutINSB_IJSE_SE_SE_EEENSB_IJNSC_ILi0EEESW_SW_EEEEENSB_IJNSA_10UnderscoreESZ_SZ_EEEEENS7_6detail27Sm100ImplicitGemmTileTraitsINSA_25SM100_TMA_2SM_LOAD_IM2COLENSA_14ComposedLayoutINSA_7SwizzleILi2ELi4ELi3EEENSA_18smem_ptr_flag_bitsILi16EEENSU_INSB_IJNSC_ILi8EEESI_EEENSB_IJSI_SE_EEEEEEEvEENS13_INSA_18SM100_TMA_2SM_LOADENS15_INS16_ILi3ELi4ELi3EEES19_NSU_INSB_IJNSC_ILi64EEES1A_EEENSB_IJSE_S1I_EEEEEEEvEEEENS_8epilogue10collective18CollectiveEpilogueINS1P_23Sm100TmaWarpSpecializedILi4ELi2ELi16ELb1ELb0EEEJNSB_IJS1I_SH_SJ_EEENSB_IJNSU_IS1I_SE_EENSU_INSB_IJNSC_ILi16EEESD_EEES1K_EEEEESL_NSB_IJNSB_IJllllEEESE_SW_EEESL_S21_NS1P_6fusion15FusionCallbacksIS1T_NS22_17LinearCombinationISL_fSL_fLNS_15FloatRoundStyleE2EEES1U_S1Z_JEEENSA_5SM1004TMEM4LOAD26SM100_TMEM_LOAD_32dp32b16xENSA_20SM90_TMA_LOAD_IM2COLENS15_INS16_ILi1ELi4ELi3EEES19_NSU_INSB_IJS1A_S1W_EEENSB_IJS1W_SE_EEEEEEENSA_39AutoVectorizingCopyWithAssumedAlignmentILi128EEENSA_21SM90_TMA_STORE_IM2COLES2H_S2J_S2J_EEEvvEEEEvNT_6ParamsE,"ax",@progbits
	.align	128
.text._ZN7cutlass13device_kernelINS_4conv6kernel13ConvUniversalINS1_16ConvProblemShapeILNS1_8OperatorE1ELi3EEENS1_10collective14CollectiveConvINS1_47MainloopSm100TmaUmmaWarpSpecializedImplicitGemmILS5_1ELi26ELi3ELi1ELi2EN4cute5tupleIJNSA_1CILi2EEENSC_ILi1EEESE_EEEEENSB_IJNSC_ILi128EEESH_NSB_IJNSC_ILi32EEEEEEEEENS_6half_tESL_NSA_8TiledMMAINSA_8MMA_AtomIJNSA_26SM100_MMA_F16BF16_2x1SM_SSISL_SL_fLi128ELi128ELNSA_4UMMA5MajorE0ELSQ_1ELNSP_7ScaleInE0ELSR_0EEEEEENSA_6LayoutINSB_IJSE_SE_SE_EEENSB_IJNSC_ILi0EEESW_SW_EEEEENSB_IJNSA_10UnderscoreESZ_SZ_EEEEENS7_6detail27Sm100ImplicitGemmTileTraitsINSA_25SM100_TMA_2SM_LOAD_IM2COLENSA_14ComposedLayoutINSA_7SwizzleILi2ELi4ELi3EEENSA_18smem_ptr_flag_bitsILi16EEENSU_INSB_IJNSC_ILi8EEESI_EEENSB_IJSI_SE_EEEEEEEvEENS13_INSA_18SM100_TMA_2SM_LOADENS15_INS16_ILi3ELi4ELi3EEES19_NSU_INSB_IJNSC_ILi64EEES1A_EEENSB_IJSE_S1I_EEEEEEEvEEEENS_8epilogue10collective18CollectiveEpilogueINS1P_23Sm100TmaWarpSpecializedILi4ELi2ELi16ELb1ELb0EEEJNSB_IJS1I_SH_SJ_EEENSB_IJNSU_IS1I_SE_EENSU_INSB_IJNSC_ILi16EEESD_EEES1K_EEEEESL_NSB_IJNSB_IJllllEEESE_SW_EEESL_S21_NS1P_6fusion15FusionCallbacksIS1T_NS22_17LinearCombinationISL_fSL_fLNS_15FloatRoundStyleE2EEES1U_S1Z_JEEENSA_5SM1004TMEM4LOAD26SM100_TMEM_LOAD_32dp32b16xENSA_20SM90_TMA_LOAD_IM2COLENS15_INS16_ILi1ELi4ELi3EEES19_NSU_INSB_IJS1A_S1W_EEENSB_IJS1W_SE_EEEEEEENSA_39AutoVectorizingCopyWithAssumedAlignmentILi128EEENSA_21SM90_TMA_STORE_IM2COLES2H_S2J_S2J_EEEvvEEEEvNT_6ParamsE:
        .type           _ZN7cutlass13device_kernelINS_4conv6kernel13ConvUniversalINS1_16ConvProblemShapeILNS1_8OperatorE1ELi3EEENS1_10collective14CollectiveConvINS1_47MainloopSm100TmaUmmaWarpSpecializedImplicitGemmILS5_1ELi26ELi3ELi1ELi2EN4cute5tupleIJNSA_1CILi2EEENSC_ILi1EEESE_EEEEENSB_IJNSC_ILi128EEESH_NSB_IJNSC_ILi32EEEEEEEEENS_6half_tESL_NSA_8TiledMMAINSA_8MMA_AtomIJNSA_26SM100_MMA_F16BF16_2x1SM_SSISL_SL_fLi128ELi128ELNSA_4UMMA5MajorE0ELSQ_1ELNSP_7ScaleInE0ELSR_0EEEEEENSA_6LayoutINSB_IJSE_SE_SE_EEENSB_IJNSC_ILi0EEESW_SW_EEEEENSB_IJNSA_10UnderscoreESZ_SZ_EEEEENS7_6detail27Sm100ImplicitGemmTileTraitsINSA_25SM100_TMA_2SM_LOAD_IM2COLENSA_14ComposedLayoutINSA_7SwizzleILi2ELi4ELi3EEENSA_18smem_ptr_flag_bitsILi16EEENSU_INSB_IJNSC_ILi8EEESI_EEENSB_IJSI_SE_EEEEEEEvEENS13_INSA_18SM100_TMA_2SM_LOADENS15_INS16_ILi3ELi4ELi3EEES19_NSU_INSB_IJNSC_ILi64EEES1A_EEENSB_IJSE_S1I_EEEEEEEvEEEENS_8epilogue10collective18CollectiveEpilogueINS1P_23Sm100TmaWarpSpecializedILi4ELi2ELi16ELb1ELb0EEEJNSB_IJS1I_SH_SJ_EEENSB_IJNSU_IS1I_SE_EENSU_INSB_IJNSC_ILi16EEESD_EEES1K_EEEEESL_NSB_IJNSB_IJllllEEESE_SW_EEESL_S21_NS1P_6fusion15FusionCallbacksIS1T_NS22_17LinearCombinationISL_fSL_fLNS_15FloatRoundStyleE2EEES1U_S1Z_JEEENSA_5SM1004TMEM4LOAD26SM100_TMEM_LOAD_32dp32b16xENSA_20SM90_TMA_LOAD_IM2COLENS15_INS16_ILi1ELi4ELi3EEES19_NSU_INSB_IJS1A_S1W_EEENSB_IJS1W_SE_EEEEEEENSA_39AutoVectorizingCopyWithAssumedAlignmentILi128EEENSA_21SM90_TMA_STORE_IM2COLES2H_S2J_S2J_EEEvvEEEEvNT_6ParamsE,@function
        .size           _ZN7cutlass13device_kernelINS_4conv6kernel13ConvUniversalINS1_16ConvProblemShapeILNS1_8OperatorE1ELi3EEENS1_10collective14CollectiveConvINS1_47MainloopSm100TmaUmmaWarpSpecializedImplicitGemmILS5_1ELi26ELi3ELi1ELi2EN4cute5tupleIJNSA_1CILi2EEENSC_ILi1EEESE_EEEEENSB_IJNSC_ILi128EEESH_NSB_IJNSC_ILi32EEEEEEEEENS_6half_tESL_NSA_8TiledMMAINSA_8MMA_AtomIJNSA_26SM100_MMA_F16BF16_2x1SM_SSISL_SL_fLi128ELi128ELNSA_4UMMA5MajorE0ELSQ_1ELNSP_7ScaleInE0ELSR_0EEEEEENSA_6LayoutINSB_IJSE_SE_SE_EEENSB_IJNSC_ILi0EEESW_SW_EEEEENSB_IJNSA_10UnderscoreESZ_SZ_EEEEENS7_6detail27Sm100ImplicitGemmTileTraitsINSA_25SM100_TMA_2SM_LOAD_IM2COLENSA_14ComposedLayoutINSA_7SwizzleILi2ELi4ELi3EEENSA_18smem_ptr_flag_bitsILi16EEENSU_INSB_IJNSC_ILi8EEESI_EEENSB_IJSI_SE_EEEEEEEvEENS13_INSA_18SM100_TMA_2SM_LOADENS15_INS16_ILi3ELi4ELi3EEES19_NSU_INSB_IJNSC_ILi64EEES1A_EEENSB_IJSE_S1I_EEEEEEEvEEEENS_8epilogue10collective18CollectiveEpilogueINS1P_23Sm100TmaWarpSpecializedILi4ELi2ELi16ELb1ELb0EEEJNSB_IJS1I_SH_SJ_EEENSB_IJNSU_IS1I_SE_EENSU_INSB_IJNSC_ILi16EEESD_EEES1K_EEEEESL_NSB_IJNSB_IJllllEEESE_SW_EEESL_S21_NS1P_6fusion15FusionCallbacksIS1T_NS22_17LinearCombinationISL_fSL_fLNS_15FloatRoundStyleE2EEES1U_S1Z_JEEENSA_5SM1004TMEM4LOAD26SM100_TMEM_LOAD_32dp32b16xENSA_20SM90_TMA_LOAD_IM2COLENS15_INS16_ILi1ELi4ELi3EEES19_NSU_INSB_IJS1A_S1W_EEENSB_IJS1W_SE_EEEEEEENSA_39AutoVectorizingCopyWithAssumedAlignmentILi128EEENSA_21SM90_TMA_STORE_IM2COLES2H_S2J_S2J_EEEvvEEEEvNT_6ParamsE,(.L_x_254 - _ZN7cutlass13device_kernelINS_4conv6kernel13ConvUniversalINS1_16ConvProblemShapeILNS1_8OperatorE1ELi3EEENS1_10collective14CollectiveConvINS1_47MainloopSm100TmaUmmaWarpSpecializedImplicitGemmILS5_1ELi26ELi3ELi1ELi2EN4cute5tupleIJNSA_1CILi2EEENSC_ILi1EEESE_EEEEENSB_IJNSC_ILi128EEESH_NSB_IJNSC_ILi32EEEEEEEEENS_6half_tESL_NSA_8TiledMMAINSA_8MMA_AtomIJNSA_26SM100_MMA_F16BF16_2x1SM_SSISL_SL_fLi128ELi128ELNSA_4UMMA5MajorE0ELSQ_1ELNSP_7ScaleInE0ELSR_0EEEEEENSA_6LayoutINSB_IJSE_SE_SE_EEENSB_IJNSC_ILi0EEESW_SW_EEEEENSB_IJNSA_10UnderscoreESZ_SZ_EEEEENS7_6detail27Sm100ImplicitGemmTileTraitsINSA_25SM100_TMA_2SM_LOAD_IM2COLENSA_14ComposedLayoutINSA_7SwizzleILi2ELi4ELi3EEENSA_18smem_ptr_flag_bitsILi16EEENSU_INSB_IJNSC_ILi8EEESI_EEENSB_IJSI_SE_EEEEEEEvEENS13_INSA_18SM100_TMA_2SM_LOADENS15_INS16_ILi3ELi4ELi3EEES19_NSU_INSB_IJNSC_ILi64EEES1A_EEENSB_IJSE_S1I_EEEEEEEvEEEENS_8epilogue10collective18CollectiveEpilogueINS1P_23Sm100TmaWarpSpecializedILi4ELi2ELi16ELb1ELb0EEEJNSB_IJS1I_SH_SJ_EEENSB_IJNSU_IS1I_SE_EENSU_INSB_IJNSC_ILi16EEESD_EEES1K_EEEEESL_NSB_IJNSB_IJllllEEESE_SW_EEESL_S21_NS1P_6fusion15FusionCallbacksIS1T_NS22_17LinearCombinationISL_fSL_fLNS_15FloatRoundStyleE2EEES1U_S1Z_JEEENSA_5SM1004TMEM4LOAD26SM100_TMEM_LOAD_32dp32b16xENSA_20SM90_TMA_LOAD_IM2COLENS15_INS16_ILi1ELi4ELi3EEES19_NSU_INSB_IJS1A_S1W_EEENSB_IJS1W_SE_EEEEEEENSA_39AutoVectorizingCopyWithAssumedAlignmentILi128EEENSA_21SM90_TMA_STORE_IM2COLES2H_S2J_S2J_EEEvvEEEEvNT_6ParamsE)
        .other          _ZN7cutlass13device_kernelINS_4conv6kernel13ConvUniversalINS1_16ConvProblemShapeILNS1_8OperatorE1ELi3EEENS1_10collective14CollectiveConvINS1_47MainloopSm100TmaUmmaWarpSpecializedImplicitGemmILS5_1ELi26ELi3ELi1ELi2EN4cute5tupleIJNSA_1CILi2EEENSC_ILi1EEESE_EEEEENSB_IJNSC_ILi128EEESH_NSB_IJNSC_ILi32EEEEEEEEENS_6half_tESL_NSA_8TiledMMAINSA_8MMA_AtomIJNSA_26SM100_MMA_F16BF16_2x1SM_SSISL_SL_fLi128ELi128ELNSA_4UMMA5MajorE0ELSQ_1ELNSP_7ScaleInE0ELSR_0EEEEEENSA_6LayoutINSB_IJSE_SE_SE_EEENSB_IJNSC_ILi0EEESW_SW_EEEEENSB_IJNSA_10UnderscoreESZ_SZ_EEEEENS7_6detail27Sm100ImplicitGemmTileTraitsINSA_25SM100_TMA_2SM_LOAD_IM2COLENSA_14ComposedLayoutINSA_7SwizzleILi2ELi4ELi3EEENSA_18smem_ptr_flag_bitsILi16EEENSU_INSB_IJNSC_ILi8EEESI_EEENSB_IJSI_SE_EEEEEEEvEENS13_INSA_18SM100_TMA_2SM_LOADENS15_INS16_ILi3ELi4ELi3EEES19_NSU_INSB_IJNSC_ILi64EEES1A_EEENSB_IJSE_S1I_EEEEEEEvEEEENS_8epilogue10collective18CollectiveEpilogueINS1P_23Sm100TmaWarpSpecializedILi4ELi2ELi16ELb1ELb0EEEJNSB_IJS1I_SH_SJ_EEENSB_IJNSU_IS1I_SE_EENSU_INSB_IJNSC_ILi16EEESD_EEES1K_EEEEESL_NSB_IJNSB_IJllllEEESE_SW_EEESL_S21_NS1P_6fusion15FusionCallbacksIS1T_NS22_17LinearCombinationISL_fSL_fLNS_15FloatRoundStyleE2EEES1U_S1Z_JEEENSA_5SM1004TMEM4LOAD26SM100_TMEM_LOAD_32dp32b16xENSA_20SM90_TMA_LOAD_IM2COLENS15_INS16_ILi1ELi4ELi3EEES19_NSU_INSB_IJS1A_S1W_EEENSB_IJS1W_SE_EEEEEEENSA_39AutoVectorizingCopyWithAssumedAlignmentILi128EEENSA_21SM90_TMA_STORE_IM2COLES2H_S2J_S2J_EEEvvEEEEvNT_6ParamsE,@"STO_CUDA_ENTRY STV_DEFAULT"
_ZN7cutlass13device_kernelINS_4conv6kernel13ConvUniversalINS1_16ConvProblemShapeILNS1_8OperatorE1ELi3EEENS1_10collective14CollectiveConvINS1_47MainloopSm100TmaUmmaWarpSpecializedImplicitGemmILS5_1ELi26ELi3ELi1ELi2EN4cute5tupleIJNSA_1CILi2EEENSC_ILi1EEESE_EEEEENSB_IJNSC_ILi128EEESH_NSB_IJNSC_ILi32EEEEEEEEENS_6half_tESL_NSA_8TiledMMAINSA_8MMA_AtomIJNSA_26SM100_MMA_F16BF16_2x1SM_SSISL_SL_fLi128ELi128ELNSA_4UMMA5MajorE0ELSQ_1ELNSP_7ScaleInE0ELSR_0EEEEEENSA_6LayoutINSB_IJSE_SE_SE_EEENSB_IJNSC_ILi0EEESW_SW_EEEEENSB_IJNSA_10UnderscoreESZ_SZ_EEEEENS7_6detail27Sm100ImplicitGemmTileTraitsINSA_25SM100_TMA_2SM_LOAD_IM2COLENSA_14ComposedLayoutINSA_7SwizzleILi2ELi4ELi3EEENSA_18smem_ptr_flag_bitsILi16EEENSU_INSB_IJNSC_ILi8EEESI_EEENSB_IJSI_SE_EEEEEEEvEENS13_INSA_18SM100_TMA_2SM_LOADENS15_INS16_ILi3ELi4ELi3EEES19_NSU_INSB_IJNSC_ILi64EEES1A_EEENSB_IJSE_S1I_EEEEEEEvEEEENS_8epilogue10collective18CollectiveEpilogueINS1P_23Sm100TmaWarpSpecializedILi4ELi2ELi16ELb1ELb0EEEJNSB_IJS1I_SH_SJ_EEENSB_IJNSU_IS1I_SE_EENSU_INSB_IJNSC_ILi16EEESD_EEES1K_EEEEESL_NSB_IJNSB_IJllllEEESE_SW_EEESL_S21_NS1P_6fusion15FusionCallbacksIS1T_NS22_17LinearCombinationISL_fSL_fLNS_15FloatRoundStyleE2EEES1U_S1Z_JEEENSA_5SM1004TMEM4LOAD26SM100_TMEM_LOAD_32dp32b16xENSA_20SM90_TMA_LOAD_IM2COLENS15_INS16_ILi1ELi4ELi3EEES19_NSU_INSB_IJS1A_S1W_EEENSB_IJS1W_SE_EEEEEEENSA_39AutoVectorizingCopyWithAssumedAlignmentILi128EEENSA_21SM90_TMA_STORE_IM2COLES2H_S2J_S2J_EEEvvEEEEvNT_6ParamsE:
[----:B------:R-:W1:Y:S01]  /*0000*/  LDC R1, c[0x0][0x37c] ;  /* 0x0000df00ff017b82 */ /* 0x000e620000000800 */
[----:B------:R-:W2:Y:S01]  /*0010*/  S2R R55, SR_TID.X ;  /* 0x0000000000377919 */ /* 0x000ea20000002100 */
[----:B------:R-:W3:Y:S06]  /*0020*/  LDCU.64 UR8, c[0x0][0x990] ;  /* 0x00013200ff0877ac */ /* 0x000eec0008000a00 */
[----:B------:R-:W4:Y:S01]  /*0030*/  S2UR UR4, SR_CgaCtaId ;  /* 0x00000000000479c3 */ /* 0x000f220000008800 */
[----:B-1----:R-:W-:Y:S01]  /*0040*/  VIADD R1, R1, 0xfffffff8 ;  /* 0xfffffff801017836 */ /* 0x002fe20000000000 */
[----:B------:R-:W-:-:S02]  /*0050*/  PRMT R45, RZ, 0x7610, R45 ;  /* 0x00007610ff2d7816 */ /* 0x000fc4000000002d */
[----:B------:R-:W-:Y:S02]  /*0060*/  ELECT P1, URZ, PT ;  /* 0x0000000000ff782f */ /* 0x000fe40003820000 */
[----:B------:R-:W-:Y:S01]  /*0070*/  R2UR UR43, R1 ;  /* 0x00000000012b72ca */ /* 0x000fe200000e0000 */
[----:B---3--:R-:W-:-:S04]  /*0080*/  UISETP.NE.U32.AND UP0, UPT, UR8, URZ, UPT ;  /* 0x000000ff0800728c */ /* 0x008fc8000bf05070 */
[----:B------:R-:W-:Y:S02]  /*0090*/  UISETP.NE.AND.EX UP0, UPT, UR9, URZ, UPT, UP0 ;  /* 0x000000ff0900728c */ /* 0x000fe4000bf05300 */
[----:B----4-:R-:W-:Y:S02]  /*00a0*/  ULOP3.LUT UR31, UR4, 0x1, URZ, 0xc0, !UPT ;  /* 0x00000001041f7892 */ /* 0x010fe4000f8ec0ff */
[----:B------:R-:W-:Y:S01]  /*00b0*/  ULOP3.LUT UR30, UR4, 0x1, URZ, 0x3c, !UPT ;  /* 0x00000001041e7892 */ /* 0x000fe2000f8e3cff */
[----:B--2---:R-:W-:-:S05]  /*00c0*/  SHF.R.U32.HI R46, RZ, 0x5, R55 ;  /* 0x00000005ff2e7819 */ /* 0x004fca0000011637 */
[----:B------:R-:W1:Y:S02]  /*00d0*/  SHFL.IDX PT, R0, R46, RZ, 0x1f ;  /* 0x00001fff2e007589 */ /* 0x000e6400000e0000 */
[----:B-1----:R-:W-:Y:S01]  /*00e0*/  R2UR UR18, R0 ;  /* 0x00000000001272ca */ /* 0x002fe200000e0000 */
[----:B------:R-:W-:-:S14]  /*00f0*/  BRA.U UP0, `(.L_x_0) ;  /* 0x0000000100307547 */ /* 0x000fdc000b800000 */
[----:B------:R-:W1:Y:S02]  /*0100*/  LDCU.64 UR4, c[0x0][0x988] ;  /* 0x00013100ff0477ac */ /* 0x000e640008000a00 */
[----:B-1----:R-:W-:-:S04]  /*0110*/  UISETP.NE.U32.AND UP0, UPT, UR4, URZ, UPT ;  /* 0x000000ff0400728c */ /* 0x002fc8000bf05070 */
[----:B------:R-:W-:-:S09]  /*0120*/  UISETP.NE.AND.EX UP0, UPT, UR5, URZ, UPT, UP0 ;  /* 0x000000ff0500728c */ /* 0x000fd2000bf05300 */
[----:B------:R-:W-:Y:S05]  /*0130*/  BRA.U !UP0, `(.L_x_1) ;  /* 0x0000000108147547 */ /* 0x000fea000b800000 */
[----:B------:R-:W1:Y:S01]  /*0140*/  LDC.64 R2, c[0x0][0x988] ;  /* 0x00026200ff027b82 */ /* 0x000e620000000a00 */
[----:B------:R-:W1:Y:S02]  /*0150*/  LDCU.64 UR4, c[0x0][0x358] ;  /* 0x00006b00ff0477ac */ /* 0x000e640008000a00 */
[----:B-1----:R1:W5:Y:S01]  /*0160*/  LDG.E R27, desc[UR4][R2.64] ;  /* 0x00000004021b7981 */ /* 0x002362000c1e1900 */
[----:B------:R-:W-:Y:S01]  /*0170*/  HFMA2 R45, -RZ, RZ, 0, 5.9604644775390625e-08 ;  /* 0x00000001ff2d7431 */ /* 0x000fe200000001ff */
[----:B------:R-:W-:Y:S05]  /*0180*/  BRA `(.L_x_0) ;  /* 0x00000000000c7947 */ /* 0x000fea0003800000 */
.L_x_1:
[----:B------:R-:W1:Y:S01]  /*0190*/  LDCU UR4, c[0x0][0x980] ;  /* 0x00013000ff0477ac */ /* 0x000e620008000800 */
[----:B------:R-:W-:Y:S01]  /*01a0*/  HFMA2 R45, -RZ, RZ, 0, 5.9604644775390625e-08 ;  /* 0x00000001ff2d7431 */ /* 0x000fe200000001ff */
[----:B-1----:R-:W-:-:S07]  /*01b0*/  MOV R27, UR4 ;  /* 0x00000004001b7c02 */ /* 0x002fce0008000f00 */
.L_x_0:
[----:B------:R-:W2:Y:S02]  /*01c0*/  LDCU.64 UR4, c[0x0][0x9b0] ;  /* 0x00013600ff0477ac */ /* 0x000ea40008000a00 */
[----:B--2---:R-:W-:-:S04]  /*01d0*/  UISETP.NE.U32.AND UP0, UPT, UR4, URZ, UPT ;  /* 0x000000ff0400728c */ /* 0x004fc8000bf05070 */
[----:B------:R-:W-:-:S09]  /*01e0*/  UISETP.NE.AND.EX UP0, UPT, UR5, URZ, UPT, UP0 ;  /* 0x000000ff0500728c */ /* 0x000fd2000bf05300 */
[----:B------:R-:W-:Y:S05]  /*01f0*/  BRA.U UP0, `(.L_x_2) ;  /* 0x0000000100287547 */ /* 0x000fea000b800000 */
[----:B------:R-:W2:Y:S02]  /*0200*/  LDCU.64 UR4, c[0x0][0x9a8] ;  /* 0x00013500ff0477ac */ /* 0x000ea40008000a00 */
[----:B--2---:R-:W-:-:S04]  /*0210*/  UISETP.NE.U32.AND UP0, UPT, UR4, URZ, UPT ;  /* 0x000000ff0400728c */ /* 0x004fc8000bf05070 */
[----:B------:R-:W-:-:S09]  /*0220*/  UISETP.NE.AND.EX UP0, UPT, UR5, URZ, UPT, UP0 ;  /* 0x000000ff0500728c */ /* 0x000fd2000bf05300 */
[----:B------:R-:W-:Y:S05]  /*0230*/  BRA.U !UP0, `(.L_x_3) ;  /* 0x0000000108107547 */ /* 0x000fea000b800000 */
[----:B------:R-:W2:Y:S01]  /*0240*/  LDC.64 R24, c[0x0][0x9a8] ;  /* 0x00026a00ff187b82 */ /* 0x000ea20000000a00 */
[----:B------:R-:W2:Y:S02]  /*0250*/  LDCU.64 UR4, c[0x0][0x358] ;  /* 0x00006b00ff0477ac */ /* 0x000ea40008000a00 */
[----:B--2---:R2:W5:Y:S01]  /*0260*/  LDG.E R24, desc[UR4][R24.64] ;  /* 0x0000000418187981 */ /* 0x004562000c1e1900 */
[----:B------:R-:W-:Y:S05]  /*0270*/  BRA `(.L_x_2) ;  /* 0x0000000000087947 */ /* 0x000fea0003800000 */
.L_x_3:
[----:B------:R-:W2:Y:S02]  /*0280*/  LDCU UR4, c[0x0][0x9a0] ;  /* 0x00013400ff0477ac */ /* 0x000ea40008000800 */
[----:B--2---:R-:W-:Y:S02]  /*0290*/  MOV R24, UR4 ;  /* 0x0000000400187c02 */ /* 0x004fe40008000f00 */
.L_x_2:
[----:B------:R-:W-:Y:S01]  /*02a0*/  IMAD.U32 R0, RZ, RZ, UR18 ;  /* 0x00000012ff007e24 */ /* 0x000fe2000f8e00ff */
[----:B------:R-:W-:Y:S04]  /*02b0*/  BSSY.RECONVERGENT B0, `(.L_x_4) ;  /* 0x000000c000007945 */ /* 0x000fe80003800200 */
[C---:B------:R-:W-:Y:S02]  /*02c0*/  ISETP.NE.OR P2, PT, R0.reuse, 0x1, !P1 ;  /* 0x000000010000780c */ /* 0x040fe40004f45670 */
[----:B------:R-:W-:-:S11]  /*02d0*/  ISETP.NE.OR P0, PT, R0, 0x3, !P1 ;  /* 0x000000030000780c */ /* 0x000fd60004f05670 */
[----:B------:R-:W-:Y:S05]  /*02e0*/  @P2 BRA `(.L_x_5) ;  /* 0x0000000000202947 */ /* 0x000fea0003800000 */
[----:B------:R-:W3:Y:S02]  /*02f0*/  LDCU.64 UR4, c[0x0][0x348] ;  /* 0x00006900ff0477ac */ /* 0x000ee40008000a00 */
[----:B---3--:R-:W-:Y:S02]  /*0300*/  UIADD3 UR6, UP1, UPT, UR4, 0x80, URZ ;  /* 0x0000008004067890 */ /* 0x008fe4000ff3e0ff */
[----:B------:R-:W-:Y:S02]  /*0310*/  UIADD3 UR4, UP0, UPT, UR4, 0x200, URZ ;  /* 0x0000020004047890 */ /* 0x000fe4000ff1e0ff */
[----:B------:R-:W-:Y:S02]  /*0320*/  UIADD3.X UR7, UPT, UPT, URZ, UR5, URZ, UP1, !UPT ;  /* 0x00000005ff077290 */ /* 0x000fe40008ffe4ff */
[----:B------:R-:W-:-:S07]  /*0330*/  UIADD3.X UR5, UPT, UPT, URZ, UR5, URZ, UP0, !UPT ;  /* 0x00000005ff057290 */ /* 0x000fce00087fe4ff */
[----:B------:R3:W-:Y:S02]  /*0340*/  UTMACCTL.PF [UR6] ;  /* 0x00000000060079b9 */ /* 0x0007e40008040000 */
[----:B------:R3:W-:Y:S02]  /*0350*/  UTMACCTL.PF [UR4] ;  /* 0x00000000040079b9 */ /* 0x0007e40008040000 */
[----:B---3--:R-:W-:Y:S01]  /*0360*/  NOP ;  /* 0x0000000000007918 */ /* 0x008fe20000000000 */
.L_x_5:
[----:B------:R-:W-:Y:S05]  /*0370*/  BSYNC.RECONVERGENT B0 ;  /* 0x0000000000007941 */ /* 0x000fea0003800200 */
.L_x_4:
[----:B------:R-:W-:Y:S04]  /*0380*/  BSSY.RECONVERGENT B0, `(.L_x_6) ;  /* 0x000000a000007945 */ /* 0x000fe80003800200 */
        /* <DEDUP_REMOVED lines=9> */
.L_x_7:
[----:B------:R-:W-:Y:S05]  /*0420*/  BSYNC.RECONVERGENT B0 ;  /* 0x0000000000007941 */ /* 0x000fea0003800200 */
.L_x_6:
[----:B------:R-:W3:Y:S01]  /*0430*/  LDCU.64 UR4, c[0x0][0x988] ;  /* 0x00013100ff0477ac */ /* 0x000ee20008000a00 */
[----:B------:R-:W-:Y:S02]  /*0440*/  UISETP.EQ.U32.AND UP2, UPT, UR8, URZ, UPT ;  /* 0x000000ff0800728c */ /* 0x000fe4000bf42070 */
[----:B------:R-:W-:Y:S02]  /*0450*/  UPLOP3.LUT UP3, UPT, UPT, UPT, UPT, 0x80, 0x8 ;  /* 0x000000000008789c */ /* 0x000fe40003f6f070 */
[----:B---3--:R-:W-:-:S04]  /*0460*/  UISETP.NE.U32.AND UP0, UPT, UR4, URZ, UPT ;  /* 0x000000ff0400728c */ /* 0x008fc8000bf05070 */
[----:B------:R-:W-:-:S04]  /*0470*/  UISETP.NE.AND.EX UP1, UPT, UR5, URZ, UPT, UP0 ;  /* 0x000000ff0500728c */ /* 0x000fc8000bf25300 */
[----:B------:R-:W-:-:S04]  /*0480*/  UISETP.EQ.OR.EX UP4, UPT, UR9, URZ, !UP1, UP2 ;  /* 0x000000ff0900728c */ /* 0x000fc8000cf82720 */
[----:B------:R-:W-:-:S06]  /*0490*/  UP2UR UR4, UPR, URZ, 0x10 ;  /* 0x00000010ff047883 */ /* 0x000fcc0008000000 */
[----:B------:R-:W-:Y:S01]  /*04a0*/  MOV R49, UR4 ;  /* 0x0000000400317c02 */ /* 0x000fe20008000f00 */
[----:B------:R-:W-:Y:S06]  /*04b0*/  BRA.U !UP4, `(.L_x_8) ;  /* 0x000000010c207547 */ /* 0x000fec000b800000 */
[----:B------:R-:W-:Y:S01]  /*04c0*/  UISETP.NE.U32.AND UP2, UPT, UR8, URZ, UPT ;  /* 0x000000ff0800728c */ /* 0x000fe2000bf45070 */
[----:B-----5:R-:W-:Y:S01]  /*04d0*/  FSETP.NEU.AND P0, PT, R27, RZ, PT ;  /* 0x000000ff1b00720b */ /* 0x020fe20003f0d000 */
[----:B------:R-:W-:Y:S02]  /*04e0*/  USEL UR4, URZ, 0xffffffff, UP1 ;  /* 0xffffffffff047887 */ /* 0x000fe40008800000 */
[----:B------:R-:W-:-:S10]  /*04f0*/  UISETP.NE.AND.EX UP2, UPT, UR9, URZ, UPT, UP2 ;  /* 0x000000ff0900728c */ /* 0x000fd4000bf45320 */
[----:B------:R-:W-:Y:S01]  /*0500*/  VOTEU.ANY UP0, P0 ;  /* 0x0000000000ff7886 */ /* 0x000fe20000000100 */
[----:B------:R-:W-:-:S04]  /*0510*/  @!UP2 USEL UR4, URZ, 0xffffffff, UP0 ;  /* 0xffffffffff04a887 */ /* 0x000fc80008000000 */
[----:B------:R-:W-:-:S04]  /*0520*/  ULOP3.LUT UR4, UR4, 0x1, URZ, 0xc0, !UPT ;  /* 0x0000000104047892 */ /* 0x000fc8000f8ec0ff */
[----:B------:R-:W-:-:S11]  /*0530*/  UISETP.NE.U32.AND UP3, UPT, UR4, 0x1, UPT ;  /* 0x000000010400788c */ /* 0x000fd6000bf65070 */
.L_x_8:
[----:B------:R-:W3:Y:S01]  /*0540*/  SHFL.IDX PT, R0, R46, RZ, 0x1f ;  /* 0x00001fff2e007589 */ /* 0x000ee200000e0000 */
[----:B------:R-:W-:Y:S02]  /*0550*/  UISETP.NE.AND UP5, UPT, UR18, 0x2, UPT ;  /* 0x000000021200788c */ /* 0x000fe4000bfa5270 */
[----:B------:R-:W-:Y:S02]  /*0560*/  UISETP.NE.AND UP0, UPT, UR18, 0x2, UPT ;  /* 0x000000021200788c */ /* 0x000fe4000bf05270 */
[----:B------:R-:W-:Y:S02]  /*0570*/  UISETP.NE.OR UP2, UPT, UR31, URZ, UP5 ;  /* 0x000000ff1f00728c */ /* 0x000fe4000af45670 */
[----:B------:R-:W-:-:S04]  /*0580*/  USEL UR69, URZ, 0x1, UP0 ;  /* 0x00000001ff457887 */ /* 0x000fc80008000000 */
[----:B------:R-:W-:Y:S02]  /*0590*/  PLOP3.LUT P3, PT, P1, PT, UP2, 0xae, 0xea ;  /* 0x0000000000ea781c */ /* 0x000fe40000f6f52e */
[----:B---3--:R-:W-:-:S13]  /*05a0*/  ISETP.NE.AND P0, PT, R0, RZ, PT ;  /* 0x000000ff0000720c */ /* 0x008fda0003f05270 */
[----:B------:R-:W-:Y:S05]  /*05b0*/  @P0 BRA `(.L_x_9) ;  /* 0x0000000400040947 */ /* 0x000fea0003800000 */
[----:B------:R-:W-:Y:S01]  /*05c0*/  ELECT P0, URZ, PT ;  /* 0x0000000000ff782f */ /* 0x000fe20003800000 */
[----:B------:R-:W-:-:S12]  /*05d0*/  BSSY.RECONVERGENT B0, `(.L_x_9) ;  /* 0x000003f000007945 */ /* 0x000fd80003800200 */
[----:B------:R-:W-:Y:S05]  /*05e0*/  @!P0 BRA `(.L_x_10) ;  /* 0x0000000000f48947 */ /* 0x000fea0003800000 */
[----:B------:R-:W3:Y:S01]  /*05f0*/  S2UR UR5, SR_CgaCtaId ;  /* 0x00000000000579c3 */ /* 0x000ee20000008800 */
[----:B------:R-:W-:Y:S01]  /*0600*/  UMOV UR4, 0x400 ;  /* 0x0000040000047882 */ /* 0x000fe20000000000 */
[----:B------:R-:W-:Y:S02]  /*0610*/  UMOV UR6, 0x1 ;  /* 0x0000000100067882 */ /* 0x000fe40000000000 */
[----:B------:R-:W-:-:S04]  /*0620*/  UIADD3 UR6, UPT, UPT, -UR6, 0x100000, URZ ;  /* 0x0010000006067890 */ /* 0x000fc8000fffe1ff */
[----:B------:R-:W-:Y:S02]  /*0630*/  USHF.L.U32 UR7, UR6, 0xb, URZ ;  /* 0x0000000b06077899 */ /* 0x000fe400080006ff */
[----:B------:R-:W-:Y:S02]  /*0640*/  USHF.L.U32 UR6, UR6, 0x1, URZ ;  /* 0x0000000106067899 */ /* 0x000fe400080006ff */
[----:B---3--:R-:W-:Y:S01]  /*0650*/  ULEA UR4, UR5, UR4, 0x18 ;  /* 0x0000000405047291 */ /* 0x008fe2000f8ec0ff */
[----:B------:R-:W3:Y:S11]  /*0660*/  FENCE.VIEW.ASYNC.S ;  /* 0x00000000000073c6 */ /* 0x000ef60000000000 */
[----:B---3--:R3:W4:Y:S01]  /*0670*/  SYNCS.EXCH.64 URZ, [UR4], UR6 ;  /* 0x0000000604ff75b2 */ /* 0x0087220008000100 */
[----:B------:R3:W1:Y:S01]  /*0680*/  SYNCS.EXCH.64 URZ, [UR4+0xd0], UR6 ;  /* 0x0000d00604ff75b2 */ /* 0x0006620008000100 */
        /* <DEDUP_REMOVED lines=49> */
[----:B------:R3:W1:Y:S02]  /*09a0*/  SYNCS.EXCH.64 URZ, [UR4+0x198], UR6 ;  /* 0x0001980604ff75b2 */ /* 0x0006640008000100 */
[----:B---34-:R-:W-:Y:S01]  /*09b0*/  NOP ;  /* 0x0000000000007918 */ /* 0x018fe20000000000 */
.L_x_10:
[----:B------:R-:W-:Y:S05]  /*09c0*/  BSYNC.RECONVERGENT B0 ;  /* 0x0000000000007941 */ /* 0x000fea0003800200 */
.L_x_9:
[----:B------:R-:W3:Y:S01]  /*09d0*/  SHFL.IDX PT, R0, R46, RZ, 0x1f ;  /* 0x00001fff2e007589 */ /* 0x000ee200000e0000 */
[----:B------:R-:W-:Y:S01]  /*09e0*/  NOP ;  /* 0x0000000000007918 */ /* 0x000fe20000000000 */
[----:B---3--:R-:W-:-:S13]  /*09f0*/  ISETP.NE.AND P0, PT, R0, 0x1, PT ;  /* 0x000000010000780c */ /* 0x008fda0003f05270 */
[----:B------:R-:W-:Y:S05]  /*0a00*/  @P0 BRA `(.L_x_11) ;  /* 0x0000000000580947 */ /* 0x000fea0003800000 */
[----:B------:R-:W3:Y:S01]  /*0a10*/  S2UR UR5, SR_CgaCtaId ;  /* 0x00000000000579c3 */ /* 0x000ee20000008800 */
[----:B------:R-:W-:Y:S01]  /*0a20*/  UMOV UR4, 0x400 ;  /* 0x0000040000047882 */ /* 0x000fe20000000000 */
[----:B------:R-:W-:Y:S01]  /*0a30*/  UMOV UR8, 0x20 ;  /* 0x0000002000087882 */ /* 0x000fe20000000000 */
[----:B------:R-:W-:Y:S01]  /*0a40*/  UMOV UR6, 0x80 ;  /* 0x0000008000067882 */ /* 0x000fe20000000000 */
[----:B------:R-:W-:-:S04]  /*0a50*/  UIADD3 UR8, UPT, UPT, -UR8, 0x100000, URZ ;  /* 0x0010000008087890 */ /* 0x000fc8000fffe1ff */
[----:B------:R-:W-:Y:S02]  /*0a60*/  USHF.L.U32 UR9, UR8, 0xb, URZ ;  /* 0x0000000b08097899 */ /* 0x000fe400080006ff */
[----:B------:R-:W-:Y:S02]  /*0a70*/  USHF.L.U32 UR8, UR8, 0x1, URZ ;  /* 0x0000000108087899 */ /* 0x000fe400080006ff */
[----:B------:R-:W-:-:S04]  /*0a80*/  UIADD3 UR6, UPT, UPT, -UR6, 0x100000, URZ ;  /* 0x0010000006067890 */ /* 0x000fc8000fffe1ff */
[----:B------:R-:W-:Y:S02]  /*0a90*/  USHF.L.U32 UR7, UR6, 0xb, URZ ;  /* 0x0000000b06077899 */ /* 0x000fe400080006ff */
[----:B------:R-:W-:Y:S01]  /*0aa0*/  USHF.L.U32 UR6, UR6, 0x1, URZ ;  /* 0x0000000106067899 */ /* 0x000fe200080006ff */
[----:B------:R-:W-:Y:S01]  /*0ab0*/  ELECT P0, URZ, PT ;  /* 0x0000000000ff782f */ /* 0x000fe20003800000 */
[----:B---3--:R-:W-:Y:S01]  /*0ac0*/  ULEA UR4, UR5, UR4, 0x18 ;  /* 0x0000000405047291 */ /* 0x008fe2000f8ec0ff */
[----:B------:R-:W3:Y:S11]  /*0ad0*/  FENCE.VIEW.ASYNC.S ;  /* 0x00000000000073c6 */ /* 0x000ef60000000000 */
[----:B---3--:R3:W4:Y:S01]  /*0ae0*/  SYNCS.EXCH.64 URZ, [UR4+0x1a0], UR8 ;  /* 0x0001a00804ff75b2 */ /* 0x0087220008000100 */
[----:B------:R3:W1:Y:S01]  /*0af0*/  SYNCS.EXCH.64 URZ, [UR4+0x1c0], UR6 ;  /* 0x0001c00604ff75b2 */ /* 0x0006620008000100 */
[----:B------:R3:W1:Y:S01]  /*0b00*/  SYNCS.EXCH.64 URZ, [UR4+0x1a8], UR8 ;  /* 0x0001a80804ff75b2 */ /* 0x0006620008000100 */
[----:B------:R3:W1:Y:S01]  /*0b10*/  SYNCS.EXCH.64 URZ, [UR4+0x1c8], UR6 ;  /* 0x0001c80604ff75b2 */ /* 0x0006620008000100 */
[----:B------:R3:W1:Y:S01]  /*0b20*/  SYNCS.EXCH.64 URZ, [UR4+0x1b0], UR8 ;  /* 0x0001b00804ff75b2 */ /* 0x0006620008000100 */
[----:B------:R3:W1:Y:S01]  /*0b30*/  SYNCS.EXCH.64 URZ, [UR4+0x1d0], UR6 ;  /* 0x0001d00604ff75b2 */ /* 0x0006620008000100 */
[----:B------:R3:W1:Y:S01]  /*0b40*/  SYNCS.EXCH.64 URZ, [UR4+0x1b8], UR8 ;  /* 0x0001b80804ff75b2 */ /* 0x0006620008000100 */
[----:B------:R3:W1:Y:S01]  /*0b50*/  SYNCS.EXCH.64 URZ, [UR4+0x1d8], UR6 ;  /* 0x0001d80604ff75b2 */ /* 0x0006620008000100 */
[----:B------:R-:W-:Y:S01]  /*0b60*/  NOP ;  /* 0x0000000000007918 */ /* 0x000fe20000000000 */
.L_x_11:
[----:B------:R-:W2:Y:S01]  /*0b70*/  SHFL.IDX PT, R0, R46, RZ, 0x1f ;  /* 0x00001fff2e007589 */ /* 0x000ea200000e0000 */
[----:B------:R-:W-:Y:S01]  /*0b80*/  NOP ;  /* 0x0000000000007918 */ /* 0x000fe20000000000 */
[----:B--2---:R-:W-:-:S13]  /*0b90*/  ISETP.NE.AND P0, PT, R0, 0x3, PT ;  /* 0x000000030000780c */ /* 0x004fda0003f05270 */
[----:B------:R-:W-:Y:S05]  /*0ba0*/  @P0 BRA `(.L_x_12) ;  /* 0x0000000000300947 */ /* 0x000fea0003800000 */
[----:B------:R-:W2:Y:S01]  /*0bb0*/  S2UR UR5, SR_CgaCtaId ;  /* 0x00000000000579c3 */ /* 0x000ea20000008800 */
[----:B---3--:R-:W-:Y:S01]  /*0bc0*/  UMOV UR4, 0x400 ;  /* 0x0000040000047882 */ /* 0x008fe20000000000 */
[----:B------:R-:W-:Y:S01]  /*0bd0*/  UMOV UR6, 0x20 ;  /* 0x0000002000067882 */ /* 0x000fe20000000000 */
[----:B------:R-:W-:Y:S01]  /*0be0*/  ELECT P0, URZ, PT ;  /* 0x0000000000ff782f */ /* 0x000fe20003800000 */
[----:B------:R-:W-:-:S04]  /*0bf0*/  UIADD3 UR6, UPT, UPT, -UR6, 0x100000, URZ ;  /* 0x0010000006067890 */ /* 0x000fc8000fffe1ff */
[----:B------:R-:W-:Y:S02]  /*0c00*/  USHF.L.U32 UR7, UR6, 0xb, URZ ;  /* 0x0000000b06077899 */ /* 0x000fe400080006ff */
[----:B------:R-:W-:Y:S02]  /*0c10*/  USHF.L.U32 UR6, UR6, 0x1, URZ ;  /* 0x0000000106067899 */ /* 0x000fe400080006ff */
[----:B--2---:R-:W-:Y:S01]  /*0c20*/  ULEA UR4, UR5, UR4, 0x18 ;  /* 0x0000000405047291 */ /* 0x004fe2000f8ec0ff */
[----:B------:R-:W2:Y:S11]  /*0c30*/  FENCE.VIEW.ASYNC.S ;  /* 0x00000000000073c6 */ /* 0x000eb60000000000 */
[----:B--2---:R2:W3:Y:S01]  /*0c40*/  SYNCS.EXCH.64 URZ, [UR4+0x1e0], UR6 ;  /* 0x0001e00604ff75b2 */ /* 0x0044e20008000100 */
[----:B------:R2:W1:Y:S01]  /*0c50*/  SYNCS.EXCH.64 URZ, [UR4+0x1e8], UR6 ;  /* 0x0001e80604ff75b2 */ /* 0x0004620008000100 */
[----:B------:R-:W-:Y:S01]  /*0c60*/  NOP ;  /* 0x0000000000007918 */ /* 0x000fe20000000000 */
.L_x_12:
[----:B------:R-:W4:Y:S01]  /*0c70*/  SHFL.IDX PT, R0, R46, RZ, 0x1f ;  /* 0x00001fff2e007589 */ /* 0x000f2200000e0000 */
[----:B------:R-:W-:Y:S01]  /*0c80*/  NOP ;  /* 0x0000000000007918 */ /* 0x000fe20000000000 */
[----:B----4-:R-:W-:-:S13]  /*0c90*/  ISETP.NE.AND P0, PT, R0, 0x4, PT ;  /* 0x000000040000780c */ /* 0x010fda0003f05270 */
[----:B------:R-:W-:Y:S05]  /*0ca0*/  @P0 BRA `(.L_x_13) ;  /* 0x0000000000440947 */ /* 0x000fea0003800000 */
[----:B------:R-:W4:Y:S01]  /*0cb0*/  S2UR UR5, SR_CgaCtaId ;  /* 0x00000000000579c3 */ /* 0x000f220000008800 */
[----:B--23--:R-:W-:Y:S01]  /*0cc0*/  UMOV UR4, 0x1e0 ;  /* 0x000001e000047882 */ /* 0x00cfe20000000000 */
[----:B------:R-:W-:Y:S01]  /*0cd0*/  UMOV UR6, 0x400 ;  /* 0x0000040000067882 */ /* 0x000fe20000000000 */
[----:B------:R-:W-:Y:S01]  /*0ce0*/  USEL UR4, UR4, 0x1a0, UP3 ;  /* 0x000001a004047887 */ /* 0x000fe20009800000 */
[----:B------:R-:W-:Y:S01]  /*0cf0*/  UMOV UR8, 0x1 ;  /* 0x0000000100087882 */ /* 0x000fe20000000000 */
[----:B------:R-:W-:Y:S01]  /*0d00*/  ELECT P0, URZ, PT ;  /* 0x0000000000ff782f */ /* 0x000fe20003800000 */
[----:B------:R-:W-:-:S04]  /*0d10*/  UIADD3 UR8, UPT, UPT, -UR8, 0x100000, URZ ;  /* 0x0010000008087890 */ /* 0x000fc8000fffe1ff */
[----:B------:R-:W-:Y:S02]  /*0d20*/  USHF.L.U32 UR9, UR8, 0xb, URZ ;  /* 0x0000000b08097899 */ /* 0x000fe400080006ff */
[----:B------:R-:W-:Y:S02]  /*0d30*/  USHF.L.U32 UR8, UR8, 0x1, URZ ;  /* 0x0000000108087899 */ /* 0x000fe400080006ff */
[----:B----4-:R-:W-:Y:S02]  /*0d40*/  ULEA UR6, UR5, UR6, 0x18 ;  /* 0x0000000605067291 */ /* 0x010fe4000f8ec0ff */
[----:B------:R-:W-:-:S04]  /*0d50*/  UIADD3 UR4, UPT, UPT, -UR4, 0x100000, URZ ;  /* 0x0010000004047890 */ /* 0x000fc8000fffe1ff */
[----:B------:R-:W-:Y:S02]  /*0d60*/  USHF.L.U32 UR5, UR4, 0xb, URZ ;  /* 0x0000000b04057899 */ /* 0x000fe400080006ff */
[----:B------:R-:W-:Y:S01]  /*0d70*/  USHF.L.U32 UR4, UR4, 0x1, URZ ;  /* 0x0000000104047899 */ /* 0x000fe200080006ff */
[----:B------:R-:W2:Y:S03]  /*0d80*/  FENCE.VIEW.ASYNC.S ;  /* 0x00000000000073c6 */ /* 0x000ea60000000000 */
[----:B--2---:R4:W2:Y:S08]  /*0d90*/  SYNCS.EXCH.64 URZ, [UR6+0x1f0], UR8 ;  /* 0x0001f00806ff75b2 */ /* 0x0048b00008000100 */
[----:B------:R4:W3:Y:S02]  /*0da0*/  SYNCS.EXCH.64 URZ, [UR6+0x1f8], UR4 ;  /* 0x0001f80406ff75b2 */ /* 0x0008e40008000100 */
[----:B----4-:R-:W-:Y:S01]  /*0db0*/  NOP ;  /* 0x0000000000007918 */ /* 0x010fe20000000000 */
.L_x_13:
[----:B------:R-:W4:Y:S01]  /*0dc0*/  SHFL.IDX PT, R0, R46, RZ, 0x1f ;  /* 0x00001fff2e007589 */ /* 0x000f2200000e0000 */
[----:B------:R-:W-:Y:S01]  /*0dd0*/  ISETP.NE.OR P1, PT, RZ, UR18, !P1 ;  /* 0x00000012ff007c0c */ /* 0x000fe2000cf25670 */
[----:B------:R-:W-:Y:S01]  /*0de0*/  NOP ;  /* 0x0000000000007918 */ /* 0x000fe20000000000 */
[----:B----4-:R-:W-:-:S13]  /*0df0*/  ISETP.NE.AND P0, PT, R0, 0x5, PT ;  /* 0x000000050000780c */ /* 0x010fda0003f05270 */
[----:B------:R-:W-:Y:S05]  /*0e00*/  @P0 BRA `(.L_x_14) ;  /* 0x0000000000480947 */ /* 0x000fea0003800000 */
[----:B------:R-:W4:Y:S01]  /*0e10*/  S2UR UR5, SR_CgaCtaId ;  /* 0x00000000000579c3 */ /* 0x000f220000008800 */
[----:B--23--:R-:W-:Y:S01]  /*0e20*/  UMOV UR4, 0x400 ;  /* 0x0000040000047882 */ /* 0x00cfe20000000000 */
        /* <DEDUP_REMOVED lines=9> */
[----:B----4-:R-:W-:Y:S01]  /*0ec0*/  ULEA UR4, UR5, UR4, 0x18 ;  /* 0x0000000405047291 */ /* 0x010fe2000f8ec0ff */
[----:B------:R-:W2:Y:S11]  /*0ed0*/  FENCE.VIEW.ASYNC.S ;  /* 0x00000000000073c6 */ /* 0x000eb60000000000 */
[----:B--2---:R4:W2:Y:S01]  /*0ee0*/  SYNCS.EXCH.64 URZ, [UR4+0x200], UR6 ;  /* 0x0002000604ff75b2 */ /* 0x0048a20008000100 */
[----:B------:R4:W3:Y:S01]  /*0ef0*/  SYNCS.EXCH.64 URZ, [UR4+0x210], UR8 ;  /* 0x0002100804ff75b2 */ /* 0x0008e20008000100 */
[----:B------:R4:W1:Y:S01]  /*0f00*/  SYNCS.EXCH.64 URZ, [UR4+0x208], UR6 ;  /* 0x0002080604ff75b2 */ /* 0x0008620008000100 */
[----:B------:R4:W1:Y:S02]  /*0f10*/  SYNCS.EXCH.64 URZ, [UR4+0x218], UR8 ;  /* 0x0002180804ff75b2 */ /* 0x0008640008000100 */
[----:B----4-:R-:W-:Y:S01]  /*0f20*/  NOP ;  /* 0x0000000000007918 */ /* 0x010fe20000000000 */
.L_x_14:
[----:B--23--:R-:W2:Y:S01]  /*0f30*/  S2UR UR7, SR_CgaCtaId ;  /* 0x00000000000779c3 */ /* 0x00cea20000008800 */
[----:B------:R-:W-:Y:S01]  /*0f40*/  VOTEU.ALL UP0, P1 ;  /* 0x0000000000ff7886 */ /* 0x000fe20000800000 */
[----:B------:R-:W-:Y:S01]  /*0f50*/  UMOV UR4, 0x20 ;  /* 0x0000002000047882 */ /* 0x000fe20000000000 */
[----:B------:R-:W-:Y:S01]  /*0f60*/  NOP ;  /* 0x0000000000007918 */ /* 0x000fe20000000000 */
[----:B-1----:R-:W-:Y:S01]  /*0f70*/  LOP3.LUT R3, R55, 0x1f, RZ, 0xc0, !PT ;  /* 0x0000001f37037812 */ /* 0x002fe200078ec0ff */
[----:B------:R-:W-:Y:S01]  /*0f80*/  UISETP.NE.AND UP4, UPT, UR18, URZ, UPT ;  /* 0x000000ff1200728c */ /* 0x000fe2000bf85270 */
[----:B------:R-:W-:Y:S01]  /*0f90*/  @!UP0 UMOV UR6, 0x400 ;  /* 0x0000040000068882 */ /* 0x000fe20000000000 */
[----:B------:R-:W-:-:S04]  /*0fa0*/  @!UP0 UIADD3 UR4, UPT, UPT, -UR4, 0x100000, URZ ;  /* 0x0010000004048890 */ /* 0x000fc8000fffe1ff */
[----:B------:R-:W-:Y:S02]  /*0fb0*/  @!UP0 USHF.L.U32 UR5, UR4, 0xb, URZ ;  /* 0x0000000b04058899 */ /* 0x000fe400080006ff */
[----:B------:R-:W-:Y:S02]  /*0fc0*/  @!UP0 USHF.L.U32 UR4, UR4, 0x1, URZ ;  /* 0x0000000104048899 */ /* 0x000fe400080006ff */
[----:B--2---:R-:W-:Y:S01]  /*0fd0*/  @!UP0 ULEA UR6, UR7, UR6, 0x18 ;  /* 0x0000000607068291 */ /* 0x004fe2000f8ec0ff */
[----:B------:R-:W1:Y:S01]  /*0fe0*/  LDCU UR7, c[0x0][0x36c] ;  /* 0x00006d80ff0777ac */ /* 0x000e620008000800 */
[----:B------:R-:W-:Y:S01]  /*0ff0*/  VOTEU.ALL UP0, P1 ;  /* 0x0000000000ff7886 */ /* 0x000fe20000800000 */
[----:B------:R-:W2:Y:S09]  /*1000*/  FENCE.VIEW.ASYNC.S ;  /* 0x00000000000073c6 */ /* 0x000eb20000000000 */
[----:B--2---:R2:W3:Y:S01]  /*1010*/  @!UP0 SYNCS.EXCH.64 URZ, [UR6+0x220], UR4 ;  /* 0x0002200406ff85b2 */ /* 0x0044e20008000100 */
[----:B-1----:R-:W-:-:S09]  /*1020*/  UISETP.EQ.U32.AND UP6, UPT, UR7, 0x1, UPT ;  /* 0x000000010700788c */ /* 0x002fd2000bfc2070 */
[----:B--2---:R-:W-:Y:S05]  /*1030*/  BRA.U !UP6, `(.L_x_15) ;  /* 0x000000010e087547 */ /* 0x004fea000b800000 */
[----:B---3--:R-:W-:Y:S01]  /*1040*/  UCGABAR_ARV ;  /* 0x00000000000079c7 */ /* 0x008fe20008000000 */
[----:B------:R-:W-:Y:S05]  /*1050*/  BRA `(.L_x_16) ;  /* 0x0000000000047947 */ /* 0x000fea0003800000 */
.L_x_15:
[----:B---3--:R-:W-:Y:S01]  /*1060*/  NOP ;  /* 0x0000000000007918 */ /* 0x008fe20000000000 */
.L_x_16:
[----:B------:R-:W1:Y:S01]  /*1070*/  S2UR UR22, SR_CTAID.X ;  /* 0x00000000001679c3 */ /* 0x000e620000002500 */
[----:B------:R-:W-:-:S05]  /*1080*/  CS2R.32 R48, SR_CgaSize ;  /* 0x0000000000307805 */ /* 0x000fca0000008a00 */
[----:B------:R-:W-:-:S05]  /*1090*/  IMAD R48, R48, -0xa0, RZ ;  /* 0xffffff6030307824 */ /* 0x000fca00078e02ff */
[----:B------:R-:W-:-:S14]  /*10a0*/  R2UR UR5, R48 ;  /* 0x00000000300572ca */ /* 0x000fdc00000e0000 */
[----:B------:R-:W2:Y:S01]  /*10b0*/  LDCU UR5, c[0x0][UR5+0x2b0] ;  /* 0x00005600050577ac */ /* 0x000ea20008000800 */
[----:B------:R-:W-:-:S05]  /*10c0*/  CS2R.32 R48, SR_CgaSize ;  /* 0x0000000000307805 */ /* 0x000fca0000008a00 */
[----:B------:R-:W-:-:S05]  /*10d0*/  IMAD R48, R48, -0xa0, RZ ;  /* 0xffffff6030307824 */ /* 0x000fca00078e02ff */
[----:B------:R-:W-:-:S14]  /*10e0*/  R2UR UR4, R48 ;  /* 0x00000000300472ca */ /* 0x000fdc00000e0000 */
[----:B------:R-:W3:Y:S01]  /*10f0*/  LDCU UR4, c[0x0][UR4+0x2b4] ;  /* 0x00005680040477ac */ /* 0x000ee20008000800 */
[----:B------:R-:W4:Y:S01]  /*1100*/  S2UR UR19, SR_CTAID.Y ;  /* 0x00000000001379c3 */ /* 0x000f220000002600 */
[----:B------:R-:W-:-:S05]  /*1110*/  CS2R.32 R48, SR_CgaSize ;  /* 0x0000000000307805 */ /* 0x000fca0000008a00 */
[----:B------:R-:W-:-:S05]  /*1120*/  IMAD R48, R48, -0xa0, RZ ;  /* 0xffffff6030307824 */ /* 0x000fca00078e02ff */
[----:B------:R-:W-:-:S14]  /*1130*/  R2UR UR7, R48 ;  /* 0x00000000300772ca */ /* 0x000fdc00000e0000 */
[----:B------:R-:W3:Y:S01]  /*1140*/  LDCU UR7, c[0x0][UR7+0x2a0] ;  /* 0x00005400070777ac */ /* 0x000ee20008000800 */
[----:B------:R-:W-:-:S05]  /*1150*/  CS2R.32 R48, SR_CgaSize ;  /* 0x0000000000307805 */ /* 0x000fca0000008a00 */
[----:B------:R-:W-:-:S05]  /*1160*/  IMAD R48, R48, -0xa0, RZ ;  /* 0xffffff6030307824 */ /* 0x000fca00078e02ff */
[----:B------:R-:W-:-:S14]  /*1170*/  R2UR UR8, R48 ;  /* 0x00000000300872ca */ /* 0x000fdc00000e0000 */
[----:B------:R-:W3:Y:S01]  /*1180*/  LDCU UR8, c[0x0][UR8+0x2a4] ;  /* 0x00005480080877ac */ /* 0x000ee20008000800 */
[----:B------:R-:W3:Y:S01]  /*1190*/  LDCU UR20, c[0x0][0xc24] ;  /* 0x00018480ff1477ac */ /* 0x000ee20008000800 */
[----:B------:R-:W3:Y:S01]  /*11a0*/  LDCU UR39, c[0x0][0xc24] ;  /* 0x00018480ff2777ac */ /* 0x000ee20008000800 */
[----:B-1----:R-:W-:Y:S01]  /*11b0*/  I2FP.F32.U32 R2, UR22 ;  /* 0x0000001600027c45 */ /* 0x002fe20008201000 */
[----:B------:R-:W1:Y:S04]  /*11c0*/  LDCU UR24, c[0x0][0xc30] ;  /* 0x00018600ff1877ac */ /* 0x000e680008000800 */
[----:B--2---:R-:W-:Y:S01]  /*11d0*/  FMUL R2, R2, UR5 ;  /* 0x0000000502027c20 */ /* 0x004fe20008400000 */
[----:B----4-:R-:W-:-:S05]  /*11e0*/  I2FP.F32.U32 R0, UR19 ;  /* 0x0000001300007c45 */ /* 0x010fca0008201000 */
[----:B------:R-:W2:Y:S01]  /*11f0*/  F2I.U32.TRUNC.NTZ R2, R2 ;  /* 0x0000000200027305 */ /* 0x000ea2000020f000 */
[----:B---3--:R-:W-:-:S07]  /*1200*/  FMUL R0, R0, UR4 ;  /* 0x0000000400007c20 */ /* 0x008fce0008400000 */
[----:B------:R-:W3:Y:S01]  /*1210*/  F2I.U32.TRUNC.NTZ R0, R0 ;  /* 0x0000000000007305 */ /* 0x000ee2000020f000 */
[----:B--2---:R-:W-:Y:S02]  /*1220*/  R2UR UR4, R2 ;  /* 0x00000000020472ca */ /* 0x004fe400000e0000 */
[----:B------:R-:W-:Y:S02]  /*1230*/  PRMT R2, RZ, 0x7610, R2 ;  /* 0x00007610ff027816 */ /* 0x000fe40000000002 */
[----:B---3--:R-:W-:Y:S02]  /*1240*/  R2UR UR6, R0 ;  /* 0x00000000000672ca */ /* 0x008fe400000e0000 */
[----:B------:R-:W-:-:S07]  /*1250*/  PRMT R0, RZ, 0x7610, R0 ;  /* 0x00007610ff007816 */ /* 0x000fce0000000000 */
[----:B------:R-:W-:-:S04]  /*1260*/  UIADD3 UR5, UPT, UPT, -UR4, URZ, URZ ;  /* 0x000000ff04057290 */ /* 0x000fc8000fffe1ff */
[----:B------:R-:W-:Y:S02]  /*1270*/  UIMAD UR5, UR7, UR5, UR22 ;  /* 0x00000005070572a4 */ /* 0x000fe4000f8e0216 */
[----:B------:R-:W-:-:S04]  /*1280*/  UIADD3 UR4, UPT, UPT, -UR6, URZ, URZ ;  /* 0x000000ff06047290 */ /* 0x000fc8000fffe1ff */
[----:B------:R-:W-:Y:S01]  /*1290*/  IMAD.U32 R48, RZ, RZ, UR5 ;  /* 0x00000005ff307e24 */ /* 0x000fe2000f8e00ff */
[----:B------:R-:W-:-:S06]  /*12a0*/  UIMAD UR4, UR8, UR4, UR19 ;  /* 0x00000004080472a4 */ /* 0x000fcc000f8e0213 */
[----:B------:R-:W-:Y:S01]  /*12b0*/  IMAD.U32 R47, RZ, RZ, UR4 ;  /* 0x00000004ff2f7e24 */ /* 0x000fe2000f8e00ff */
[----:B-1----:R-:W-:Y:S06]  /*12c0*/  BRA.U UP4, `(.L_x_17) ;  /* 0x0000000104307547 */ /* 0x002fec000b800000 */
[----:B------:R-:W-:Y:S01]  /*12d0*/  R2UR UR5, R47 ;  /* 0x000000002f0572ca */ /* 0x000fe200000e0000 */
[----:B------:R-:W-:Y:S01]  /*12e0*/  UMOV UR7, 0x3 ;  /* 0x0000000300077882 */ /* 0x000fe20000000000 */
[----:B------:R-:W-:-:S11]  /*12f0*/  R2UR UR4, R48 ;  /* 0x00000000300472ca */ /* 0x000fd600000e0000 */
[----:B------:R-:W-:-:S04]  /*1300*/  UISETP.NE.AND UP0, UPT, UR5, URZ, UPT ;  /* 0x000000ff0500728c */ /* 0x000fc8000bf05270 */
[----:B------:R-:W-:Y:S02]  /*1310*/  UISETP.LT.U32.OR UP0, UPT, UR4, 0x2, !UP0 ;  /* 0x000000020400788c */ /* 0x000fe4000c701470 */
[----:B------:R-:W-:Y:S02]  /*1320*/  ULOP3.LUT UR4, UR4, 0xfffffffe, URZ, 0xc0, !UPT ;  /* 0xfffffffe04047892 */ /* 0x000fe4000f8ec0ff */
[----:B------:R-:W-:Y:S02]  /*1330*/  USEL UR6, URZ, 0x1, !UP0 ;  /* 0x00000001ff067887 */ /* 0x000fe4000c000000 */
[----:B------:R-:W-:Y:S02]  /*1340*/  USEL UR5, URZ, 0x2, !UP0 ;  /* 0x00000002ff057887 */ /* 0x000fe4000c000000 */
[----:B------:R-:W-:Y:S02]  /*1350*/  USHF.L.U32 UR4, UR7, UR4, URZ ;  /* 0x0000000407047299 */ /* 0x000fe400080006ff */
[----:B------:R-:W-:-:S04]  /*1360*/  UIADD3 UR5, UPT, UPT, UR6, UR5, URZ ;  /* 0x0000000506057290 */ /* 0x000fc8000fffe0ff */
[----:B------:R-:W-:Y:S02]  /*1370*/  IMAD.U32 R0, RZ, RZ, UR4 ;  /* 0x00000004ff007e24 */ /* 0x000fe4000f8e00ff */
[----:B------:R-:W-:-:S07]  /*1380*/  IMAD.U32 R2, RZ, RZ, UR5 ;  /* 0x00000005ff027e24 */ /* 0x000fce000f8e00ff */
.L_x_17:
[----:B------:R-:W1:Y:S01]  /*1390*/  S2UR UR48, SR_CTAID.Z ;  /* 0x00000000003079c3 */ /* 0x000e620000002700 */
[----:B------:R-:W-:Y:S01]  /*13a0*/  UISETP.GE.AND UP0, UPT, UR20, 0x1, UPT ;  /* 0x000000011400788c */ /* 0x000fe2000bf06270 */
[----:B------:R-:W-:-:S08]  /*13b0*/  UMOV UR45, UR22 ;  /* 0x00000016002d7c82 */ /* 0x000fd00008000000 */
[----:B------:R-:W-:Y:S05]  /*13c0*/  BRA.U !UP0, `(.L_x_18) ;  /* 0x0000000108d47547 */ /* 0x000fea000b800000 */
[----:B------:R-:W2:Y:S01]  /*13d0*/  LDCU.128 UR12, c[0x0][0xc10] ;  /* 0x00018200ff0c77ac */ /* 0x000ea20008000c00 */
[----:B------:R-:W3:Y:S01]  /*13e0*/  LDCU UR21, c[0x0][0xc0c] ;  /* 0x00018180ff1577ac */ /* 0x000ee20008000800 */
[----:B------:R-:W4:Y:S01]  /*13f0*/  LDCU UR6, c[0x0][0x370] ;  /* 0x00006e00ff0677ac */ /* 0x000f220008000800 */
[----:B------:R-:W1:Y:S01]  /*1400*/  LDCU UR7, c[0x0][0x374] ;  /* 0x00006e80ff0777ac */ /* 0x000e620008000800 */
[----:B------:R-:W1:Y:S01]  /*1410*/  LDCU UR23, c[0x0][0xc20] ;  /* 0x00018400ff1777ac */ /* 0x000e620008000800 */
[----:B--2---:R-:W-:Y:S02]  /*1420*/  UIMAD.WIDE.U32 UR4, UR22, UR12, URZ ;  /* 0x0000000c160472a5 */ /* 0x004fe4000f8e00ff */
[----:B---3--:R-:W-:Y:S01]  /*1430*/  UISETP.NE.AND UP0, UPT, UR21, 0x1, UPT ;  /* 0x000000011500788c */ /* 0x008fe2000bf05270 */
[----:B------:R-:W2:Y:S01]  /*1440*/  LDCU.64 UR8, c[0x0][0xc28] ;  /* 0x00018500ff0877ac */ /* 0x000ea20008000a00 */
[----:B----4-:R-:W-:-:S03]  /*1450*/  UIMAD.WIDE.U32 UR10, UR6, UR12, URZ ;  /* 0x0000000c060a72a5 */ /* 0x010fc6000f8e00ff */
[----:B------:R-:W-:Y:S01]  /*1460*/  UMOV UR4, UR5 ;  /* 0x0000000500047c82 */ /* 0x000fe20008000000 */
[----:B------:R-:W-:Y:S02]  /*1470*/  UISETP.NE.AND UP2, UPT, UR20, 0x1, UPT ;  /* 0x000000011400788c */ /* 0x000fe4000bf45270 */
[----:B------:R-:W-:Y:S01]  /*1480*/  USHF.R.U32.HI UR4, URZ, UR13, UR4 ;  /* 0x0000000dff047299 */ /* 0x000fe20008011604 */
[----:B------:R-:W-:Y:S01]  /*1490*/  UMOV UR10, UR11 ;  /* 0x0000000b000a7c82 */ /* 0x000fe20008000000 */
[----:B------:R-:W-:Y:S02]  /*14a0*/  UIMAD.WIDE.U32 UR16, UR19, UR15, URZ ;  /* 0x0000000f131072a5 */ /* 0x000fe4000f8e00ff */
[----:B------:R-:W-:Y:S02]  /*14b0*/  USEL UR5, UR22, UR4, !UP0 ;  /* 0x0000000416057287 */ /* 0x000fe4000c000000 */
[----:B------:R-:W-:Y:S02]  /*14c0*/  @UP0 USHF.R.U32.HI UR6, URZ, UR13, UR10 ;  /* 0x0000000dff060299 */ /* 0x000fe4000801160a */
[----:B------:R-:W-:-:S02]  /*14d0*/  UISETP.NE.AND UP0, UPT, UR14, 0x1, UPT ;  /* 0x000000010e00788c */ /* 0x000fc4000bf05270 */
[----:B-1----:R-:W-:Y:S02]  /*14e0*/  UIMAD.WIDE.U32 UR10, UR7, UR15, URZ ;  /* 0x0000000f070a72a5 */ /* 0x002fe4000f8e00ff */
[----:B--2---:R-:W-:Y:S01]  /*14f0*/  UIMAD.WIDE.U32 UR12, UR6, UR8, URZ ;  /* 0x00000008060c72a5 */ /* 0x004fe2000f8e00ff */
[----:B------:R-:W-:Y:S01]  /*1500*/  UMOV UR4, UR17 ;  /* 0x0000001100047c82 */ /* 0x000fe20008000000 */
[----:B------:R-:W-:-:S03]  /*1510*/  UIADD3 UR45, UPT, UPT, -UR5, URZ, URZ ;  /* 0x000000ff052d7290 */ /* 0x000fc6000fffe1ff */
[----:B------:R-:W-:Y:S01]  /*1520*/  UMOV UR10, UR11 ;  /* 0x0000000b000a7c82 */ /* 0x000fe20008000000 */
[----:B------:R-:W-:Y:S02]  /*1530*/  USHF.R.U32.HI UR4, URZ, UR23, UR4 ;  /* 0x00000017ff047299 */ /* 0x000fe40008011604 */
[----:B------:R-:W-:Y:S01]  /*1540*/  @UP0 USHF.R.U32.HI UR7, URZ, UR23, UR10 ;  /* 0x00000017ff070299 */ /* 0x000fe2000801160a */
[----:B------:R-:W-:Y:S01]  /*1550*/  UMOV UR12, UR13 ;  /* 0x0000000d000c7c82 */ /* 0x000fe20008000000 */
[----:B------:R-:W-:Y:S02]  /*1560*/  USEL UR4, UR19, UR4, !UP0 ;  /* 0x0000000413047287 */ /* 0x000fe4000c000000 */
[----:B------:R-:W-:Y:S02]  /*1570*/  UIMAD.WIDE.U32 UR10, UR7, UR8, URZ ;  /* 0x00000008070a72a5 */ /* 0x000fe4000f8e00ff */
[----:B------:R-:W-:Y:S02]  /*1580*/  @UP2 USHF.R.U32.HI UR6, URZ, UR9, UR12 ;  /* 0x00000009ff062299 */ /* 0x000fe4000801160c */
[----:B------:R-:W-:-:S02]  /*1590*/  UIMAD.WIDE.U32 UR12, UR4, UR8, URZ ;  /* 0x00000008040c72a5 */ /* 0x000fc4000f8e00ff */
[----:B------:R-:W-:Y:S01]  /*15a0*/  UIMAD UR45, UR21, UR45, UR22 ;  /* 0x0000002d152d72a4 */ /* 0x000fe2000f8e0216 */
[----:B------:R-:W-:Y:S02]  /*15b0*/  UMOV UR10, UR11 ;  /* 0x0000000b000a7c82 */ /* 0x000fe40008000000 */
[----:B------:R-:W-:Y:S02]  /*15c0*/  @UP2 USHF.R.U32.HI UR7, URZ, UR9, UR10 ;  /* 0x00000009ff072299 */ /* 0x000fe4000801160a */
[----:B------:R-:W-:Y:S02]  /*15d0*/  UIMAD UR10, UR6, UR20, URZ ;  /* 0x00000014060a72a4 */ /* 0x000fe4000f8e02ff */
[----:B------:R-:W-:-:S04]  /*15e0*/  UIMAD UR7, UR7, UR20, URZ ;  /* 0x00000014070772a4 */ /* 0x000fc8000f8e02ff */
[----:B------:R-:W-:-:S03]  /*15f0*/  UISETP.GE.AND UP0, UPT, UR4, UR7, UPT ;  /* 0x000000070400728c */ /* 0x000fc6000bf06270 */
[----:B------:R-:W-:Y:S01]  /*1600*/  UMOV UR7, UR13 ;  /* 0x0000000d00077c82 */ /* 0x000fe20008000000 */
[----:B------:R-:W-:Y:S02]  /*1610*/  UISETP.GE.OR UP0, UPT, UR5, UR10, UP0 ;  /* 0x0000000a0500728c */ /* 0x000fe40008706670 */
[----:B------:R-:W-:Y:S02]  /*1620*/  UIMAD.WIDE.U32 UR10, UR5, UR8, URZ ;  /* 0x00000008050a72a5 */ /* 0x000fe4000f8e00ff */
[----:B------:R-:W-:Y:S02]  /*1630*/  USHF.R.U32.HI UR7, URZ, UR9, UR7 ;  /* 0x00000009ff077299 */ /* 0x000fe40008011607 */
[----:B------:R-:W-:Y:S02]  /*1640*/  UIADD3 UR10, UPT, UPT, -UR4, URZ, URZ ;  /* 0x000000ff040a7290 */ /* 0x000fe4000fffe1ff */
[----:B------:R-:W-:Y:S02]  /*1650*/  USEL UR7, UR4, UR7, !UP2 ;  /* 0x0000000704077287 */ /* 0x000fe4000d000000 */
[----:B------:R-:W-:Y:S01]  /*1660*/  UIMAD UR10, UR14, UR10, UR19 ;  /* 0x0000000a0e0a72a4 */ /* 0x000fe2000f8e0213 */
[----:B------:R-:W-:-:S02]  /*1670*/  @!UP0 UMOV UR8, UR11 ;  /* 0x0000000b00088c82 */ /* 0x000fc40008000000 */
[----:B------:R-:W-:Y:S02]  /*1680*/  @!UP0 USHF.R.U32.HI UR8, URZ, UR9, UR8 ;  /* 0x00000009ff088299 */ /* 0x000fe40008011608 */
[----:B------:R-:W-:Y:S02]  /*1690*/  UIADD3 UR9, UPT, UPT, -UR7, URZ, URZ ;  /* 0x000000ff07097290 */ /* 0x000fe4000fffe1ff */
[----:B------:R-:W-:Y:S02]  /*16a0*/  @!UP0 USEL UR8, UR5, UR8, !UP2 ;  /* 0x0000000805088287 */ /* 0x000fe4000d000000 */
[----:B------:R-:W-:Y:S02]  /*16b0*/  UIMAD UR9, UR20, UR9, UR4 ;  /* 0x00000009140972a4 */ /* 0x000fe4000f8e0204 */
[----:B------:R-:W-:Y:S02]  /*16c0*/  @!UP0 UIADD3 UR7, UPT, UPT, UR7, -UR8, URZ ;  /* 0x8000000807078290 */ /* 0x000fe4000fffe0ff */
[----:B------:R-:W-:-:S02]  /*16d0*/  @!UP0 UIMAD UR6, UR9, UR6, UR8 ;  /* 0x00000006090682a4 */ /* 0x000fc4000f8e0208 */
[----:B------:R-:W-:-:S04]  /*16e0*/  @!UP0 UIMAD UR4, UR7, UR20, UR5 ;  /* 0x00000014070482a4 */ /* 0x000fc8000f8e0205 */
[----:B------:R-:W-:Y:S01]  /*16f0*/  UIMAD UR19, UR4, UR14, UR10 ;  /* 0x0000000e041372a4 */ /* 0x000fe2000f8e020a */
[----:B------:R-:W-:Y:S02]  /*1700*/  @!UP0 UMOV UR5, UR6 ;  /* 0x0000000600058c82 */ /* 0x000fe40008000000 */
[----:B------:R-:W-:-:S12]  /*1710*/  UIMAD UR45, UR5, UR21, UR45 ;  /* 0x00000015052d72a4 */ /* 0x000fd8000f8e022d */
.L_x_18:
[----:B------:R-:W-:-:S09]  /*1720*/  UISETP.NE.AND UP0, UPT, UR24, 0x1, UPT ;  /* 0x000000011800788c */ /* 0x000fd2000bf05270 */
[----:B------:R-:W-:Y:S05]  /*1730*/  BRA.U UP0, `(.L_x_19) ;  /* 0x0000000100407547 */ /* 0x000fea000b800000 */
[----:B------:R-:W2:Y:S01]  /*1740*/  LDCU.128 UR8, c[0x0][0xc10] ;  /* 0x00018200ff0877ac */ /* 0x000ea20008000c00 */
[----:B------:R-:W3:Y:S01]  /*1750*/  LDCU UR12, c[0x0][0xc0c] ;  /* 0x00018180ff0c77ac */ /* 0x000ee20008000800 */
[----:B------:R-:W4:Y:S01]  /*1760*/  LDCU UR13, c[0x0][0xc20] ;  /* 0x00018400ff0d77ac */ /* 0x000f220008000800 */
[----:B--2---:R-:W-:Y:S02]  /*1770*/  UIMAD.WIDE.U32 UR4, UR45, UR8, URZ ;  /* 0x000000082d0472a5 */ /* 0x004fe4000f8e00ff */
[----:B------:R-:W-:Y:S02]  /*1780*/  UIMAD.WIDE.U32 UR6, UR19, UR11, URZ ;  /* 0x0000000b130672a5 */ /* 0x000fe4000f8e00ff */
[----:B---3--:R-:W-:Y:S02]  /*1790*/  UISETP.NE.AND UP0, UPT, UR12, 0x1, UPT ;  /* 0x000000010c00788c */ /* 0x008fe4000bf05270 */
[----:B------:R-:W-:-:S03]  /*17a0*/  USHF.R.U32.HI UR5, URZ, UR9, UR5 ;  /* 0x00000009ff057299 */ /* 0x000fc60008011605 */
[----:B------:R-:W-:Y:S01]  /*17b0*/  UMOV UR4, UR7 ;  /* 0x0000000700047c82 */ /* 0x000fe20008000000 */
[----:B------:R-:W-:Y:S02]  /*17c0*/  USEL UR5, UR45, UR5, !UP0 ;  /* 0x000000052d057287 */ /* 0x000fe4000c000000 */
[----:B------:R-:W-:Y:S02]  /*17d0*/  UISETP.NE.AND UP0, UPT, UR10, 0x1, UPT ;  /* 0x000000010a00788c */ /* 0x000fe4000bf05270 */
[----:B----4-:R-:W-:-:S04]  /*17e0*/  USHF.R.U32.HI UR4, URZ, UR13, UR4 ;  /* 0x0000000dff047299 */ /* 0x010fc80008011604 */
[----:B------:R-:W-:-:S04]  /*17f0*/  USEL UR4, UR19, UR4, !UP0 ;  /* 0x0000000413047287 */ /* 0x000fc8000c000000 */
[----:B------:R-:W-:Y:S02]  /*1800*/  UIADD3 UR6, UPT, UPT, -UR4, UR5, URZ ;  /* 0x0000000504067290 */ /* 0x000fe4000fffe1ff */
[----:B------:R-:W-:Y:S02]  /*1810*/  UIADD3 UR4, UPT, UPT, UR4, -UR5, URZ ;  /* 0x8000000504047290 */ /* 0x000fe4000fffe0ff */
[----:B------:R-:W-:Y:S02]  /*1820*/  UIMAD UR19, UR6, UR10, UR19 ;  /* 0x0000000a061372a4 */ /* 0x000fe4000f8e0213 */
[----:B------:R-:W-:-:S12]  /*1830*/  UIMAD UR45, UR4, UR12, UR45 ;  /* 0x0000000c042d72a4 */ /* 0x000fd8000f8e022d */
.L_x_19:
[----:B------:R-:W-:Y:S05]  /*1840*/  BRA.U !UP6, `(.L_x_20) ;  /* 0x000000010e0c7547 */ /* 0x000fea000b800000 */
[----:B------:R-:W-:Y:S01]  /*1850*/  UCGABAR_WAIT ;  /* 0x0000000000007dc7 */ /* 0x000fe20008000000 */
[----:B------:R-:W-:Y:S01]  /*1860*/  CCTL.IVALL ;  /* 0x00000000ff00798f */ /* 0x000fe20002000000 */
[----:B------:R-:W-:Y:S05]  /*1870*/  BRA `(.L_x_21) ;  /* 0x0000000000047947 */ /* 0x000fea0003800000 */
.L_x_20:
[----:B------:R-:W-:Y:S06]  /*1880*/  BAR.SYNC.DEFER_BLOCKING 0x0 ;  /* 0x0000000000007b1d */ /* 0x000fec0000010000 */
.L_x_21:
[----:B------:R-:W-:Y:S05]  /*1890*/  BRA.U UP5, `(.L_x_22) ;  /* 0x0000002505e07547 */ /* 0x000fea000b800000 */
[----:B------:R-:W2:Y:S01]  /*18a0*/  LDCU UR5, c[0x0][0x388] ;  /* 0x00007100ff0577ac */ /* 0x000ea20008000800 */
[----:B------:R-:W-:Y:S01]  /*18b0*/  PLOP3.LUT P1, PT, PT, PT, UP3, 0x80, 0x8 ;  /* 0x000000000008781c */ /* 0x000fe20003f2f038 */
[----:B------:R-:W-:Y:S01]  /*18c0*/  IMAD.MOV.U32 R2, RZ, RZ, RZ ;  /* 0x000000ffff027224 */ /* 0x000fe200078e00ff */
[----:B------:R-:W-:Y:S01]  /*18d0*/  ISETP.EQ.OR P2, PT, R3, RZ, P3 ;  /* 0x000000ff0300720c */ /* 0x000fe20001f42670 */
[----:B------:R-:W3:Y:S01]  /*18e0*/  LDCU UR8, c[0x0][0x38c] ;  /* 0x00007180ff0877ac */ /* 0x000ee20008000800 */
[----:B------:R-:W-:Y:S01]  /*18f0*/  PLOP3.LUT P1, PT, P1, PT, PT, 0x8, 0x80 ;  /* 0x000000000080781c */ /* 0x000fe20000f2e170 */
[----:B------:R-:W4:Y:S01]  /*1900*/  LDCU.64 UR6, c[0x0][0x390] ;  /* 0x00007200ff0677ac */ /* 0x000f220008000a00 */
[----:B------:R-:W-:Y:S02]  /*1910*/  USHF.L.U32 UR54, UR22, 0x6, URZ ;  /* 0x0000000616367899 */ /* 0x000fe400080006ff */
[----:B------:R-:W-:Y:S01]  /*1920*/  UISETP.NE.AND UP1, UPT, UR18, URZ, UPT ;  /* 0x000000ff1200728c */ /* 0x000fe2000bf25270 */
[----:B------:R-:W1:Y:S01]  /*1930*/  LDCU UR53, c[0x0][0x370] ;  /* 0x00006e00ff3577ac */ /* 0x000e620008000800 */
[----:B--2---:R-:W-:Y:S01]  /*1940*/  UIADD3 UR5, UPT, UPT, UR5, 0x1f, URZ ;  /* 0x0000001f05057890 */ /* 0x004fe2000fffe0ff */
[----:B------:R-:W2:Y:S03]  /*1950*/  LDCU.64 UR46, c[0x0][0x348] ;  /* 0x00006900ff2e77ac */ /* 0x000ea60008000a00 */
[----:B------:R-:W-:-:S02]  /*1960*/  USHF.R.S32.HI UR4, URZ, 0x1f, UR5 ;  /* 0x0000001fff047899 */ /* 0x000fc40008011405 */
[----:B------:R-:W-:Y:S02]  /*1970*/  ULOP3.LUT UR54, UR54, 0x40, URZ, 0xc0, !UPT ;  /* 0x0000004036367892 */ /* 0x000fe4000f8ec0ff */
[----:B------:R-:W-:Y:S01]  /*1980*/  ULEA.HI UR4, UR4, UR5, URZ, 0x5 ;  /* 0x0000000504047291 */ /* 0x000fe2000f8f28ff */
[----:B------:R-:W1:Y:S03]  /*1990*/  LDCU UR52, c[0x0][0x374] ;  /* 0x00006e80ff3477ac */ /* 0x000e660008000800 */
[----:B------:R-:W-:Y:S02]  /*19a0*/  USHF.R.S32.HI UR4, URZ, 0x5, UR4 ;  /* 0x00000005ff047899 */ /* 0x000fe40008011404 */
[----:B------:R-:W-:Y:S02]  /*19b0*/  USEL UR38, UR69, 0x2, UP1 ;  /* 0x0000000245267887 */ /* 0x000fe40008800000 */
[----:B---3--:R-:W-:Y:S01]  /*19c0*/  UIMAD UR4, UR4, UR8, URZ ;  /* 0x00000008040472a4 */ /* 0x008fe2000f8e02ff */
[----:B------:R-:W-:Y:S01]  /*19d0*/  UMOV UR27, 0x1 ;  /* 0x00000001001b7882 */ /* 0x000fe20000000000 */
[----:B------:R-:W-:-:S02]  /*19e0*/  UMOV UR30, URZ ;  /* 0x000000ff001e7c82 */ /* 0x000fc40008000000 */
[----:B----4-:R-:W-:Y:S01]  /*19f0*/  UIMAD UR4, UR4, UR6, URZ ;  /* 0x00000006040472a4 */ /* 0x010fe2000f8e02ff */
[----:B------:R-:W-:Y:S01]  /*1a00*/  UMOV UR31, URZ ;  /* 0x000000ff001f7c82 */ /* 0x000fe20008000000 */
[----:B------:R-:W-:Y:S02]  /*1a10*/  UMOV UR42, URZ ;  /* 0x000000ff002a7c82 */ /* 0x000fe40008000000 */
[----:B------:R-:W-:-:S04]  /*1a20*/  UIMAD UR55, UR4, UR7, URZ ;  /* 0x00000007043772a4 */ /* 0x000fc8000f8e02ff */
[----:B------:R-:W-:Y:S02]  /*1a30*/  UISETP.NE.AND UP2, UPT, UR55, URZ, UPT ;  /* 0x000000ff3700728c */ /* 0x000fe4000bf45270 */
[----:B------:R-:W-:-:S04]  /*1a40*/  UISETP.LT.U32.AND UP0, UPT, UR55, 0x1a, UPT ;  /* 0x0000001a3700788c */ /* 0x000fc8000bf01070 */
[----:B------:R-:W-:-:S04]  /*1a50*/  USEL UR4, UR55, 0x1a, UP0 ;  /* 0x0000001a37047887 */ /* 0x000fc80008000000 */
[----:B------:R-:W-:Y:S02]  /*1a60*/  UIADD3 UR5, UPT, UPT, UR4, -0x1, URZ ;  /* 0xffffffff04057890 */ /* 0x000fe4000fffe0ff */
[----:B------:R-:W-:Y:S02]  /*1a70*/  @!UP2 UIADD3 UR5, UPT, UPT, UR4, URZ, URZ ;  /* 0x000000ff0405a290 */ /* 0x000fe4000fffe0ff */
[----:B------:R-:W-:Y:S02]  /*1a80*/  UIADD3 UR51, UPT, UPT, UR55, -UR4, URZ ;  /* 0x8000000437337290 */ /* 0x000fe4000fffe0ff */
[----:B-12---:R-:W-:-:S12]  /*1a90*/  UIADD3 UR56, UPT, UPT, UR5, 0x1, URZ ;  /* 0x0000000105387890 */ /* 0x006fd8000fffe0ff */
.L_x_40:
[----:B------:R-:W1:Y:S01]  /*1aa0*/  S2UR UR36, SR_CgaCtaId ;  /* 0x00000000002479c3 */ /* 0x000e620000008800 */
[----:B------:R-:W-:Y:S01]  /*1ab0*/  UMOV UR4, 0x400 ;  /* 0x0000040000047882 */ /* 0x000fe20000000000 */
[----:B------:R-:W-:Y:S01]  /*1ac0*/  MOV R0, UR27 ;  /* 0x0000001b00007c02 */ /* 0x000fe20008000f00 */
[----:B------:R-:W-:Y:S02]  /*1ad0*/  UISETP.NE.AND UP0, UPT, UR55, URZ, UPT ;  /* 0x000000ff3700728c */ /* 0x000fe4000bf05270 */
[----:B------:R-:W-:Y:S01]  /*1ae0*/  ULEA UR18, UR19, UR54, 0x7 ;  /* 0x0000003613127291 */ /* 0x000fe2000f8e38ff */
[----:B------:R-:W-:Y:S01]  /*1af0*/  SHF.L.U32 R0, R0, 0x1f, RZ ;  /* 0x0000001f00007819 */ /* 0x000fe200000006ff */
[----:B------:R-:W-:Y:S01]  /*1b00*/  UMOV UR28, URZ ;  /* 0x000000ff001c7c82 */ /* 0x000fe20008000000 */
[----:B------:R-:W-:Y:S01]  /*1b10*/  UMOV UR22, URZ ;  /* 0x000000ff00167c82 */ /* 0x000fe20008000000 */
[----:B------:R-:W-:Y:S01]  /*1b20*/  UMOV UR21, URZ ;  /* 0x000000ff00157c82 */ /* 0x000fe20008000000 */
[----:B------:R-:W-:Y:S01]  /*1b30*/  UMOV UR20, URZ ;  /* 0x000000ff00147c82 */ /* 0x000fe20008000000 */
[----:B-1----:R-:W-:-:S04]  /*1b40*/  ULEA UR36, UR36, UR4, 0x18 ;  /* 0x0000000424247291 */ /* 0x002fc8000f8ec0ff */
[----:B------:R-:W-:-:S09]  /*1b50*/  ULEA UR4, UR30, UR36, 0x3 ;  /* 0x000000241e047291 */ /* 0x000fd2000f8e18ff */
[----:B------:R1:W2:Y:S01]  /*1b60*/  SYNCS.PHASECHK.TRANS64.TRYWAIT P0, [UR4+0xd0], R0 ;  /* 0x0000d000ff0075a7 */ /* 0x0002a20008001104 */
[----:B------:R-:W-:-:S04]  /*1b70*/  ULEA.HI UR4, UR45, UR45, URZ, 0x1 ;  /* 0x0000002d2d047291 */ /* 0x000fc8000f8f08ff */
[----:B------:R-:W-:-:S04]  /*1b80*/  USHF.L.U32 UR4, UR4, 0x6, URZ ;  /* 0x0000000604047899 */ /* 0x000fc800080006ff */
[----:B------:R-:W-:Y:S01]  /*1b90*/  ULOP3.LUT UR43, UR54, 0xffffff80, UR4, 0xf8, !UPT ;  /* 0xffffff80362b7892 */ /* 0x000fe2000f8ef804 */
[----:B------:R-:W-:Y:S11]  /*1ba0*/  BRA.U !UP0, `(.L_x_23) ;  /* 0x0000000508a87547 */ /* 0x000ff6000b800000 */
[----:B------:R-:W3:Y:S01]  /*1bb0*/  LDCU.128 UR12, c[0x0][0x480] ;  /* 0x00009000ff0c77ac */ /* 0x000ee20008000c00 */
[----:B------:R-:W4:Y:S01]  /*1bc0*/  LDCU.128 UR8, c[0x0][0x490] ;  /* 0x00009200ff0877ac */ /* 0x000f220008000c00 */
[----:B------:R-:W1:Y:S01]  /*1bd0*/  LDCU.64 UR20, c[0x0][0x4c0] ;  /* 0x00009800ff1477ac */ /* 0x000e620008000a00 */
[----:B------:R-:W1:Y:S01]  /*1be0*/  LDCU.64 UR16, c[0x0][0x4f0] ;  /* 0x00009e00ff1077ac */ /* 0x000e620008000a00 */
[----:B------:R-:W1:Y:S01]  /*1bf0*/  LDCU UR19, c[0x0][0x4c8] ;  /* 0x00009900ff1377ac */ /* 0x000e620008000800 */
[----:B---3--:R-:W-:Y:S02]  /*1c00*/  UIMAD.WIDE.U32 UR4, UR43, UR13, URZ ;  /* 0x0000000d2b0472a5 */ /* 0x008fe4000f8e00ff */
[----:B------:R-:W-:Y:S02]  /*1c10*/  UISETP.NE.AND UP0, UPT, UR12, 0x1, UPT ;  /* 0x000000010c00788c */ /* 0x000fe4000bf05270 */
[----:B------:R-:W-:Y:S01]  /*1c20*/  USHF.R.U32.HI UR5, URZ, UR14, UR5 ;  /* 0x0000000eff057299 */ /* 0x000fe20008011605 */
[----:B------:R-:W3:Y:S03]  /*1c30*/  LDCU UR48, c[0x0][0x38c] ;  /* 0x00007180ff3077ac */ /* 0x000ee60008000800 */
[----:B------:R-:W-:-:S02]  /*1c40*/  USEL UR5, UR43, UR5, !UP0 ;  /* 0x000000052b057287 */ /* 0x000fc4000c000000 */
[----:B------:R-:W-:Y:S02]  /*1c50*/  UISETP.NE.AND UP0, UPT, UR15, 0x1, UPT ;  /* 0x000000010f00788c */ /* 0x000fe4000bf05270 */
[----:B----4-:R-:W-:Y:S01]  /*1c60*/  UIMAD.WIDE.U32 UR6, UR5, UR8, URZ ;  /* 0x00000008050672a5 */ /* 0x010fe2000f8e00ff */
[----:B------:R-:W4:Y:S01]  /*1c70*/  LDCU UR8, c[0x0][0x4a0] ;  /* 0x00009400ff0877ac */ /* 0x000f220008000800 */
[----:B------:R-:W1:Y:S05]  /*1c80*/  LDCU UR23, c[0x0][0x4cc] ;  /* 0x00009980ff1777ac */ /* 0x000e6a0008000800 */
[----:B------:R-:W-:Y:S01]  /*1c90*/  UMOV UR4, UR7 ;  /* 0x0000000700047c82 */ /* 0x000fe20008000000 */
[----:B------:R-:W1:Y:S01]  /*1ca0*/  LDCU.64 UR40, c[0x0][0x390] ;  /* 0x00007200ff2877ac */ /* 0x000e620008000a00 */
[----:B------:R-:W-:Y:S01]  /*1cb0*/  USHF.R.U32.HI UR4, URZ, UR9, UR4 ;  /* 0x00000009ff047299 */ /* 0x000fe20008011604 */
[----:B------:R-:W1:Y:S03]  /*1cc0*/  LDCU UR9, c[0x0][0x4ec] ;  /* 0x00009d80ff0977ac */ /* 0x000e660008000800 */
[----:B------:R-:W-:-:S02]  /*1cd0*/  USEL UR4, UR5, UR4, !UP0 ;  /* 0x0000000405047287 */ /* 0x000fc4000c000000 */
[----:B------:R-:W-:Y:S02]  /*1ce0*/  UISETP.NE.AND UP0, UPT, UR10, 0x1, UPT ;  /* 0x000000010a00788c */ /* 0x000fe4000bf05270 */
[----:B------:R-:W-:Y:S01]  /*1cf0*/  UIMAD.WIDE.U32 UR6, UR4, UR11, URZ ;  /* 0x0000000b040672a5 */ /* 0x000fe2000f8e00ff */
[----:B------:R-:W1:Y:S01]  /*1d00*/  LDCU.64 UR24, c[0x0][0x4d0] ;  /* 0x00009a00ff1877ac */ /* 0x000e620008000a00 */
[----:B------:R-:W-:-:S05]  /*1d10*/  UIADD3 UR42, UPT, UPT, UR56, UR31, URZ ;  /* 0x0000001f382a7290 */ /* 0x000fca000fffe0ff */
[----:B------:R-:W-:Y:S01]  /*1d20*/  UMOV UR6, UR7 ;  /* 0x0000000700067c82 */ /* 0x000fe20008000000 */
[----:B------:R-:W-:Y:S02]  /*1d30*/  UIADD3 UR7, UPT, UPT, -UR4, URZ, URZ ;  /* 0x000000ff04077290 */ /* 0x000fe4000fffe1ff */
[----:B----4-:R-:W-:Y:S02]  /*1d40*/  USHF.R.U32.HI UR6, URZ, UR8, UR6 ;  /* 0x00000008ff067299 */ /* 0x010fe40008011606 */
[----:B------:R-:W-:Y:S02]  /*1d50*/  UIADD3 UR8, UPT, UPT, -UR5, URZ, URZ ;  /* 0x000000ff05087290 */ /* 0x000fe4000fffe1ff */
[----:B------:R-:W-:Y:S02]  /*1d60*/  USEL UR14, UR4, UR6, !UP0 ;  /* 0x00000006040e7287 */ /* 0x000fe4000c000000 */
[----:B------:R-:W-:Y:S02]  /*1d70*/  UIMAD UR7, UR15, UR7, UR5 ;  /* 0x000000070f0772a4 */ /* 0x000fe4000f8e0205 */
[----:B------:R-:W-:-:S02]  /*1d80*/  UIADD3 UR6, UPT, UPT, -UR14, URZ, URZ ;  /* 0x000000ff0e067290 */ /* 0x000fc4000fffe1ff */
[----:B------:R-:W-:Y:S02]  /*1d90*/  UIMAD UR8, UR12, UR8, UR43 ;  /* 0x000000080c0872a4 */ /* 0x000fe4000f8e022b */
[----:B------:R-:W-:Y:S02]  /*1da0*/  UIMAD UR13, UR10, UR6, UR4 ;  /* 0x000000060a0d72a4 */ /* 0x000fe4000f8e0204 */
[----:B-1----:R-:W-:Y:S02]  /*1db0*/  UIMAD UR11, UR8, UR20, UR9 ;  /* 0x00000014080b72a4 */ /* 0x002fe4000f8e0209 */
[----:B------:R-:W-:Y:S01]  /*1dc0*/  UIMAD UR12, UR7, UR21, UR16 ;  /* 0x00000015070c72a4 */ /* 0x000fe2000f8e0210 */
[----:B------:R-:W1:Y:S02]  /*1dd0*/  LDCU.64 UR4, c[0x0][0x4f8] ;  /* 0x00009f00ff0477ac */ /* 0x000e640008000a00 */
[----:B------:R-:W4:Y:S01]  /*1de0*/  LDCU UR6, c[0x0][0x500] ;  /* 0x0000a000ff0677ac */ /* 0x000f220008000800 */
[----:B------:R-:W-:Y:S01]  /*1df0*/  UIMAD UR13, UR13, UR19, UR17 ;  /* 0x000000130d0d72a4 */ /* 0x000fe2000f8e0211 */
[----:B------:R-:W-:Y:S01]  /*1e00*/  UMOV UR28, URZ ;  /* 0x000000ff001c7c82 */ /* 0x000fe20008000000 */
[----:B------:R-:W-:Y:S01]  /*1e10*/  UMOV UR7, UR30 ;  /* 0x0000001e00077c82 */ /* 0x000fe20008000000 */
[----:B------:R-:W-:Y:S01]  /*1e20*/  UMOV UR20, URZ ;  /* 0x000000ff00147c82 */ /* 0x000fe20008000000 */
[----:B------:R-:W-:Y:S01]  /*1e30*/  UMOV UR21, URZ ;  /* 0x000000ff00157c82 */ /* 0x000fe20008000000 */
[----:B---3--:R-:W-:-:S07]  /*1e40*/  UMOV UR22, URZ ;  /* 0x000000ff00167c82 */ /* 0x008fce0008000000 */
.L_x_29:
[----:B------:R-:W-:Y:S01]  /*1e50*/  @!P3 MOV R3, 0x4000 ;  /* 0x000040000003b802 */ /* 0x000fe20000000f00 */
[----:B------:R-:W-:Y:S01]  /*1e60*/  ULEA UR9, UR7, UR36, 0x3 ;  /* 0x0000002407097291 */ /* 0x000fe2000f8e18ff */
[----:B--2---:R-:W-:Y:S11]  /*1e70*/  @P0 BRA `(.L_x_24) ;  /* 0x0000000000100947 */ /* 0x004ff60003800000 */
[----:B------:R-:W-:Y:S04]  /*1e80*/  MOV R4, UR27 ;  /* 0x0000001b00047c02 */ /* 0x000fe80008000f00 */
[----:B------:R-:W-:Y:S04]  /*1e90*/  SHF.L.U32 R4, R4, 0x1f, RZ ;  /* 0x0000001f04047819 */ /* 0x000fe800000006ff */
[----:B------:R-:W2:Y:S02]  /*1ea0*/  SYNCS.PHASECHK.TRANS64.TRYWAIT P0, [UR9+0xd0], R4 ;  /* 0x0000d004ff0075a7 */ /* 0x000ea40008001109 */
[----:B--2---:R-:W-:Y:S05]  /*1eb0*/  @!P0 BRA `(.L_x_25) ;  /* 0x0000008400408947 */ /* 0x004fea0003800000 */
.L_x_24:
[----:B------:R3:W-:Y:S01]  /*1ec0*/  @!P3 SYNCS.ARRIVE.TRANS64 RZ, [UR9], R3 ;  /* 0x00000003ffffb9a7 */ /* 0x0007e20008000009 */
[----:B------:R-:W-:Y:S04]  /*1ed0*/  ULOP3.LUT UR8, UR38, 0x2, URZ, 0xfc, !UPT ;  /* 0x0000000226087892 */ /* 0x000fe8000f8efcff */
[----:B------:R-:W-:Y:S09]  /*1ee0*/  UISETP.NE.AND UP0, UPT, UR8, 0x2, UPT ;  /* 0x000000020800788c */ /* 0x000ff2000bf05270 */
[----:B------:R-:W-:Y:S05]  /*1ef0*/  BRA.U UP0, `(.L_x_26) ;  /* 0x0000000100047547 */ /* 0x000fea000b800000 */
[----:B-1--4-:R-:W-:Y:S05]  /*1f00*/  BPT.TRAP 0x1 ;  /* 0x000000040000795c */ /* 0x012fea0000300000 */
.L_x_26:
[----:B------:R-:W-:Y:S04]  /*1f10*/  BSSY.RECONVERGENT B0, `(.L_x_27) ;  /* 0x0000003000007945 */ /* 0x000fe80003800200 */
[----:B------:R-:W-:Y:S05]  /*1f20*/  @P2 BRA `(.L_x_28) ;  /* 0x0000000000042947 */ /* 0x000fea0003800000 */
[----:B-1--4-:R-:W-:Y:S05]  /*1f30*/  BPT.TRAP 0x1 ;  /* 0x000000040000795c */ /* 0x012fea0000300000 */
.L_x_28:
[----:B-1--4-:R-:W-:Y:S05]  /*1f40*/  BSYNC.RECONVERGENT B0 ;  /* 0x0000000000007941 */ /* 0x012fea0003800200 */
.L_x_27:
[----:B------:R-:W-:Y:S02]  /*1f50*/  UIADD3 UR8, UPT, UPT, UR7, 0x1, URZ ;  /* 0x0000000107087890 */ /* 0x000fe4000fffe0ff */
[----:B------:R-:W-:Y:S02]  /*1f60*/  UIMAD UR15, UR20, UR23, UR4 ;  /* 0x00000017140f72a4 */ /* 0x000fe4000f8e0204 */
[----:B------:R-:W-:Y:S02]  /*1f70*/  UISETP.NE.AND UP0, UPT, UR8, 0x1a, UPT ;  /* 0x0000001a0800788c */ /* 0x000fe4000bf05270 */
[----:B------:R-:W-:Y:S02]  /*1f80*/  ULEA UR16, UR7, UR36, 0xc ;  /* 0x0000002407107291 */ /* 0x000fe4000f8e60ff */
[----:B------:R-:W-:Y:S02]  /*1f90*/  USEL UR10, URZ, 0x1, UP0 ;  /* 0x00000001ff0a7887 */ /* 0x000fe40008000000 */
[----:B------:R-:W-:Y:S02]  /*1fa0*/  USEL UR30, UR8, URZ, UP0 ;  /* 0x000000ff081e7287 */ /* 0x000fe40008000000 */
[----:B------:R-:W-:Y:S02]  /*1fb0*/  ULOP3.LUT UR27, UR27, UR10, URZ, 0x3c, !UPT ;  /* 0x0000000a1b1b7292 */ /* 0x000fe4000f8e3cff */
[----:B------:R-:W-:Y:S02]  /*1fc0*/  ULEA UR8, UR30, UR36, 0x3 ;  /* 0x000000241e087291 */ /* 0x000fe4000f8e18ff */
[----:B------:R-:W-:Y:S02]  /*1fd0*/  UIADD3 UR34, UP0, UPT, UR46, 0x80, URZ ;  /* 0x000000802e227890 */ /* 0x000fe4000ff1e0ff */
[----:B------:R-:W-:Y:S01]  /*1fe0*/  ULOP3.LUT UR9, UR9, 0xfefffff8, URZ, 0xc0, !UPT ;  /* 0xfefffff809097892 */ /* 0x000fe2000f8ec0ff */
[----:B--2---:R-:W-:Y:S01]  /*1ff0*/  MOV R0, UR27 ;  /* 0x0000001b00007c02 */ /* 0x004fe20008000f00 */
[----:B------:R-:W-:Y:S02]  /*2000*/  USHF.L.U32 UR10, UR28, 0x5, URZ ;  /* 0x000000051c0a7899 */ /* 0x000fe400080006ff */
[----:B------:R-:W-:Y:S01]  /*2010*/  UIADD3.X UR35, UPT, UPT, URZ, UR47, URZ, UP0, !UPT ;  /* 0x0000002fff237290 */ /* 0x000fe200087fe4ff */
[----:B------:R-:W-:Y:S01]  /*2020*/  SHF.L.U32 R0, R0, 0x1f, RZ ;  /* 0x0000001f00007819 */ /* 0x000fe200000006ff */
[----:B------:R-:W-:Y:S02]  /*2030*/  UIADD3 UR32, UP3, UPT, UR46, 0x200, URZ ;  /* 0x000002002e207890 */ /* 0x000fe4000ff7e0ff */
[----:B------:R-:W-:Y:S01]  /*2040*/  UIADD3 UR37, UPT, UPT, UR20, 0x1, URZ ;  /* 0x0000000114257890 */ /* 0x000fe2000fffe0ff */
[----:B------:R1:W2:Y:S01]  /*2050*/  SYNCS.PHASECHK.TRANS64.TRYWAIT P0, [UR8+0xd0], R0 ;  /* 0x0000d000ff0075a7 */ /* 0x0002a20008001108 */
[----:B------:R-:W-:Y:S02]  /*2060*/  UIMAD UR8, UR21, UR24, UR5 ;  /* 0x00000018150872a4 */ /* 0x000fe4000f8e0205 */
[----:B------:R-:W-:Y:S02]  /*2070*/  UIMAD UR7, UR22, UR25, UR6 ;  /* 0x00000019160772a4 */ /* 0x000fe4000f8e0206 */
[----:B------:R-:W-:Y:S02]  /*2080*/  ULEA UR15, UR8, UR15, 0x5 ;  /* 0x0000000f080f7291 */ /* 0x000fe4000f8e28ff */
[----:B------:R-:W-:Y:S02]  /*2090*/  UIADD3 UR8, UPT, UPT, UR16, 0x4400, URZ ;  /* 0x0000440010087890 */ /* 0x000fe4000fffe0ff */
[----:B------:R-:W-:Y:S02]  /*20a0*/  ULEA UR7, UR7, UR15, 0xa ;  /* 0x0000000f07077291 */ /* 0x000fe4000f8e50ff */
[----:B------:R-:W-:Y:S02]  /*20b0*/  UIADD3.X UR33, UPT, UPT, URZ, UR47, URZ, UP3, !UPT ;  /* 0x0000002fff217290 */ /* 0x000fe40009ffe4ff */
[----:B------:R-:W-:Y:S02]  /*20c0*/  UPRMT UR7, UR7, 0x5410, URZ ;  /* 0x0000541007077896 */ /* 0x000fe400080000ff */
[----:B------:R-:W-:Y:S02]  /*20d0*/  UIADD3 UR16, UPT, UPT, UR16, 0x1e400, URZ ;  /* 0x0001e40010107890 */ /* 0x000fe4000fffe0ff */
[----:B------:R-:W-:Y:S02]  /*20e0*/  UISETP.NE.AND UP2, UPT, UR37, UR48, UPT ;  /* 0x000000302500728c */ /* 0x000fe4000bf45270 */
[----:B------:R-:W-:Y:S02]  /*20f0*/  UIADD3 UR29, UPT, UPT, UR21, 0x1, URZ ;  /* 0x00000001151d7890 */ /* 0x000fe4000fffe0ff */
[----:B------:R-:W-:Y:S02]  /*2100*/  UIADD3 UR26, UPT, UPT, UR22, 0x1, URZ ;  /* 0x00000001161a7890 */ /* 0x000fe4000fffe0ff */
[----:B------:R-:W-:Y:S01]  /*2110*/  UIADD3 UR31, UPT, UPT, UR31, 0x1, URZ ;  /* 0x000000011f1f7890 */ /* 0x000fe2000fffe0ff */
[----:B------:R-:W-:Y:S01]  /*2120*/  UMOV UR44, 0x0 ;  /* 0x00000000002c7882 */ /* 0x000fe20000000000 */
[----:B------:R-:W-:Y:S01]  /*2130*/  UMOV UR45, 0x10000000 ;  /* 0x10000000002d7882 */ /* 0x000fe20000000000 */
[----:B------:R-:W-:Y:S02]  /*2140*/  UMOV UR17, UR9 ;  /* 0x0000000900117c82 */ /* 0x000fe40008000000 */
[----:B------:R-:W-:Y:S01]  /*2150*/  @UP2 UIADD3 UR29, UPT, UPT, UR21, URZ, URZ ;  /* 0x000000ff151d2290 */ /* 0x000fe2000fffe0ff */
[----:B------:R4:W-:Y:S01]  /*2160*/  UTMALDG.5D.IM2COL.2CTA [UR8], [UR34], UR7, desc[UR44] ;  /* 0x00002c08220073b4 */ /* 0x0009e20008261007 */
[----:B------:R-:W-:Y:S02]  /*2170*/  UMOV UR19, UR10 ;  /* 0x0000000a00137c82 */ /* 0x000fe40008000000 */
[----:B------:R-:W-:Y:S01]  /*2180*/  UISETP.NE.AND UP1, UPT, UR29, UR40, UPT ;  /* 0x000000281d00728c */ /* 0x000fe2000bf25270 */
[----:B------:R3:W-:Y:S10]  /*2190*/  UTMALDG.5D.2CTA [UR16], [UR32], desc[UR44] ;  /* 0x00002c10200075b4 */ /* 0x0007f40008221000 */
[----:B------:R-:W-:Y:S04]  /*21a0*/  @UP1 UIADD3 UR26, UPT, UPT, UR22, URZ, URZ ;  /* 0x000000ff161a1290 */ /* 0x000fe8000fffe0ff */
[----:B------:R-:W-:Y:S02]  /*21b0*/  UISETP.NE.AND UP0, UPT, UR26, UR41, UPT ;  /* 0x000000291a00728c */ /* 0x000fe4000bf05270 */
[----:B----4-:R-:W-:Y:S09]  /*21c0*/  UIADD3 UR8, UPT, UPT, UR28, 0x1, URZ ;  /* 0x000000011c087890 */ /* 0x010ff2000fffe0ff */
[----:B------:R-:W-:Y:S01]  /*21d0*/  @UP0 UIADD3 UR8, UPT, UPT, UR28, URZ, URZ ;  /* 0x000000ff1c080290 */ /* 0x000fe2000fffe0ff */
[----:B------:R-:W-:Y:S01]  /*21e0*/  UMOV UR7, UR30 ;  /* 0x0000001e00077c82 */ /* 0x000fe20008000000 */
[----:B---3--:R-:W-:Y:S02]  /*21f0*/  USEL UR22, UR26, URZ, UP0 ;  /* 0x000000ff1a167287 */ /* 0x008fe40008000000 */
[----:B------:R-:W-:Y:S02]  /*2200*/  UISETP.NE.AND UP0, UPT, UR31, UR42, UPT ;  /* 0x0000002a1f00728c */ /* 0x000fe4000bf05270 */
[----:B------:R-:W-:Y:S02]  /*2210*/  USEL UR20, UR37, URZ, UP2 ;  /* 0x000000ff25147287 */ /* 0x000fe40009000000 */
[----:B------:R-:W-:Y:S01]  /*2220*/  USEL UR21, UR29, URZ, UP1 ;  /* 0x000000ff1d157287 */ /* 0x000fe20008800000 */
[----:B------:R-:W-:Y:S04]  /*2230*/  UMOV UR28, UR8 ;  /* 0x00000008001c7c82 */ /* 0x000fe80008000000 */
[----:B-1----:R-:W-:Y:S07]  /*2240*/  BRA.U UP0, `(.L_x_29) ;  /* 0xfffffffd00007547 */ /* 0x002fee000b83ffff */
.L_x_23:
[----:B------:R-:W-:Y:S01]  /*2250*/  ULEA UR4, UR30, UR36, 0x3 ;  /* 0x000000241e047291 */ /* 0x000fe2000f8e18ff */
[----:B-1----:R-:W-:Y:S01]  /*2260*/  MOV R0, UR27 ;  /* 0x0000001b00007c02 */ /* 0x002fe20008000f00 */
[----:B------:R-:W-:Y:S01]  /*2270*/  @!P1 SYNCS.ARRIVE.TRANS64.A1T0 RZ, [UR36+0x1e8], RZ ;  /* 0x0001e8ffffff99a7 */ /* 0x000fe20008100024 */
[----:B------:R-:W-:Y:S02]  /*2280*/  UISETP.GE.AND UP0, UPT, UR51, 0x1, UPT ;  /* 0x000000013300788c */ /* 0x000fe4000bf06270 */
[----:B------:R-:W-:-:S04]  /*2290*/  SHF.L.U32 R0, R0, 0x1f, RZ ;  /* 0x0000001f00007819 */ /* 0x000fc800000006ff */
[----:B--2---:R1:W2:Y:S03]  /*22a0*/  SYNCS.PHASECHK.TRANS64.TRYWAIT P0, [UR4+0xd0], R0 ;  /* 0x0000d000ff0075a7 */ /* 0x0042a60008001104 */
[----:B------:R-:W-:Y:S05]  /*22b0*/  BRA.U !UP0, `(.L_x_30) ;  /* 0x0000000508a07547 */ /* 0x000fea000b800000 */
[----:B------:R-:W3:Y:S01]  /*22c0*/  LDCU.128 UR8, c[0x0][0x480] ;  /* 0x00009000ff0877ac */ /* 0x000ee20008000c00 */
[----:B------:R-:W4:Y:S01]  /*22d0*/  LDCU.128 UR32, c[0x0][0x490] ;  /* 0x00009200ff2077ac */ /* 0x000f220008000c00 */
[----:B------:R-:W1:Y:S01]  /*22e0*/  LDCU UR13, c[0x0][0x4c8] ;  /* 0x00009900ff0d77ac */ /* 0x000e620008000800 */
        /* <DEDUP_REMOVED lines=10> */
[----:B------:R-:W1:Y:S05]  /*2390*/  LDCU.64 UR40, c[0x0][0x390] ;  /* 0x00007200ff2877ac */ /* 0x000e6a0008000a00 */
[----:B------:R-:W-:Y:S01]  /*23a0*/  UMOV UR4, UR7 ;  /* 0x0000000700047c82 */ /* 0x000fe20008000000 */
[----:B------:R-:W1:Y:S01]  /*23b0*/  LDCU.64 UR24, c[0x0][0x4d0] ;  /* 0x00009a00ff1877ac */ /* 0x000e620008000a00 */
[----:B------:R-:W-:Y:S01]  /*23c0*/  USHF.R.U32.HI UR4, URZ, UR33, UR4 ;  /* 0x00000021ff047299 */ /* 0x000fe20008011604 */
[----:B------:R-:W4:Y:S03]  /*23d0*/  LDCU.64 UR32, c[0x0][0x4c0] ;  /* 0x00009800ff2077ac */ /* 0x000f260008000a00 */
[----:B------:R-:W-:-:S02]  /*23e0*/  USEL UR4, UR5, UR4, !UP0 ;  /* 0x0000000405047287 */ /* 0x000fc4000c000000 */
[----:B------:R-:W-:Y:S02]  /*23f0*/  UISETP.NE.AND UP0, UPT, UR34, 0x1, UPT ;  /* 0x000000012200788c */ /* 0x000fe4000bf05270 */
[----:B------:R-:W-:Y:S02]  /*2400*/  UIMAD.WIDE.U32 UR6, UR4, UR35, URZ ;  /* 0x00000023040672a5 */ /* 0x000fe4000f8e00ff */
[----:B------:R-:W-:Y:S01]  /*2410*/  UIADD3 UR42, UPT, UPT, UR51, UR42, URZ ;  /* 0x0000002a332a7290 */ /* 0x000fe2000fffe0ff */
[----:B------:R-:W-:-:S04]  /*2420*/  UMOV UR37, UR51 ;  /* 0x0000003300257c82 */ /* 0x000fc80008000000 */
[----:B------:R-:W-:Y:S01]  /*2430*/  UMOV UR6, UR7 ;  /* 0x0000000700067c82 */ /* 0x000fe20008000000 */
[----:B------:R-:W-:Y:S02]  /*2440*/  UIADD3 UR7, UPT, UPT, -UR5, URZ, URZ ;  /* 0x000000ff05077290 */ /* 0x000fe4000fffe1ff */
[----:B---3--:R-:W-:Y:S02]  /*2450*/  USHF.R.U32.HI UR6, URZ, UR9, UR6 ;  /* 0x00000009ff067299 */ /* 0x008fe40008011606 */
[----:B------:R-:W-:Y:S02]  /*2460*/  UIMAD UR7, UR8, UR7, UR43 ;  /* 0x00000007080772a4 */ /* 0x000fe4000f8e022b */
[----:B------:R-:W-:Y:S02]  /*2470*/  USEL UR14, UR4, UR6, !UP0 ;  /* 0x00000006040e7287 */ /* 0x000fe4000c000000 */
[----:B------:R-:W-:Y:S02]  /*2480*/  UIADD3 UR6, UPT, UPT, -UR4, URZ, URZ ;  /* 0x000000ff04067290 */ /* 0x000fe4000fffe1ff */
[----:B------:R-:W-:-:S02]  /*2490*/  UIADD3 UR9, UPT, UPT, -UR14, URZ, URZ ;  /* 0x000000ff0e097290 */ /* 0x000fc4000fffe1ff */
[----:B------:R-:W-:Y:S02]  /*24a0*/  UIMAD UR12, UR11, UR6, UR5 ;  /* 0x000000060b0c72a4 */ /* 0x000fe4000f8e0205 */
[----:B------:R-:W-:Y:S02]  /*24b0*/  UIMAD UR9, UR34, UR9, UR4 ;  /* 0x00000009220972a4 */ /* 0x000fe4000f8e0204 */
[----:B----4-:R-:W-:Y:S01]  /*24c0*/  UIMAD UR11, UR7, UR32, UR10 ;  /* 0x00000020070b72a4 */ /* 0x010fe2000f8e020a */
[----:B------:R-:W3:Y:S02]  /*24d0*/  LDCU UR43, c[0x0][0x38c] ;  /* 0x00007180ff2b77ac */ /* 0x000ee40008000800 */
[----:B------:R-:W4:Y:S01]  /*24e0*/  LDCU UR6, c[0x0][0x500] ;  /* 0x0000a000ff0677ac */ /* 0x000f220008000800 */
[----:B------:R-:W2:Y:S01]  /*24f0*/  LDCU.64 UR4, c[0x0][0x4f8] ;  /* 0x00009f00ff0477ac */ /* 0x000ea20008000a00 */
[----:B-1----:R-:W-:Y:S02]  /*2500*/  UIMAD UR12, UR12, UR33, UR16 ;  /* 0x000000210c0c72a4 */ /* 0x002fe4000f8e0210 */
[----:B------:R-:W-:Y:S01]  /*2510*/  UIMAD UR13, UR9, UR13, UR17 ;  /* 0x0000000d090d72a4 */ /* 0x000fe2000f8e0211 */
[----:B------:R-:W-:-:S11]  /*2520*/  UMOV UR7, UR30 ;  /* 0x0000001e00077c82 */ /* 0x000fd60008000000 */
.L_x_36:
[----:B------:R-:W-:Y:S01]  /*2530*/  @!P3 MOV R3, 0x4000 ;  /* 0x000040000003b802 */ /* 0x000fe20000000f00 */
[----:B------:R-:W-:Y:S01]  /*2540*/  ULEA UR9, UR7, UR36, 0x3 ;  /* 0x0000002407097291 */ /* 0x000fe2000f8e18ff */
[----:B--23--:R-:W-:Y:S11]  /*2550*/  @P0 BRA `(.L_x_31) ;  /* 0x0000000000100947 */ /* 0x00cff60003800000 */
[----:B------:R-:W-:Y:S04]  /*2560*/  MOV R4, UR27 ;  /* 0x0000001b00047c02 */ /* 0x000fe80008000f00 */
[----:B------:R-:W-:Y:S04]  /*2570*/  SHF.L.U32 R4, R4, 0x1f, RZ ;  /* 0x0000001f04047819 */ /* 0x000fe800000006ff */
[----:B------:R-:W1:Y:S02]  /*2580*/  SYNCS.PHASECHK.TRANS64.TRYWAIT P0, [UR9+0xd0], R4 ;  /* 0x0000d004ff0075a7 */ /* 0x000e640008001109 */
[----:B-1----:R-:W-:Y:S05]  /*2590*/  @!P0 BRA `(.L_x_32) ;  /* 0x0000007c00a08947 */ /* 0x002fea0003800000 */
.L_x_31:
[----:B------:R2:W-:Y:S01]  /*25a0*/  @!P3 SYNCS.ARRIVE.TRANS64 RZ, [UR9], R3 ;  /* 0x00000003ffffb9a7 */ /* 0x0005e20008000009 */
[----:B------:R-:W-:Y:S04]  /*25b0*/  ULOP3.LUT UR8, UR38, 0x2, URZ, 0xfc, !UPT ;  /* 0x0000000226087892 */ /* 0x000fe8000f8efcff */
[----:B------:R-:W-:Y:S09]  /*25c0*/  UISETP.NE.AND UP0, UPT, UR8, 0x2, UPT ;  /* 0x000000020800788c */ /* 0x000ff2000bf05270 */
[----:B------:R-:W-:Y:S05]  /*25d0*/  BRA.U UP0, `(.L_x_33) ;  /* 0x0000000100047547 */ /* 0x000fea000b800000 */
[----:B---34-:R-:W-:Y:S05]  /*25e0*/  BPT.TRAP 0x1 ;  /* 0x000000040000795c */ /* 0x018fea0000300000 */
.L_x_33:
[----:B------:R-:W-:Y:S04]  /*25f0*/  BSSY.RECONVERGENT B0, `(.L_x_34) ;  /* 0x0000003000007945 */ /* 0x000fe80003800200 */
[----:B------:R-:W-:Y:S05]  /*2600*/  @P2 BRA `(.L_x_35) ;  /* 0x0000000000042947 */ /* 0x000fea0003800000 */
[----:B---34-:R-:W-:Y:S05]  /*2610*/  BPT.TRAP 0x1 ;  /* 0x000000040000795c */ /* 0x018fea0000300000 */
.L_x_35:
[----:B---34-:R-:W-:Y:S05]  /*2620*/  BSYNC.RECONVERGENT B0 ;  /* 0x0000000000007941 */ /* 0x018fea0003800200 */
.L_x_34:
        /* <DEDUP_REMOVED lines=8> */
[----:B------:R-:W-:Y:S02]  /*26b0*/  UIMAD UR10, UR21, UR24, UR5 ;  /* 0x00000018150a72a4 */ /* 0x000fe4000f8e0205 */
[----:B------:R-:W-:Y:S01]  /*26c0*/  UIMAD UR7, UR22, UR25, UR6 ;  /* 0x00000019160772a4 */ /* 0x000fe2000f8e0206 */
[----:B-1----:R-:W-:Y:S01]  /*26d0*/  MOV R0, UR27 ;  /* 0x0000001b00007c02 */ /* 0x002fe20008000f00 */
[----:B------:R-:W-:Y:S02]  /*26e0*/  ULEA UR15, UR10, UR15, 0x5 ;  /* 0x0000000f0a0f7291 */ /* 0x000fe4000f8e28ff */
[----:B------:R-:W-:Y:S01]  /*26f0*/  UIADD3 UR34, UP0, UPT, UR46, 0x80, URZ ;  /* 0x000000802e227890 */ /* 0x000fe2000ff1e0ff */
[----:B------:R-:W-:Y:S01]  /*2700*/  SHF.L.U32 R0, R0, 0x1f, RZ ;  /* 0x0000001f00007819 */ /* 0x000fe200000006ff */
[----:B------:R-:W-:Y:S02]  /*2710*/  ULEA UR7, UR7, UR15, 0xa ;  /* 0x0000000f07077291 */ /* 0x000fe4000f8e50ff */
[----:B------:R-:W-:Y:S01]  /*2720*/  USHF.L.U32 UR19, UR28, 0x5, URZ ;  /* 0x000000051c137899 */ /* 0x000fe200080006ff */
[----:B------:R1:W3:Y:S01]  /*2730*/  SYNCS.PHASECHK.TRANS64.TRYWAIT P0, [UR8+0xd0], R0 ;  /* 0x0000d000ff0075a7 */ /* 0x0002e20008001108 */
[----:B------:R-:W-:Y:S02]  /*2740*/  ULOP3.LUT UR9, UR9, 0xfefffff8, URZ, 0xc0, !UPT ;  /* 0xfefffff809097892 */ /* 0x000fe4000f8ec0ff */
[----:B------:R-:W-:Y:S02]  /*2750*/  UIADD3.X UR35, UPT, UPT, URZ, UR47, URZ, UP0, !UPT ;  /* 0x0000002fff237290 */ /* 0x000fe400087fe4ff */
[----:B------:R-:W-:Y:S02]  /*2760*/  UIADD3 UR8, UPT, UPT, UR16, 0x4400, URZ ;  /* 0x0000440010087890 */ /* 0x000fe4000fffe0ff */
[----:B------:R-:W-:Y:S02]  /*2770*/  UPRMT UR7, UR7, 0x5410, URZ ;  /* 0x0000541007077896 */ /* 0x000fe400080000ff */
[----:B------:R-:W-:Y:S02]  /*2780*/  UIADD3 UR32, UP3, UPT, UR46, 0x200, URZ ;  /* 0x000002002e207890 */ /* 0x000fe4000ff7e0ff */
[----:B------:R-:W-:Y:S02]  /*2790*/  UIADD3 UR16, UPT, UPT, UR16, 0x1e400, URZ ;  /* 0x0001e40010107890 */ /* 0x000fe4000fffe0ff */
[----:B------:R-:W-:Y:S02]  /*27a0*/  UIADD3.X UR33, UPT, UPT, URZ, UR47, URZ, UP3, !UPT ;  /* 0x0000002fff217290 */ /* 0x000fe40009ffe4ff */
[----:B------:R-:W-:Y:S02]  /*27b0*/  UIADD3 UR31, UPT, UPT, UR20, 0x1, URZ ;  /* 0x00000001141f7890 */ /* 0x000fe4000fffe0ff */
[----:B------:R-:W-:Y:S02]  /*27c0*/  UIADD3 UR29, UPT, UPT, UR21, 0x1, URZ ;  /* 0x00000001151d7890 */ /* 0x000fe4000fffe0ff */
[----:B------:R-:W-:Y:S02]  /*27d0*/  UISETP.NE.AND UP2, UPT, UR31, UR43, UPT ;  /* 0x0000002b1f00728c */ /* 0x000fe4000bf45270 */
[----:B------:R-:W-:Y:S01]  /*27e0*/  UIADD3 UR26, UPT, UPT, UR22, 0x1, URZ ;  /* 0x00000001161a7890 */ /* 0x000fe2000fffe0ff */
[----:B------:R-:W-:Y:S01]  /*27f0*/  UMOV UR44, 0x0 ;  /* 0x00000000002c7882 */ /* 0x000fe20000000000 */
[----:B------:R-:W-:Y:S01]  /*2800*/  UMOV UR45, 0x10000000 ;  /* 0x10000000002d7882 */ /* 0x000fe20000000000 */
[----:B------:R-:W-:Y:S01]  /*2810*/  UMOV UR10, UR19 ;  /* 0x00000013000a7c82 */ /* 0x000fe20008000000 */
[----:B------:R-:W-:Y:S01]  /*2820*/  UMOV UR17, UR9 ;  /* 0x0000000900117c82 */ /* 0x000fe20008000000 */
[----:B------:R4:W-:Y:S04]  /*2830*/  UTMALDG.5D.IM2COL.2CTA [UR8], [UR34], UR7, desc[UR44] ;  /* 0x00002c08220073b4 */ /* 0x0009e80008261007 */
[----:B------:R-:W-:Y:S04]  /*2840*/  @UP2 UIADD3 UR29, UPT, UPT, UR21, URZ, URZ ;  /* 0x000000ff151d2290 */ /* 0x000fe8000fffe0ff */
[----:B------:R-:W-:Y:S01]  /*2850*/  UISETP.NE.AND UP1, UPT, UR29, UR40, UPT ;  /* 0x000000281d00728c */ /* 0x000fe2000bf25270 */
[----:B------:R2:W-:Y:S10]  /*2860*/  UTMALDG.5D.2CTA [UR16], [UR32], desc[UR44] ;  /* 0x00002c10200075b4 */ /* 0x0005f40008221000 */
[----:B------:R-:W-:Y:S04]  /*2870*/  @UP1 UIADD3 UR26, UPT, UPT, UR22, URZ, URZ ;  /* 0x000000ff161a1290 */ /* 0x000fe8000fffe0ff */
[----:B------:R-:W-:Y:S02]  /*2880*/  UISETP.NE.AND UP0, UPT, UR26, UR41, UPT ;  /* 0x000000291a00728c */ /* 0x000fe4000bf05270 */
[----:B----4-:R-:W-:Y:S09]  /*2890*/  UIADD3 UR8, UPT, UPT, UR28, 0x1, URZ ;  /* 0x000000011c087890 */ /* 0x010ff2000fffe0ff */
[----:B------:R-:W-:Y:S02]  /*28a0*/  @UP0 UIADD3 UR8, UPT, UPT, UR28, URZ, URZ ;  /* 0x000000ff1c080290 */ /* 0x000fe4000fffe0ff */
[----:B------:R-:W-:Y:S02]  /*28b0*/  UIADD3 UR7, UPT, UPT, UR37, -0x1, URZ ;  /* 0xffffffff25077890 */ /* 0x000fe4000fffe0ff */
[----:B--2---:R-:W-:Y:S02]  /*28c0*/  USEL UR22, UR26, URZ, UP0 ;  /* 0x000000ff1a167287 */ /* 0x004fe40008000000 */
[----:B------:R-:W-:Y:S02]  /*28d0*/  UISETP.GT.U32.AND UP0, UPT, UR37, 0x1, UPT ;  /* 0x000000012500788c */ /* 0x000fe4000bf04070 */
[----:B------:R-:W-:Y:S02]  /*28e0*/  USEL UR20, UR31, URZ, UP2 ;  /* 0x000000ff1f147287 */ /* 0x000fe40009000000 */
[----:B------:R-:W-:Y:S01]  /*28f0*/  USEL UR21, UR29, URZ, UP1 ;  /* 0x000000ff1d157287 */ /* 0x000fe20008800000 */
[----:B------:R-:W-:Y:S01]  /*2900*/  UMOV UR37, UR7 ;  /* 0x0000000700257c82 */ /* 0x000fe20008000000 */
[----:B------:R-:W-:Y:S01]  /*2910*/  UMOV UR7, UR30 ;  /* 0x0000001e00077c82 */ /* 0x000fe20008000000 */
[----:B------:R-:W-:Y:S02]  /*2920*/  UMOV UR28, UR8 ;  /* 0x00000008001c7c82 */ /* 0x000fe40008000000 */
[----:B-1----:R-:W-:Y:S07]  /*2930*/  BRA.U UP0, `(.L_x_36) ;  /* 0xfffffff900fc7547 */ /* 0x002fee000b83ffff */
.L_x_30:
[----:B------:R-:W-:Y:S01]  /*2940*/  SHF.L.U32 R3, R2, 0x1f, RZ ;  /* 0x0000001f02037819 */ /* 0x000fe200000006ff */
[----:B------:R-:W-:-:S03]  /*2950*/  NOP ;  /* 0x0000000000007918 */ /* 0x000fc60000000000 */
[----:B--23--:R-:W2:Y:S02]  /*2960*/  SYNCS.PHASECHK.TRANS64.TRYWAIT P0, [UR36+0x1f0], R3 ;  /* 0x0001f003ff0075a7 */ /* 0x00cea40008001124 */
[----:B--2---:R-:W-:Y:S05]  /*2970*/  @!P0 BRA `(.L_x_37) ;  /* 0x0000007800c08947 */ /* 0x004fea0003800000 */
.L_x_168:
[----:B------:R-:W2:Y:S01]  /*2980*/  LDS.128 R4, [UR36+0x230] ;  /* 0x00023024ff047984 */ /* 0x000ea20008000c00 */
[----:B------:R-:W-:Y:S02]  /*2990*/  UIADD3 UR4, UPT, UPT, UR36, 0x1f8, URZ ;  /* 0x000001f824047890 */ /* 0x000fe4000fffe0ff */
[----:B------:R-:W-:Y:S01]  /*29a0*/  UISETP.GE.AND UP0, UPT, UR39, 0x1, UPT ;  /* 0x000000012700788c */ /* 0x000fe2000bf06270 */
[----:B------:R-:W-:Y:S01]  /*29b0*/  @!PT LDS RZ, [RZ] ;  /* 0x00000000fffff984 */ /* 0x000fe20000000800 */
[----:B------:R-:W-:Y:S01]  /*29c0*/  @!PT LDS RZ, [RZ] ;  /* 0x00000000fffff984 */ /* 0x000fe20000000800 */
[----:B------:R-:W-:Y:S01]  /*29d0*/  @!PT LDS RZ, [RZ] ;  /* 0x00000000fffff984 */ /* 0x000fe20000000800 */
[----:B------:R-:W-:Y:S01]  /*29e0*/  @!PT LDS RZ, [RZ] ;  /* 0x00000000fffff984 */ /* 0x000fe20000000800 */
[----:B------:R3:W-:Y:S06]  /*29f0*/  MEMBAR.ALL.CTA ;  /* 0x0000000000007992 */ /* 0x0007ec0000008000 */
[----:B---3--:R-:W3:Y:S01]  /*2a00*/  FENCE.VIEW.ASYNC.S ;  /* 0x00000000000073c6 */ /* 0x008ee20000000000 */
[----:B------:R-:W-:-:S09]  /*2a10*/  UPRMT UR4, URZ, 0x654, UR4 ;  /* 0x00000654ff047896 */ /* 0x000fd20008000004 */
[----:B---3--:R-:W-:Y:S01]  /*2a20*/  SYNCS.ARRIVE.TRANS64.RED.A1T0 RZ, [UR4], RZ ;  /* 0x000000ffffff79a7 */ /* 0x008fe20008100404 */
[----:B--2---:R-:W-:-:S13]  /*2a30*/  LOP3.LUT P0, RZ, R6, 0x1, RZ, 0xc0, !PT ;  /* 0x0000000106ff7812 */ /* 0x004fda000780c0ff */
[----:B------:R-:W-:Y:S01]  /*2a40*/  VOTEU.ANY UP1, P0 ;  /* 0x0000000000ff7886 */ /* 0x000fe20000020100 */
[----:B------:R-:W-:-:S13]  /*2a50*/  PLOP3.LUT P0, PT, PT, PT, UP1, 0x80, 0x8 ;  /* 0x000000000008781c */ /* 0x000fda0003f0f018 */
[----:B-1----:R-:W-:Y:S02]  /*2a60*/  @P0 MOV R0, R4 ;  /* 0x0000000400000202 */ /* 0x002fe40000000f00 */
[----:B------:R-:W-:Y:S02]  /*2a70*/  @P0 LOP3.LUT R4, R5, 0xffff, RZ, 0xc0, !PT ;  /* 0x0000ffff05040812 */ /* 0x000fe400078ec0ff */
[----:B------:R-:W-:Y:S02]  /*2a80*/  @P0 R2UR UR6, R0 ;  /* 0x00000000000602ca */ /* 0x000fe400000e0000 */
[----:B------:R-:W-:-:S11]  /*2a90*/  @P0 R2UR UR5, R4 ;  /* 0x00000000040502ca */ /* 0x000fd600000e0000 */
[----:B------:R-:W-:Y:S02]  /*2aa0*/  @UP1 UMOV UR50, UR6 ;  /* 0x0000000600321c82 */ /* 0x000fe40008000000 */
[----:B------:R-:W-:Y:S01]  /*2ab0*/  @UP1 UMOV UR49, UR5 ;  /* 0x0000000500311c82 */ /* 0x000fe20008000000 */
[----:B------:R-:W-:Y:S05]  /*2ac0*/  BRA.U !UP0, `(.L_x_38) ;  /* 0x0000000108d47547 */ /* 0x000fea000b800000 */
[----:B------:R-:W1:Y:S01]  /*2ad0*/  LDCU.128 UR16, c[0x0][0xc10] ;  /* 0x00018200ff1077ac */ /* 0x000e620008000c00 */
[----:B------:R-:W2:Y:S01]  /*2ae0*/  LDCU UR21, c[0x0][0xc20] ;  /* 0x00018400ff1577ac */ /* 0x000ea20008000800 */
[----:B------:R-:W3:Y:S01]  /*2af0*/  LDCU UR20, c[0x0][0xc0c] ;  /* 0x00018180ff1477ac */ /* 0x000ee20008000800 */
[----:B------:R-:W4:Y:S01]  /*2b00*/  LDCU.64 UR12, c[0x0][0xc28] ;  /* 0x00018500ff0c77ac */ /* 0x000f220008000a00 */
[----:B------:R-:W-:Y:S02]  /*2b10*/  UISETP.NE.AND UP3, UPT, UR39, 0x1, UPT ;  /* 0x000000012700788c */ /* 0x000fe4000bf65270 */
[----:B-1----:R-:W-:Y:S02]  /*2b20*/  UIMAD.WIDE.U32 UR4, UR52, UR19, URZ ;  /* 0x00000013340472a5 */ /* 0x002fe4000f8e00ff */
[----:B------:R-:W-:Y:S02]  /*2b30*/  UIMAD.WIDE.U32 UR6, UR53, UR16, URZ ;  /* 0x00000010350672a5 */ /* 0x000fe4000f8e00ff */
[----:B------:R-:W-:-:S02]  /*2b40*/  UISETP.NE.AND UP0, UPT, UR18, 0x1, UPT ;  /* 0x000000011200788c */ /* 0x000fc4000bf05270 */
[----:B------:R-:W-:Y:S01]  /*2b50*/  UIMAD.WIDE.U32 UR14, UR49, UR19, URZ ;  /* 0x00000013310e72a5 */ /* 0x000fe2000f8e00ff */
[----:B------:R-:W-:Y:S01]  /*2b60*/  UMOV UR4, UR5 ;  /* 0x0000000500047c82 */ /* 0x000fe20008000000 */
[----:B---3--:R-:W-:Y:S02]  /*2b70*/  UISETP.NE.AND UP2, UPT, UR20, 0x1, UPT ;  /* 0x000000011400788c */ /* 0x008fe4000bf45270 */
[----:B--2---:R-:W-:Y:S02]  /*2b80*/  USHF.R.U32.HI UR5, URZ, UR21, UR4 ;  /* 0x00000015ff057299 */ /* 0x004fe40008011604 */
[----:B------:R-:W-:Y:S01]  /*2b90*/  UIMAD.WIDE.U32 UR10, UR50, UR16, URZ ;  /* 0x00000010320a72a5 */ /* 0x000fe2000f8e00ff */
[----:B------:R-:W-:Y:S01]  /*2ba0*/  UMOV UR4, UR7 ;  /* 0x0000000700047c82 */ /* 0x000fe20008000000 */
[----:B------:R-:W-:Y:S02]  /*2bb0*/  USEL UR5, UR52, UR5, !UP0 ;  /* 0x0000000534057287 */ /* 0x000fe4000c000000 */
[----:B------:R-:W-:-:S02]  /*2bc0*/  USHF.R.U32.HI UR4, URZ, UR17, UR4 ;  /* 0x00000011ff047299 */ /* 0x000fc40008011604 */
[----:B----4-:R-:W-:Y:S02]  /*2bd0*/  UIMAD.WIDE.U32 UR8, UR5, UR12, URZ ;  /* 0x0000000c050872a5 */ /* 0x010fe4000f8e00ff */
[----:B------:R-:W-:Y:S01]  /*2be0*/  USEL UR6, UR53, UR4, !UP2 ;  /* 0x0000000435067287 */ /* 0x000fe2000d000000 */
[----:B------:R-:W-:Y:S02]  /*2bf0*/  UMOV UR10, UR11 ;  /* 0x0000000b000a7c82 */ /* 0x000fe40008000000 */
[----:B------:R-:W-:Y:S01]  /*2c00*/  UMOV UR4, UR15 ;  /* 0x0000000f00047c82 */ /* 0x000fe20008000000 */
[----:B------:R-:W-:Y:S01]  /*2c10*/  UIMAD.WIDE.U32 UR14, UR6, UR12, URZ ;  /* 0x0000000c060e72a5 */ /* 0x000fe2000f8e00ff */
[----:B------:R-:W-:Y:S01]  /*2c20*/  UMOV UR8, UR9 ;  /* 0x0000000900087c82 */ /* 0x000fe20008000000 */
[----:B------:R-:W-:Y:S02]  /*2c30*/  USHF.R.U32.HI UR4, URZ, UR21, UR4 ;  /* 0x00000015ff047299 */ /* 0x000fe40008011604 */
[----:B------:R-:W-:-:S03]  /*2c40*/  @UP3 USHF.R.U32.HI UR5, URZ, UR13, UR8 ;  /* 0x0000000dff053299 */ /* 0x000fc60008011608 */
[----:B------:R-:W-:Y:S01]  /*2c50*/  UMOV UR14, UR15 ;  /* 0x0000000f000e7c82 */ /* 0x000fe20008000000 */
[----:B------:R-:W-:Y:S02]  /*2c60*/  USHF.R.U32.HI UR17, URZ, UR17, UR10 ;  /* 0x00000011ff117299 */ /* 0x000fe4000801160a */
[----:B------:R-:W-:Y:S02]  /*2c70*/  USEL UR4, UR49, UR4, !UP0 ;  /* 0x0000000431047287 */ /* 0x000fe4000c000000 */
[----:B------:R-:W-:Y:S02]  /*2c80*/  @UP3 USHF.R.U32.HI UR6, URZ, UR13, UR14 ;  /* 0x0000000dff063299 */ /* 0x000fe4000801160e */
[----:B------:R-:W-:Y:S02]  /*2c90*/  UIMAD UR7, UR39, UR5, URZ ;  /* 0x00000005270772a4 */ /* 0x000fe4000f8e02ff */
[----:B------:R-:W-:Y:S02]  /*2ca0*/  USEL UR5, UR50, UR17, !UP2 ;  /* 0x0000001132057287 */ /* 0x000fe4000d000000 */
[----:B------:R-:W-:-:S02]  /*2cb0*/  UIMAD UR10, UR39, UR6, URZ ;  /* 0x00000006270a72a4 */ /* 0x000fc4000f8e02ff */
[----:B------:R-:W-:Y:S02]  /*2cc0*/  UISETP.GE.AND UP0, UPT, UR4, UR7, UPT ;  /* 0x000000070400728c */ /* 0x000fe4000bf06270 */
[----:B------:R-:W-:Y:S02]  /*2cd0*/  UIMAD.WIDE.U32 UR8, UR4, UR12, URZ ;  /* 0x0000000c040872a5 */ /* 0x000fe4000f8e00ff */
[----:B------:R-:W-:Y:S02]  /*2ce0*/  UISETP.GE.OR UP0, UPT, UR5, UR10, UP0 ;  /* 0x0000000a0500728c */ /* 0x000fe40008706670 */
[----:B------:R-:W-:-:S03]  /*2cf0*/  UIMAD.WIDE.U32 UR10, UR5, UR12, URZ ;  /* 0x0000000c050a72a5 */ /* 0x000fc6000f8e00ff */
[----:B------:R-:W-:Y:S01]  /*2d00*/  UMOV UR7, UR9 ;  /* 0x0000000900077c82 */ /* 0x000fe20008000000 */
[----:B------:R-:W-:Y:S02]  /*2d10*/  UIADD3 UR9, UPT, UPT, -UR4, URZ, URZ ;  /* 0x000000ff04097290 */ /* 0x000fe4000fffe1ff */
[----:B------:R-:W-:Y:S02]  /*2d20*/  USHF.R.U32.HI UR7, URZ, UR13, UR7 ;  /* 0x0000000dff077299 */ /* 0x000fe40008011607 */
[----:B------:R-:W-:Y:S02]  /*2d30*/  UIMAD UR10, UR18, UR9, UR49 ;  /* 0x00000009120a72a4 */ /* 0x000fe4000f8e0231 */
[----:B------:R-:W-:Y:S01]  /*2d40*/  USEL UR7, UR4, UR7, !UP3 ;  /* 0x0000000704077287 */ /* 0x000fe2000d800000 */
[----:B------:R-:W-:Y:S01]  /*2d50*/  @!UP0 UMOV UR8, UR11 ;  /* 0x0000000b00088c82 */ /* 0x000fe20008000000 */
[----:B------:R-:W-:Y:S02]  /*2d60*/  UIADD3 UR11, UPT, UPT, -UR5, URZ, URZ ;  /* 0x000000ff050b7290 */ /* 0x000fe4000fffe1ff */
[----:B------:R-:W-:-:S02]  /*2d70*/  @!UP0 USHF.R.U32.HI UR8, URZ, UR13, UR8 ;  /* 0x0000000dff088299 */ /* 0x000fc40008011608 */
[----:B------:R-:W-:Y:S02]  /*2d80*/  UIADD3 UR9, UPT, UPT, -UR7, URZ, URZ ;  /* 0x000000ff07097290 */ /* 0x000fe4000fffe1ff */
[----:B------:R-:W-:Y:S02]  /*2d90*/  @!UP0 USEL UR8, UR5, UR8, !UP3 ;  /* 0x0000000805088287 */ /* 0x000fe4000d800000 */
[----:B------:R-:W-:Y:S02]  /*2da0*/  UIMAD UR9, UR39, UR9, UR4 ;  /* 0x00000009270972a4 */ /* 0x000fe4000f8e0204 */
[----:B------:R-:W-:Y:S02]  /*2db0*/  @!UP0 UIADD3 UR7, UPT, UPT, UR7, -UR8, URZ ;  /* 0x8000000807078290 */ /* 0x000fe4000fffe0ff */
[----:B------:R-:W-:Y:S02]  /*2dc0*/  @!UP0 UIMAD UR8, UR9, UR6, UR8 ;  /* 0x00000006090882a4 */ /* 0x000fe4000f8e0208 */
[----:B------:R-:W-:-:S02]  /*2dd0*/  @!UP0 UIMAD UR4, UR39, UR7, UR5 ;  /* 0x00000007270482a4 */ /* 0x000fc4000f8e0205 */
[----:B------:R-:W-:Y:S02]  /*2de0*/  UIMAD UR6, UR20, UR11, UR50 ;  /* 0x0000000b140672a4 */ /* 0x000fe4000f8e0232 */
[----:B------:R-:W-:Y:S01]  /*2df0*/  UIMAD UR49, UR4, UR18, UR10 ;  /* 0x00000012043172a4 */ /* 0x000fe2000f8e020a */
[----:B------:R-:W-:Y:S02]  /*2e00*/  @!UP0 UMOV UR5, UR8 ;  /* 0x0000000800058c82 */ /* 0x000fe40008000000 */
[----:B------:R-:W-:-:S12]  /*2e10*/  UIMAD UR50, UR5, UR20, UR6 ;  /* 0x00000014053272a4 */ /* 0x000fd8000f8e0206 */
.L_x_38:
[----:B------:R-:W1:Y:S02]  /*2e20*/  LDCU UR4, c[0x0][0xc30] ;  /* 0x00018600ff0477ac */ /* 0x000e640008000800 */
[----:B-1----:R-:W-:-:S09]  /*2e30*/  UISETP.NE.AND UP0, UPT, UR4, 0x1, UPT ;  /* 0x000000010400788c */ /* 0x002fd2000bf05270 */
[----:B------:R-:W-:Y:S05]  /*2e40*/  BRA.U UP0, `(.L_x_39) ;  /* 0x0000000100447547 */ /* 0x000fea000b800000 */
[----:B------:R-:W1:Y:S01]  /*2e50*/  LDCU.128 UR8, c[0x0][0xc10] ;  /* 0x00018200ff0877ac */ /* 0x000e620008000c00 */
[----:B------:R-:W2:Y:S01]  /*2e60*/  LDCU UR12, c[0x0][0xc0c] ;  /* 0x00018180ff0c77ac */ /* 0x000ea20008000800 */
[----:B------:R-:W3:Y:S01]  /*2e70*/  LDCU UR13, c[0x0][0xc20] ;  /* 0x00018400ff0d77ac */ /* 0x000ee20008000800 */
[----:B-1----:R-:W-:Y:S02]  /*2e80*/  UIMAD.WIDE.U32 UR6, UR50, UR8, URZ ;  /* 0x00000008320672a5 */ /* 0x002fe4000f8e00ff */
[----:B------:R-:W-:Y:S02]  /*2e90*/  UIMAD.WIDE.U32 UR4, UR49, UR11, URZ ;  /* 0x0000000b310472a5 */ /* 0x000fe4000f8e00ff */
[----:B--2---:R-:W-:Y:S02]  /*2ea0*/  UISETP.NE.AND UP2, UPT, UR12, 0x1, UPT ;  /* 0x000000010c00788c */ /* 0x004fe4000bf45270 */
[----:B------:R-:W-:Y:S01]  /*2eb0*/  UISETP.NE.AND UP0, UPT, UR10, 0x1, UPT ;  /* 0x000000010a00788c */ /* 0x000fe2000bf05270 */
[----:B------:R-:W-:-:S02]  /*2ec0*/  UMOV UR6, UR7 ;  /* 0x0000000700067c82 */ /* 0x000fc40008000000 */
[----:B------:R-:W-:Y:S01]  /*2ed0*/  UMOV UR4, UR5 ;  /* 0x0000000500047c82 */ /* 0x000fe20008000000 */
[----:B------:R-:W-:Y:S02]  /*2ee0*/  USHF.R.U32.HI UR6, URZ, UR9, UR6 ;  /* 0x00000009ff067299 */ /* 0x000fe40008011606 */
[----:B---3--:R-:W-:Y:S02]  /*2ef0*/  USHF.R.U32.HI UR4, URZ, UR13, UR4 ;  /* 0x0000000dff047299 */ /* 0x008fe40008011604 */
[----:B------:R-:W-:Y:S02]  /*2f00*/  USEL UR5, UR50, UR6, !UP2 ;  /* 0x0000000632057287 */ /* 0x000fe4000d000000 */
[----:B------:R-:W-:-:S04]  /*2f10*/  USEL UR4, UR49, UR4, !UP0 ;  /* 0x0000000431047287 */ /* 0x000fc8000c000000 */
[----:B------:R-:W-:Y:S02]  /*2f20*/  UIADD3 UR6, UPT, UPT, UR5, -UR4, URZ ;  /* 0x8000000405067290 */ /* 0x000fe4000fffe0ff */
[----:B------:R-:W-:Y:S02]  /*2f30*/  UIADD3 UR4, UPT, UPT, -UR5, UR4, URZ ;  /* 0x0000000405047290 */ /* 0x000fe4000fffe1ff */
[----:B------:R-:W-:Y:S02]  /*2f40*/  UIMAD UR49, UR6, UR10, UR49 ;  /* 0x0000000a063172a4 */ /* 0x000fe4000f8e0231 */
[----:B------:R-:W-:-:S12]  /*2f50*/  UIMAD UR50, UR4, UR12, UR50 ;  /* 0x0000000c043272a4 */ /* 0x000fd8000f8e0232 */
.L_x_39:
[----:B------:R-:W-:Y:S01]  /*2f60*/  R2UR UR5, R48 ;  /* 0x00000000300572ca */ /* 0x000fe200000e0000 */
[----:B------:R-:W-:Y:S01]  /*2f70*/  UMOV UR31, UR42 ;  /* 0x0000002a001f7c82 */ /* 0x000fe20008000000 */
[----:B------:R-:W-:Y:S02]  /*2f80*/  R2UR UR4, R47 ;  /* 0x000000002f0472ca */ /* 0x000fe400000e0000 */
[----:B------:R-:W-:Y:S02]  /*2f90*/  PLOP3.LUT P1, PT, PT, PT, PT, 0x80, 0x8 ;  /* 0x000000000008781c */ /* 0x000fe40003f2f070 */
[----:B------:R-:W-:-:S07]  /*2fa0*/  LOP3.LUT R2, R2, 0x1, RZ, 0x3c, !PT ;  /* 0x0000000102027812 */ /* 0x000fce00078e3cff */
[----:B------:R-:W-:Y:S02]  /*2fb0*/  UIADD3 UR45, UPT, UPT, UR50, UR5, URZ ;  /* 0x00000005322d7290 */ /* 0x000fe4000fffe0ff */
[----:B------:R-:W-:Y:S01]  /*2fc0*/  UIADD3 UR19, UPT, UPT, UR49, UR4, URZ ;  /* 0x0000000431137290 */ /* 0x000fe2000fffe0ff */
[----:B------:R-:W-:Y:S11]  /*2fd0*/  BRA.U UP1, `(.L_x_40) ;  /* 0xffffffe901b07547 */ /* 0x000ff6000b83ffff */
[----:B------:R-:W-:Y:S01]  /*2fe0*/  UIADD3 UR36, UPT, UPT, UR36, 0xd0, URZ ;  /* 0x000000d024247890 */ /* 0x000fe2000fffe0ff */
[----:B------:R-:W-:-:S03]  /*2ff0*/  MOV R2, UR27 ;  /* 0x0000001b00027c02 */ /* 0x000fc60008000f00 */
[----:B------:R-:W-:Y:S01]  /*3000*/  ULEA UR4, UR30, UR36, 0x3 ;  /* 0x000000241e047291 */ /* 0x000fe2000f8e18ff */
[----:B------:R-:W-:-:S08]  /*3010*/  SHF.L.U32 R2, R2, 0x1f, RZ ;  /* 0x0000001f02027819 */ /* 0x000fd000000006ff */
[----:B------:R-:W1:Y:S02]  /*3020*/  SYNCS.PHASECHK.TRANS64.TRYWAIT P0, [UR4], R2 ;  /* 0x00000002ff0075a7 */ /* 0x000e640008001104 */
[----:B-1----:R-:W-:Y:S05]  /*3030*/  @!P0 BRA `(.L_x_41) ;  /* 0x0000007400288947 */ /* 0x002fea0003800000 */
.L_x_170:
[----:B------:R-:W-:-:S04]  /*3040*/  UIADD3 UR4, UPT, UPT, UR30, 0x1, URZ ;  /* 0x000000011e047890 */ /* 0x000fc8000fffe0ff */
[----:B------:R-:W-:-:S04]  /*3050*/  UISETP.NE.AND UP0, UPT, UR4, 0x1a, UPT ;  /* 0x0000001a0400788c */ /* 0x000fc8000bf05270 */
[----:B------:R-:W-:Y:S02]  /*3060*/  USEL UR5, URZ, 0x1, UP0 ;  /* 0x00000001ff057887 */ /* 0x000fe40008000000 */
[----:B------:R-:W-:Y:S02]  /*3070*/  USEL UR4, UR4, URZ, UP0 ;  /* 0x000000ff04047287 */ /* 0x000fe40008000000 */
[----:B------:R-:W-:Y:S02]  /*3080*/  ULOP3.LUT UR6, UR27, UR5, URZ, 0x3c, !UPT ;  /* 0x000000051b067292 */ /* 0x000fe4000f8e3cff */
[----:B------:R-:W-:-:S04]  /*3090*/  ULEA UR5, UR4, UR36, 0x3 ;  /* 0x0000002404057291 */ /* 0x000fc8000f8e18ff */
[----:B-1----:R-:W-:-:S04]  /*30a0*/  MOV R2, UR6 ;  /* 0x0000000600027c02 */ /* 0x002fc80008000f00 */
[----:B------:R-:W-:-:S04]  /*30b0*/  SHF.L.U32 R2, R2, 0x1f, RZ ;  /* 0x0000001f02027819 */ /* 0x000fc800000006ff */
[----:B------:R-:W1:Y:S02]  /*30c0*/  SYNCS.PHASECHK.TRANS64.TRYWAIT P0, [UR5], R2 ;  /* 0x00000002ff0075a7 */ /* 0x000e640008001105 */
[----:B-1----:R-:W-:Y:S05]  /*30d0*/  @!P0 BRA `(.L_x_42) ;  /* 0x0000007400188947 */ /* 0x002fea0003800000 */
.L_x_172:
        /* <DEDUP_REMOVED lines=10> */
.L_x_174:
        /* <DEDUP_REMOVED lines=10> */
.L_x_176:
        /* <DEDUP_REMOVED lines=10> */
.L_x_178:
        /* <DEDUP_REMOVED lines=10> */
.L_x_180:
        /* <DEDUP_REMOVED lines=10> */
.L_x_182:
        /* <DEDUP_REMOVED lines=10> */
.L_x_184:
        /* <DEDUP_REMOVED lines=10> */
.L_x_186:
        /* <DEDUP_REMOVED lines=10> */
.L_x_188:
        /* <DEDUP_REMOVED lines=10> */
.L_x_190:
        /* <DEDUP_REMOVED lines=10> */
.L_x_192:
        /* <DEDUP_REMOVED lines=10> */
.L_x_194:
        /* <DEDUP_REMOVED lines=10> */
.L_x_196:
        /* <DEDUP_REMOVED lines=10> */
.L_x_198:
        /* <DEDUP_REMOVED lines=10> */
.L_x_200:
        /* <DEDUP_REMOVED lines=10> */
.L_x_202:
        /* <DEDUP_REMOVED lines=10> */
.L_x_204:
        /* <DEDUP_REMOVED lines=10> */
.L_x_206:
        /* <DEDUP_REMOVED lines=10> */
.L_x_208:
        /* <DEDUP_REMOVED lines=10> */
.L_x_210:
        /* <DEDUP_REMOVED lines=10> */
.L_x_212:
        /* <DEDUP_REMOVED lines=10> */
.L_x_214:
        /* <DEDUP_REMOVED lines=10> */
.L_x_216:
        /* <DEDUP_REMOVED lines=10> */
.L_x_218:
[----:B------:R-:W-:-:S04]  /*3f40*/  UIADD3 UR4, UPT, UPT, UR4, 0x1, URZ ;  /* 0x0000000104047890 */ /* 0x000fc8000fffe0ff */
[----:B------:R-:W-:-:S04]  /*3f50*/  UISETP.NE.AND UP0, UPT, UR4, 0x1a, UPT ;  /* 0x0000001a0400788c */ /* 0x000fc8000bf05270 */
[----:B------:R-:W-:Y:S02]  /*3f60*/  USEL UR5, URZ, 0x1, UP0 ;  /* 0x00000001ff057887 */ /* 0x000fe40008000000 */
[----:B------:R-:W-:Y:S02]  /*3f70*/  USEL UR4, UR4, URZ, UP0 ;  /* 0x000000ff04047287 */ /* 0x000fe40008000000 */
[----:B------:R-:W-:Y:S02]  /*3f80*/  ULOP3.LUT UR5, UR6, UR5, URZ, 0x3c, !UPT ;  /* 0x0000000506057292 */ /* 0x000fe4000f8e3cff */
[----:B------:R-:W-:-:S04]  /*3f90*/  ULEA UR4, UR4, UR36, 0x3 ;  /* 0x0000002404047291 */ /* 0x000fc8000f8e18ff */
[----:B-1----:R-:W-:Y:S02]  /*3fa0*/  IMAD.U32 R2, RZ, RZ, UR5 ;  /* 0x00000005ff027e24 */ /* 0x002fe4000f8e00ff */
[----:B------:R-:W-:-:S03]  /*3fb0*/  MOV R0, UR4 ;  /* 0x0000000400007c02 */ /* 0x000fc60008000f00 */
[----:B------:R-:W-:-:S07]  /*3fc0*/  SHF.L.U32 R2, R2, 0x1f, RZ ;  /* 0x0000001f02027819 */ /* 0x000fce00000006ff */
.L_x_66:
[----:B-1----:R1:W2:Y:S02]  /*3fd0*/  SYNCS.PHASECHK.TRANS64.TRYWAIT P0, [R0+URZ], R2 ;  /* 0x00000002000075a7 */ /* 0x0022a400080011ff */
[----:B--2---:R-:W-:Y:S05]  /*3fe0*/  @!P0 NANOSLEEP.SYNCS 0x989680 ;  /* 0x009896800000895d */ /* 0x004fea0003900000 */
[----:B------:R-:W2:Y:S02]  /*3ff0*/  @!P0 SYNCS.PHASECHK.TRANS64 P0, [R0+URZ], R2 ;  /* 0x00000002000085a7 */ /* 0x000ea400080010ff */
[----:B--2---:R-:W-:Y:S05]  /*4000*/  @P0 EXIT ;  /* 0x000000000000094d */ /* 0x004fea0003800000 */
[----:B------:R-:W-:Y:S05]  /*4010*/  BRA `(.L_x_66) ;  /* 0xfffffffc00ec7947 */ /* 0x000fea000383ffff */
.L_x_22:
[----:B------:R-:W2:Y:S02]  /*4020*/  S2UR UR4, SR_CgaCtaId ;  /* 0x00000000000479c3 */ /* 0x000ea40000008800 */
[----:B--2---:R-:W-:-:S04]  /*4030*/  UISETP.NE.AND UP0, UPT, UR4, URZ, UPT ;  /* 0x000000ff0400728c */ /* 0x004fc8000bf05270 */
[----:B------:R-:W-:-:S09]  /*4040*/  UISETP.NE.OR UP0, UPT, UR18, 0x1, UP0 ;  /* 0x000000011200788c */ /* 0x000fd20008705670 */
[----:B------:R-:W-:Y:S05]  /*4050*/  BRA.U UP0, `(.L_x_67) ;  /* 0x0000000100b47547 */ /* 0x000fea000b800000 */
[----:B------:R-:W2:Y:S01]  /*4060*/  S2UR UR5, SR_CgaCtaId ;  /* 0x00000000000579c3 */ /* 0x000ea20000008800 */
[----:B------:R-:W-:Y:S01]  /*4070*/  UMOV UR4, 0x400 ;  /* 0x0000040000047882 */ /* 0x000fe20000000000 */
[----:B------:R-:W-:Y:S01]  /*4080*/  HFMA2 R2, -RZ, RZ, 0, 5.9604644775390625e-08 ;  /* 0x00000001ff027431 */ /* 0x000fe200000001ff */
[----:B------:R-:W-:Y:S01]  /*4090*/  ISETP.GE.U32.AND P0, PT, R3, 0x2, PT ;  /* 0x000000020300780c */ /* 0x000fe20003f06070 */
[----:B------:R-:W-:Y:S01]  /*40a0*/  IMAD.MOV.U32 R8, RZ, RZ, RZ ;  /* 0x000000ffff087224 */ /* 0x000fe200078e00ff */
[----:B--2---:R-:W-:-:S04]  /*40b0*/  ULEA UR4, UR5, UR4, 0x18 ;  /* 0x0000000405047291 */ /* 0x004fc8000f8ec0ff */
[----:B------:R-:W-:Y:S02]  /*40c0*/  UIADD3 UR5, UPT, UPT, UR4, 0x1f8, URZ ;  /* 0x000001f804057890 */ /* 0x000fe4000fffe0ff */
[----:B------:R-:W-:Y:S02]  /*40d0*/  UIADD3 UR8, UPT, UPT, UR4, 0x1f0, URZ ;  /* 0x000001f004087890 */ /* 0x000fe4000fffe0ff */
[----:B------:R-:W-:-:S12]  /*40e0*/  UPRMT UR5, URZ, 0x654, UR5 ;  /* 0x00000654ff057896 */ /* 0x000fd80008000005 */
.L_x_70:
[----:B------:R-:W-:Y:S01]  /*40f0*/  SHF.L.U32 R6, R2, 0x1f, RZ ;  /* 0x0000001f02067819 */ /* 0x000fe200000006ff */
[----:B------:R-:W-:Y:S02]  /*4100*/  IMAD.U32 R4, RZ, RZ, UR8 ;  /* 0x00000008ff047e24 */ /* 0x000fe4000f8e00ff */
[----:B------:R-:W-:Y:S01]  /*4110*/  @!P0 IMAD.MOV.U32 R5, RZ, RZ, 0x10 ;  /* 0x00000010ff058424 */ /* 0x000fe200078e00ff */
[----:B------:R-:W2:Y:S02]  /*4120*/  SYNCS.PHASECHK.TRANS64.TRYWAIT P1, [UR4+0x1f8], R6 ;  /* 0x0001f806ff0075a7 */ /* 0x000ea40008021104 */
[----:B------:R-:W-:-:S04]  /*4130*/  PRMT R4, R3, 0x654, R4 ;  /* 0x0000065403047816 */ /* 0x000fc80000000004 */
[----:B------:R-:W-:Y:S01]  /*4140*/  SEL R0, R4, R0, !P0 ;  /* 0x0000000004007207 */ /* 0x000fe20004000000 */
[----:B--2---:R-:W-:Y:S06]  /*4150*/  @!P1 BRA `(.L_x_68) ;  /* 0x0000006c00389947 */ /* 0x004fec0003800000 */
.L_x_220:
[----:B------:R-:W-:Y:S01]  /*4160*/  UIADD3 UR6, UPT, UPT, UR4, 0x230, URZ ;  /* 0x0000023004067890 */ /* 0x000fe2000fffe0ff */
[----:B------:R3:W-:Y:S01]  /*4170*/  @!P0 SYNCS.ARRIVE.TRANS64.RED RZ, [R0+URZ], R5 ;  /* 0x0000000500ff89a7 */ /* 0x0007e200080004ff */
[----:B------:R-:W-:Y:S01]  /*4180*/  UIADD3 UR7, UPT, UPT, UR4, 0x1f0, URZ ;  /* 0x000001f004077890 */ /* 0x000fe2000fffe0ff */
[----:B------:R-:W-:-:S08]  /*4190*/  LOP3.LUT R2, R2, 0x1, RZ, 0x3c, !PT ;  /* 0x0000000102027812 */ /* 0x000fd000078e3cff */
[----:B------:R-:W-:Y:S06]  /*41a0*/  UGETNEXTWORKID.BROADCAST [UR6], [UR7] ;  /* 0x00000000060073ca */ /* 0x000fec0008000100 */
[----:B---3--:R-:W-:-:S04]  /*41b0*/  SHF.L.U32 R5, R8, 0x1f, RZ ;  /* 0x0000001f08057819 */ /* 0x008fc800000006ff */
[----:B------:R-:W3:Y:S02]  /*41c0*/  SYNCS.PHASECHK.TRANS64.TRYWAIT P1, [UR4+0x1f0], R5 ;  /* 0x0001f005ff0075a7 */ /* 0x000ee40008021104 */
[----:B---3--:R-:W-:Y:S05]  /*41d0*/  @!P1 BRA `(.L_x_69) ;  /* 0x0000006c00309947 */ /* 0x008fea0003800000 */
.L_x_222:
[----:B--2---:R-:W2:Y:S01]  /*41e0*/  LDS.128 R4, [UR4+0x230] ;  /* 0x00023004ff047984 */ /* 0x004ea20008000c00 */
[----:B------:R-:W-:Y:S01]  /*41f0*/  LOP3.LUT R8, R8, 0x1, RZ, 0x3c, !PT ;  /* 0x0000000108087812 */ /* 0x000fe200078e3cff */
[----:B------:R-:W-:Y:S01]  /*4200*/  @!PT LDS RZ, [RZ] ;  /* 0x00000000fffff984 */ /* 0x000fe20000000800 */
[----:B------:R-:W-:Y:S01]  /*4210*/  @!PT LDS RZ, [RZ] ;  /* 0x00000000fffff984 */ /* 0x000fe20000000800 */
[----:B------:R-:W-:Y:S01]  /*4220*/  @!PT LDS RZ, [RZ] ;  /* 0x00000000fffff984 */ /* 0x000fe20000000800 */
[----:B------:R-:W-:Y:S01]  /*4230*/  @!PT LDS RZ, [RZ] ;  /* 0x00000000fffff984 */ /* 0x000fe20000000800 */
[----:B------:R3:W-:Y:S06]  /*4240*/  MEMBAR.ALL.CTA ;  /* 0x0000000000007992 */ /* 0x0007ec0000008000 */
[----:B---3--:R-:W3:Y:S02]  /*4250*/  FENCE.VIEW.ASYNC.S ;  /* 0x00000000000073c6 */ /* 0x008ee40000000000 */
[----:B---3--:R-:W-:Y:S01]  /*4260*/  SYNCS.ARRIVE.TRANS64.RED.A1T0 RZ, [UR5], RZ ;  /* 0x000000ffffff79a7 */ /* 0x008fe20008100405 */
[----:B--2---:R-:W-:-:S13]  /*4270*/  LOP3.LUT P1, RZ, R6, 0x1, RZ, 0xc0, !PT ;  /* 0x0000000106ff7812 */ /* 0x004fda000782c0ff */
[----:B------:R-:W-:Y:S05]  /*4280*/  @P1 BRA `(.L_x_70) ;  /* 0xfffffffc00981947 */ /* 0x000fea000383ffff */
[----:B------:R-:W-:-:S04]  /*4290*/  SHF.L.U32 R0, R2, 0x1f, RZ ;  /* 0x0000001f02007819 */ /* 0x000fc800000006ff */
[----:B------:R-:W2:Y:S02]  /*42a0*/  SYNCS.PHASECHK.TRANS64 P0, [UR4+0x1f8], R0 ;  /* 0x0001f800ff0075a7 */ /* 0x000ea40008001004 */
[----:B-12---:R-:W-:Y:S05]  /*42b0*/  @P0 EXIT ;  /* 0x000000000000094d */ /* 0x006fea0003800000 */
[----:B------:R-:W-:-:S07]  /*42c0*/  MOV R0, UR4 ;  /* 0x0000000400007c02 */ /* 0x000fce0008000f00 */
.L_x_71:
[----:B-1----:R-:W-:-:S04]  /*42d0*/  SHF.L.U32 R3, R2, 0x1f, RZ ;  /* 0x0000001f02037819 */ /* 0x002fc800000006ff */
[----:B------:R1:W2:Y:S03]  /*42e0*/  SYNCS.PHASECHK.TRANS64.TRYWAIT P0, [R0+URZ+0x1f8], R3 ;  /* 0x0001f803000075a7 */ /* 0x0002a600080011ff */
[----:B--2---:R-:W-:Y:S05]  /*42f0*/  @!P0 NANOSLEEP.SYNCS 0x989680 ;  /* 0x009896800000895d */ /* 0x004fea0003900000 */
[----:B------:R-:W2:Y:S02]  /*4300*/  @!P0 SYNCS.PHASECHK.TRANS64 P0, [R0+URZ+0x1f8], R3 ;  /* 0x0001f803000085a7 */ /* 0x000ea400080010ff */
[----:B--2---:R-:W-:Y:S05]  /*4310*/  @P0 EXIT ;  /* 0x000000000000094d */ /* 0x004fea0003800000 */
[----:B------:R-:W-:Y:S05]  /*4320*/  BRA `(.L_x_71) ;  /* 0xfffffffc00e87947 */ /* 0x000fea000383ffff */
.L_x_67:
[----:B------:R-:W-:Y:S05]  /*4330*/  BRA.U UP4, `(.L_x_72) ;  /* 0x0000001104647547 */ /* 0x000fea000b800000 */
[----:B------:R-:W2:Y:S01]  /*4340*/  S2UR UR4, SR_CgaCtaId ;  /* 0x00000000000479c3 */ /* 0x000ea20000008800 */
[----:B------:R-:W-:Y:S01]  /*4350*/  UMOV UR5, 0x40 ;  /* 0x0000004000057882 */ /* 0x000fe20000000000 */
[----:B------:R-:W-:Y:S01]  /*4360*/  NOP ;  /* 0x0000000000007918 */ /* 0x000fe20000000000 */
[----:B------:R-:W-:Y:S01]  /*4370*/  UMOV UR6, 0x400 ;  /* 0x0000040000067882 */ /* 0x000fe20000000000 */
[----:B--2---:R-:W-:Y:S02]  /*4380*/  ULEA UR5, UR4, UR5, 0x18 ;  /* 0x0000000504057291 */ /* 0x004fe4000f8ec0ff */
[----:B------:R-:W-:-:S07]  /*4390*/  ULEA UR6, UR4, UR6, 0x18 ;  /* 0x0000000604067291 */ /* 0x000fce000f8ec0ff */
[----:B------:R-:W2:Y:S02]  /*43a0*/  LDS.U8 R3, [UR5+0x1c] ;  /* 0x00001c05ff037984 */ /* 0x000ea40008000000 */
[----:B--2---:R-:W-:-:S13]  /*43b0*/  ISETP.NE.AND P0, PT, R3, RZ, PT ;  /* 0x000000ff0300720c */ /* 0x004fda0003f05270 */
[----:B------:R-:W-:Y:S05]  /*43c0*/  @P0 BRA `(.L_x_73) ;  /* 0x0000000400080947 */ /* 0x000fea0003800000 */
[----:B------:R-:W-:Y:S02]  /*43d0*/  UISETP.NE.U32.AND UP1, UPT, UR31, 0x1, UPT ;  /* 0x000000011f00788c */ /* 0x000fe4000bf25070 */
[----:B------:R-:W-:-:S07]  /*43e0*/  UIADD3 UR7, UPT, UPT, UR5, 0x8, URZ ;  /* 0x0000000805077890 */ /* 0x000fce000fffe0ff */
[----:B------:R-:W-:Y:S05]  /*43f0*/  BRA.U !UP1, `(.L_x_74) ;  /* 0x00000001099c7547 */ /* 0x000fea000b800000 */
[----:B------:R-:W-:Y:S01]  /*4400*/  ELECT P0, URZ, PT ;  /* 0x0000000000ff782f */ /* 0x000fe20003800000 */
[----:B------:R-:W-:-:S12]  /*4410*/  BSSY B0, `(.L_x_74) ;  /* 0x0000025000007945 */ /* 0x000fd80003800000 */
[----:B------:R-:W-:Y:S05]  /*4420*/  @!P0 BRA `(.L_x_75) ;  /* 0x00000000008c8947 */ /* 0x000fea0003800000 */
[----:B------:R-:W-:-:S05]  /*4430*/  UMOV UR4, 0x10 ;  /* 0x0000001000047882 */ /* 0x000fca0000000000 */
[----:B------:R-:W-:Y:S04]  /*4440*/  DEPBAR.LE SB2, 0x36 ;  /* 0x0000ad800000791a */ /* 0x000fe80000000000 */
[----:B------:R-:W2:Y:S02]  /*4450*/  UTCATOMSWS.2CTA.FIND_AND_SET.ALIGN UP0, UR4, UR4 ;  /* 0x00000004000475e3 */ /* 0x000ea40008200800 */
[----:B--2---:R-:W-:Y:S01]  /*4460*/  MOV R10, UR4 ;  /* 0x00000004000a7c02 */ /* 0x004fe20008000f00 */
[----:B------:R-:W-:Y:S06]  /*4470*/  BRA.U UP0, `(.L_x_76) ;  /* 0x0000000100187547 */ /* 0x000fec000b800000 */
.L_x_77:
[----:B------:R-:W-:Y:S05]  /*4480*/  NANOSLEEP 0x64 ;  /* 0x000000640000795d */ /* 0x000fea0003800000 */
[----:B------:R-:W-:-:S05]  /*4490*/  UMOV UR4, 0x10 ;  /* 0x0000001000047882 */ /* 0x000fca0000000000 */
[----:B------:R-:W-:Y:S04]  /*44a0*/  DEPBAR.LE SB2, 0x36 ;  /* 0x0000ad800000791a */ /* 0x000fe80000000000 */
[----:B------:R-:W2:Y:S02]  /*44b0*/  UTCATOMSWS.2CTA.FIND_AND_SET.ALIGN UP0, UR4, UR4 ;  /* 0x00000004000475e3 */ /* 0x000ea40008200800 */
[----:B--2---:R-:W-:Y:S01]  /*44c0*/  MOV R10, UR4 ;  /* 0x00000004000a7c02 */ /* 0x004fe20008000f00 */
[----:B------:R-:W-:Y:S05]  /*44d0*/  BRA.U !UP0, `(.L_x_77) ;  /* 0xfffffffd08e87547 */ /* 0x000fea000b83ffff */
.L_x_76:
[----:B------:R-:W2:Y:S01]  /*44e0*/  LDS R6, [UR5+0x10] ;  /* 0x00001005ff067984 */ /* 0x000ea20008000800 */
[----:B------:R-:W-:Y:S01]  /*44f0*/  IMAD.U32 R3, RZ, RZ, UR6 ;  /* 0x00000006ff037e24 */ /* 0x000fe2000f8e00ff */
[----:B------:R-:W-:-:S03]  /*4500*/  MOV R4, UR30 ;  /* 0x0000001e00047c02 */ /* 0x000fc60008000f00 */
[----:B------:R-:W-:Y:S01]  /*4510*/  VIADD R3, R3, 0x240 ;  /* 0x0000024003037836 */ /* 0x000fe20000000000 */
[----:B--2---:R-:W-:-:S04]  /*4520*/  SHF.L.U32 R6, R6, 0x1f, RZ ;  /* 0x0000001f06067819 */ /* 0x004fc800000006ff */
[----:B------:R-:W2:Y:S02]  /*4530*/  SYNCS.PHASECHK.TRANS64.TRYWAIT P0, [UR5+0x8], R6 ;  /* 0x00000806ff0075a7 */ /* 0x000ea40008001105 */
[----:B--2---:R-:W-:Y:S05]  /*4540*/  @P0 BRA `(.L_x_78) ;  /* 0x0000000000080947 */ /* 0x004fea0003800000 */
[----:B------:R-:W2:Y:S02]  /*4550*/  SYNCS.PHASECHK.TRANS64.TRYWAIT P0, [UR5+0x8], R6 ;  /* 0x00000806ff0075a7 */ /* 0x000ea40008001105 */
[----:B--2---:R-:W-:Y:S05]  /*4560*/  @!P0 BRA `(.L_x_79) ;  /* 0x0000006800648947 */ /* 0x004fea0003800000 */
.L_x_78:
[----:B------:R-:W-:Y:S01]  /*4570*/  PRMT R4, R4, 0x654, R3 ;  /* 0x0000065404047816 */ /* 0x000fe20000000003 */
[----:B------:R-:W-:Y:S01]  /*4580*/  HFMA2 R3, -RZ, RZ, 0, 5.9604644775390625e-08 ;  /* 0x00000001ff037431 */ /* 0x000fe200000001ff */
[----:B------:R-:W-:Y:S01]  /*4590*/  UPRMT UR4, UR30, 0x654, UR7 ;  /* 0x000006541e047896 */ /* 0x000fe20008000007 */
[----:B------:R-:W-:Y:S02]  /*45a0*/  IMAD.MOV.U32 R8, RZ, RZ, 0xffff ;  /* 0x0000ffffff087424 */ /* 0x000fe400078e00ff */
[----:B--2---:R-:W-:Y:S02]  /*45b0*/  IMAD.MOV.U32 R6, RZ, RZ, 0x4 ;  /* 0x00000004ff067424 */ /* 0x004fe400078e00ff */
[----:B------:R-:W-:Y:S01]  /*45c0*/  IMAD.SHL.U32 R9, R10, 0x20, RZ ;  /* 0x000000200a097824 */ /* 0x000fe200078e00ff */
[----:B------:R-:W-:Y:S02]  /*45d0*/  MOV R5, UR4 ;  /* 0x0000000400057c02 */ /* 0x000fe40008000f00 */
[-C--:B------:R-:W-:Y:S01]  /*45e0*/  SHF.L.U32 R8, R8, R10.reuse, RZ ;  /* 0x0000000a08087219 */ /* 0x080fe200000006ff */
[----:B------:R2:W-:Y:S01]  /*45f0*/  SYNCS.ARRIVE.TRANS64.RED RZ, [UR4], R6 ;  /* 0x00000006ffff79a7 */ /* 0x0005e20008000404 */
[----:B------:R-:W-:Y:S01]  /*4600*/  SHF.L.U32 R7, R3, R10, RZ ;  /* 0x0000000a03077219 */ /* 0x000fe200000006ff */
[----:B------:R2:W-:Y:S04]  /*4610*/  STS [UR6+0x240], R9 ;  /* 0x00024009ff007988 */ /* 0x0005e80008000806 */
[----:B------:R2:W-:Y:S04]  /*4620*/  STAS [R4.64], R10 ;  /* 0x0000000a04007dbd */ /* 0x0005e8000c0008ff */
[----:B------:R2:W-:Y:S04]  /*4630*/  ATOMS.OR RZ, [UR5+0x14], R8 ;  /* 0x00001408ffff798c */ /* 0x0005e8000b000005 */
[----:B------:R2:W-:Y:S04]  /*4640*/  ATOMS.OR RZ, [UR5+0x18], R7 ;  /* 0x00001807ffff798c */ /* 0x0005e8000b000005 */
[----:B------:R2:W-:Y:S02]  /*4650*/  ATOMS.XOR RZ, [UR5+0x10], R3 ;  /* 0x00001003ffff798c */ /* 0x0005e4000b800005 */
.L_x_75:
[----:B-1----:R-:W-:Y:S05]  /*4660*/  BSYNC B0 ;  /* 0x0000000000007941 */ /* 0x002fea0003800000 */
.L_x_74:
[----:B------:R-:W-:Y:S05]  /*4670*/  BRA.U UP1, `(.L_x_80) ;  /* 0x00000001016c7547 */ /* 0x000fea000b800000 */
[----:B------:R-:W-:-:S03]  /*4680*/  UMOV UR4, 0xffffffff ;  /* 0xffffffff00047882 */ /* 0x000fc60000000000 */
[----:B------:R-:W-:Y:S05]  /*4690*/  BRA.DIV UR4, `(.L_x_81) ;  /* 0x0000006a04307947 */ /* 0x000fea000b800000 */
[----:B------:R-:W-:-:S13]  /*46a0*/  ELECT P6, URZ, PT ;  /* 0x0000000000ff782f */ /* 0x000fda00038c0000 */
.L_x_225:
[----:B------:R-:W-:Y:S05]  /*46b0*/  @!P6 BRA `(.L_x_80) ;  /* 0x00000000005ce947 */ /* 0x000fea0003800000 */
[----:B--2---:R-:W2:Y:S02]  /*46c0*/  LDS R4, [UR5+0x10] ;  /* 0x00001005ff047984 */ /* 0x004ea40008000800 */
[----:B--2---:R-:W-:-:S04]  /*46d0*/  SHF.L.U32 R4, R4, 0x1f, RZ ;  /* 0x0000001f04047819 */ /* 0x004fc800000006ff */
[----:B------:R-:W2:Y:S02]  /*46e0*/  SYNCS.PHASECHK.TRANS64.TRYWAIT P0, [UR5+0x8], R4 ;  /* 0x00000804ff0075a7 */ /* 0x000ea40008001105 */
[----:B--2---:R-:W-:Y:S05]  /*46f0*/  @P0 BRA `(.L_x_82) ;  /* 0x0000000000080947 */ /* 0x004fea0003800000 */
[----:B------:R-:W2:Y:S02]  /*4700*/  SYNCS.PHASECHK.TRANS64.TRYWAIT P0, [UR5+0x8], R4 ;  /* 0x00000804ff0075a7 */ /* 0x000ea40008001105 */
[----:B--2---:R-:W-:Y:S05]  /*4710*/  @!P0 BRA `(.L_x_83) ;  /* 0x0000006800308947 */ /* 0x004fea0003800000 */
.L_x_82:
[----:B------:R-:W3:Y:S01]  /*4720*/  LDS R6, [UR6+0x240] ;  /* 0x00024006ff067984 */ /* 0x000ee20008000800 */
[----:B--2---:R-:W-:Y:S02]  /*4730*/  HFMA2 R3, -RZ, RZ, 0, 5.9604644775390625e-08 ;  /* 0x00000001ff037431 */ /* 0x004fe400000001ff */
[----:B------:R-:W-:Y:S01]  /*4740*/  IMAD.MOV.U32 R4, RZ, RZ, 0xffff ;  /* 0x0000ffffff047424 */ /* 0x000fe200078e00ff */
[----:B------:R-:W-:Y:S01]  /*4750*/  UPRMT UR4, UR30, 0x654, UR7 ;  /* 0x000006541e047896 */ /* 0x000fe20008000007 */
[----:B---3--:R-:W-:-:S03]  /*4760*/  IMAD.SHL.U32 R5, R6, 0x20, RZ ;  /* 0x0000002006057824 */ /* 0x008fc600078e00ff */
[-C--:B------:R-:W-:Y:S02]  /*4770*/  SHF.L.U32 R4, R4, R6.reuse, RZ ;  /* 0x0000000604047219 */ /* 0x080fe400000006ff */
[----:B------:R-:W-:Y:S01]  /*4780*/  SHF.L.U32 R6, R3, R6, RZ ;  /* 0x0000000603067219 */ /* 0x000fe200000006ff */
[----:B------:R3:W-:Y:S04]  /*4790*/  STS [UR6+0x240], R5 ;  /* 0x00024005ff007988 */ /* 0x0007e80008000806 */
[----:B------:R3:W-:Y:S04]  /*47a0*/  ATOMS.OR RZ, [UR5+0x14], R4 ;  /* 0x00001404ffff798c */ /* 0x0007e8000b000005 */
[----:B------:R3:W-:Y:S01]  /*47b0*/  ATOMS.OR RZ, [UR5+0x18], R6 ;  /* 0x00001806ffff798c */ /* 0x0007e2000b000005 */
[----:B------:R-:W-:Y:S03]  /*47c0*/  SYNCS.ARRIVE.TRANS64.RED.A1T0 RZ, [UR4], RZ ;  /* 0x000000ffffff79a7 */ /* 0x000fe60008100404 */
[----:B------:R3:W-:Y:S01]  /*47d0*/  ATOMS.XOR RZ, [UR5+0x10], R3 ;  /* 0x00001003ffff798c */ /* 0x0007e2000b800005 */
[----:B------:R-:W-:Y:S05]  /*47e0*/  BRA `(.L_x_80) ;  /* 0x0000000000107947 */ /* 0x000fea0003800000 */
.L_x_73:
[----:B------:R-:W-:Y:S02]  /*47f0*/  MOV R3, 0xffffffff ;  /* 0xffffffff00037802 */ /* 0x000fe40000000f00 */
[----:B------:R-:W-:-:S03]  /*4800*/  MOV R4, 0x4830 ;  /* 0x0000483000047802 */ /* 0x000fc60000000f00 */
[----:B------:R2:W-:Y:S04]  /*4810*/  STS [UR6+0x240], R3 ;  /* 0x00024003ff007988 */ /* 0x0005e80008000806 */
[----:B-12--5:R-:W-:Y:S05]  /*4820*/  CALL.REL.NOINC `($__internal_1_$__cuda_sm10x_tcgen05_guardrail_trap_phase_invalid_during_alloc) ;  /* 0x0000006c00e07944 */ /* 0x026fea0003c00000 */
.L_x_80:
[----:B------:R-:W-:Y:S05]  /*4830*/  WARPSYNC.ALL ;  /* 0x0000000000007948 */ /* 0x000fea0003800000 */
[----:B------:R-:W4:Y:S01]  /*4840*/  S2UR UR17, SR_CgaCtaId ;  /* 0x00000000001179c3 */ /* 0x000f220000008800 */
[----:B------:R-:W-:Y:S01]  /*4850*/  UMOV UR4, 0x400 ;  /* 0x0000040000047882 */ /* 0x000fe20000000000 */
[----:B------:R-:W-:-:S06]  /*4860*/  NOP ;  /* 0x0000000000007918 */ /* 0x000fcc0000000000 */
[----:B------:R-:W-:Y:S06]  /*4870*/  BAR.ARV 0x6, 0xa0 ;  /* 0x0182800000007b1d */ /* 0x000fec0000002000 */
[----:B------:R-:W1:Y:S01]  /*4880*/  LDCU.64 UR6, c[0x0][0x388] ;  /* 0x00007100ff0677ac */ /* 0x000e620008000a00 */
[----:B------:R-:W-:Y:S01]  /*4890*/  LOP3.LUT R2, R2, 0xffff, RZ, 0xc0, !PT ;  /* 0x0000ffff02027812 */ /* 0x000fe200078ec0ff */
[----:B--2---:R-:W-:Y:S01]  /*48a0*/  IMAD.MOV.U32 R8, RZ, RZ, 0x1 ;  /* 0x00000001ff087424 */ /* 0x004fe200078e00ff */
[----:B------:R-:W-:Y:S01]  /*48b0*/  LOP3.LUT R0, R0, 0xffff, RZ, 0xc0, !PT ;  /* 0x0000ffff00007812 */ /* 0x000fe200078ec0ff */
[----:B------:R-:W2:Y:S01]  /*48c0*/  LDCU.64 UR8, c[0x0][0x390] ;  /* 0x00007200ff0877ac */ /* 0x000ea20008000a00 */
[----:B------:R-:W-:Y:S01]  /*48d0*/  R2UR UR18, R2 ;  /* 0x00000000021272ca */ /* 0x000fe200000e0000 */
[----:B------:R-:W-:Y:S01]  /*48e0*/  IMAD.MOV.U32 R2, RZ, RZ, RZ ;  /* 0x000000ffff027224 */ /* 0x000fe200078e00ff */
[----:B------:R-:W-:Y:S01]  /*48f0*/  R2UR UR28, R0 ;  /* 0x00000000001c72ca */ /* 0x000fe200000e0000 */
[----:B------:R-:W-:Y:S01]  /*4900*/  IMAD.MOV.U32 R0, RZ, RZ, RZ ;  /* 0x000000ffff007224 */ /* 0x000fe200078e00ff */
[----:B------:R-:W-:Y:S01]  /*4910*/  UMOV UR21, URZ ;  /* 0x000000ff00157c82 */ /* 0x000fe20008000000 */
[----:B----4-:R-:W-:-:S02]  /*4920*/  ULEA UR17, UR17, UR4, 0x18 ;  /* 0x0000000411117291 */ /* 0x010fc4000f8ec0ff */
[----:B------:R-:W-:Y:S02]  /*4930*/  UISETP.NE.AND UP3, UPT, UR31, URZ, UPT ;  /* 0x000000ff1f00728c */ /* 0x000fe4000bf65270 */
[----:B------:R-:W-:Y:S01]  /*4940*/  UIADD3 UR23, UPT, UPT, UR17, 0x1f8, URZ ;  /* 0x000001f811177890 */ /* 0x000fe2000fffe0ff */
[----:B------:R-:W-:Y:S01]  /*4950*/  UMOV UR16, URZ ;  /* 0x000000ff00107c82 */ /* 0x000fe20008000000 */
[----:B------:R-:W-:Y:S01]  /*4960*/  UMOV UR26, 0x0 ;  /* 0x00000000001a7882 */ /* 0x000fe20000000000 */
[----:B-1----:R-:W-:Y:S02]  /*4970*/  UIADD3 UR4, UPT, UPT, UR6, 0x1f, URZ ;  /* 0x0000001f06047890 */ /* 0x002fe4000fffe0ff */
[----:B---3--:R-:W1:Y:S01]  /*4980*/  LDS R3, [UR17+0x240] ;  /* 0x00024011ff037984 */ /* 0x008e620008000800 */
[----:B------:R-:W-:Y:S02]  /*4990*/  UPRMT UR23, URZ, 0x654, UR23 ;  /* 0x00000654ff177896 */ /* 0x000fe40008000017 */
[----:B------:R-:W-:Y:S01]  /*49a0*/  USHF.R.S32.HI UR5, URZ, 0x1f, UR4 ;  /* 0x0000001fff057899 */ /* 0x000fe20008011404 */
[----:B------:R-:W-:Y:S01]  /*49b0*/  UMOV UR27, 0x8210010 ;  /* 0x08210010001b7882 */ /* 0x000fe20000000000 */
[----:B------:R-:W-:-:S02]  /*49c0*/  UMOV UR24, 0x0 ;  /* 0x0000000000187882 */ /* 0x000fc40000000000 */
[----:B------:R-:W-:Y:S02]  /*49d0*/  ULEA.HI UR4, UR5, UR4, URZ, 0x5 ;  /* 0x0000000405047291 */ /* 0x000fe4000f8f28ff */
[----:B------:R-:W-:Y:S02]  /*49e0*/  UIADD3 UR5, UPT, UPT, UR17, 0x1e400, URZ ;  /* 0x0001e40011057890 */ /* 0x000fe4000fffe0ff */
[----:B------:R-:W-:Y:S02]  /*49f0*/  USHF.R.S32.HI UR4, URZ, 0x5, UR4 ;  /* 0x00000005ff047899 */ /* 0x000fe40008011404 */
[----:B------:R-:W-:Y:S02]  /*4a00*/  USHF.R.U32.HI UR5, URZ, 0x4, UR5 ;  /* 0x00000004ff057899 */ /* 0x000fe40008011605 */
[----:B------:R-:W-:Y:S02]  /*4a10*/  UIMAD UR4, UR4, UR7, URZ ;  /* 0x00000007040472a4 */ /* 0x000fe4000f8e02ff */
[----:B------:R-:W-:-:S02]  /*4a20*/  ULOP3.LUT UR20, UR5, 0x3fff, URZ, 0xc0, !UPT ;  /* 0x00003fff05147892 */ /* 0x000fc4000f8ec0ff */
[----:B--2---:R-:W-:Y:S01]  /*4a30*/  UIMAD UR4, UR4, UR8, URZ ;  /* 0x00000008040472a4 */ /* 0x004fe2000f8e02ff */
[----:B------:R-:W-:-:S03]  /*4a40*/  UMOV UR25, 0x8210010 ;  /* 0x0821001000197882 */ /* 0x000fc60000000000 */
[----:B------:R-:W-:Y:S02]  /*4a50*/  UIMAD UR6, UR4, UR9, URZ ;  /* 0x00000009040672a4 */ /* 0x000fe4000f8e02ff */
[----:B------:R-:W-:Y:S02]  /*4a60*/  UIADD3 UR4, UPT, UPT, UR17, 0x4400, URZ ;  /* 0x0000440011047890 */ /* 0x000fe4000fffe0ff */
[----:B------:R-:W-:Y:S02]  /*4a70*/  UIADD3 UR29, UPT, UPT, UR6, -0x1, URZ ;  /* 0xffffffff061d7890 */ /* 0x000fe4000fffe0ff */
[----:B------:R-:W-:Y:S02]  /*4a80*/  USHF.R.U32.HI UR4, URZ, 0x4, UR4 ;  /* 0x00000004ff047899 */ /* 0x000fe40008011604 */
[----:B------:R-:W-:Y:S02]  /*4a90*/  UISETP.GE.AND UP4, UPT, UR6, 0x1, UPT ;  /* 0x000000010600788c */ /* 0x000fe4000bf86270 */
[----:B------:R-:W-:-:S04]  /*4aa0*/  ULOP3.LUT UR4, UR4, 0x3fff, URZ, 0xc0, !UPT ;  /* 0x00003fff04047892 */ /* 0x000fc8000f8ec0ff */
[----:B------:R-:W-:Y:S01]  /*4ab0*/  ULOP3.LUT UR19, UR4, 0x10000, URZ, 0xfc, !UPT ;  /* 0x0001000004137892 */ /* 0x000fe2000f8efcff */
[C---:B-1----:R-:W-:Y:S01]  /*4ac0*/  VIADD R5, R3.reuse, 0x40 ;  /* 0x0000004003057836 */ /* 0x042fe20000000000 */
[----:B------:R-:W-:-:S04]  /*4ad0*/  LOP3.LUT R4, R3, 0xffff, RZ, 0xc0, !PT ;  /* 0x0000ffff03047812 */ /* 0x000fc800078ec0ff */
[----:B------:R-:W-:-:S05]  /*4ae0*/  LOP3.LUT R5, R5, 0xffff, RZ, 0xc0, !PT ;  /* 0x0000ffff05057812 */ /* 0x000fca00078ec0ff */
[----:B------:R1:W-:Y:S02]  /*4af0*/  STL.64 [R1], R4 ;  /* 0x0000000401007387 */ /* 0x0003e40000100a00 */
.L_x_92:
[----:B-1----:R-:W-:-:S04]  /*4b00*/  SHF.L.U32 R5, R2, 0x1f, RZ ;  /* 0x0000001f02057819 */ /* 0x002fc800000006ff */
[----:B------:R-:W1:Y:S02]  /*4b10*/  SYNCS.PHASECHK.TRANS64.TRYWAIT P0, [UR17+0x1f0], R5 ;  /* 0x0001f005ff0075a7 */ /* 0x000e640008001111 */
[----:B-1-34-:R-:W-:Y:S05]  /*4b20*/  @!P0 BRA `(.L_x_84) ;  /* 0x0000006400448947 */ /* 0x01afea0003800000 */
.L_x_227:
[----:B-1----:R-:W1:Y:S01]  /*4b30*/  LDS.128 R4, [UR17+0x230] ;  /* 0x00023011ff047984 */ /* 0x002e620008000c00 */
[----:B------:R-:W-:Y:S01]  /*4b40*/  ULEA UR22, UR21, UR17, 0x3 ;  /* 0x0000001115167291 */ /* 0x000fe2000f8e18ff */
[----:B------:R-:W-:Y:S01]  /*4b50*/  @!PT LDS RZ, [RZ] ;  /* 0x00000000fffff984 */ /* 0x000fe20000000800 */
[----:B------:R-:W-:Y:S01]  /*4b60*/  @!PT LDS RZ, [RZ] ;  /* 0x00000000fffff984 */ /* 0x000fe20000000800 */
[----:B------:R-:W-:Y:S01]  /*4b70*/  @!PT LDS RZ, [RZ] ;  /* 0x00000000fffff984 */ /* 0x000fe20000000800 */
[----:B------:R-:W-:Y:S01]  /*4b80*/  @!PT LDS RZ, [RZ] ;  /* 0x00000000fffff984 */ /* 0x000fe20000000800 */
[----:B------:R2:W-:Y:S06]  /*4b90*/  MEMBAR.ALL.CTA ;  /* 0x0000000000007992 */ /* 0x0005ec0000008000 */
[----:B--2---:R-:W2:Y:S02]  /*4ba0*/  FENCE.VIEW.ASYNC.S ;  /* 0x00000000000073c6 */ /* 0x004ea40000000000 */
[----:B--2---:R-:W-:Y:S01]  /*4bb0*/  SYNCS.ARRIVE.TRANS64.RED.A1T0 RZ, [UR23], RZ ;  /* 0x000000ffffff79a7 */ /* 0x004fe20008100417 */
[----:B-1----:R-:W-:Y:S01]  /*4bc0*/  LOP3.LUT P2, RZ, R6, 0x1, RZ, 0xc0, !PT ;  /* 0x0000000106ff7812 */ /* 0x002fe2000784c0ff */
[----:B------:R-:W-:-:S12]  /*4bd0*/  BRA.U UP3, `(.L_x_85) ;  /* 0x00000001030c7547 */ /* 0x000fd8000b800000 */
[----:B------:R-:W-:-:S04]  /*4be0*/  SHF.L.U32 R5, R8, 0x1f, RZ ;  /* 0x0000001f08057819 */ /* 0x000fc800000006ff */
[----:B------:R-:W1:Y:S02]  /*4bf0*/  SYNCS.PHASECHK.TRANS64.TRYWAIT P0, [UR22+0x210], R5 ;  /* 0x00021005ff0075a7 */ /* 0x000e640008001116 */
[----:B-1----:R-:W-:Y:S05]  /*4c00*/  @!P0 BRA `(.L_x_86) ;  /* 0x0000006400248947 */ /* 0x002fea0003800000 */
.L_x_85:
[----:B------:R-:W-:Y:S05]  /*4c10*/  BRA.U UP3, `(.L_x_87) ;  /* 0x0000000103d47547 */ /* 0x000fea000b800000 */
[----:B------:R-:W-:Y:S05]  /*4c20*/  BRA.U !UP4, `(.L_x_88) ;  /* 0x000000010cc47547 */ /* 0x000fea000b800000 */
[----:B------:R-:W-:Y:S01]  /*4c30*/  ULEA UR4, UR21, UR43, 0x2 ;  /* 0x0000002b15047291 */ /* 0x000fe2000f8e10ff */
[----:B-1----:R-:W-:-:S08]  /*4c40*/  SHF.L.U32 R4, R0, 0x1f, RZ ;  /* 0x0000001f00047819 */ /* 0x002fd000000006ff */
[----:B------:R-:W5:Y:S01]  /*4c50*/  LDL R5, [UR4] ;  /* 0x00000004ff057983 */ /* 0x000f620008100800 */
[----:B------:R-:W-:Y:S02]  /*4c60*/  ULEA UR4, UR16, UR17, 0x3 ;  /* 0x0000001110047291 */ /* 0x000fe4000f8e18ff */
[----:B------:R-:W-:Y:S01]  /*4c70*/  UPLOP3.LUT UP2, UPT, UPT, UPT, UPT, 0x40, 0x4 ;  /* 0x000000000004789c */ /* 0x000fe20003f4e870 */
[----:B------:R-:W-:Y:S01]  /*4c80*/  UMOV UR15, UR29 ;  /* 0x0000001d000f7c82 */ /* 0x000fe20008000000 */
[----:B------:R-:W-:-:S05]  /*4c90*/  UMOV UR5, UR16 ;  /* 0x0000001000057c82 */ /* 0x000fca0008000000 */
[----:B------:R1:W2:Y:S04]  /*4ca0*/  SYNCS.PHASECHK.TRANS64.TRYWAIT P1, [UR4], R4 ;  /* 0x00000004ff0075a7 */ /* 0x0002a80008021104 */
.L_x_91:
[----:B---3--:R-:W-:Y:S01]  /*4cb0*/  ULEA UR10, UR5, UR17, 0x3 ;  /* 0x00000011050a7291 */ /* 0x008fe2000f8e18ff */
[----:B--2-4-:R-:W-:Y:S11]  /*4cc0*/  @P1 BRA `(.L_x_89) ;  /* 0x00000000000c1947 */ /* 0x014ff60003800000 */
[----:B------:R-:W-:Y:S04]  /*4cd0*/  SHF.L.U32 R6, R0, 0x1f, RZ ;  /* 0x0000001f00067819 */ /* 0x000fe800000006ff */
[----:B------:R-:W2:Y:S02]  /*4ce0*/  SYNCS.PHASECHK.TRANS64.TRYWAIT P0, [UR10], R6 ;  /* 0x00000006ff0075a7 */ /* 0x000ea4000800110a */
[----:B--2---:R-:W-:Y:S05]  /*4cf0*/  @!P0 BRA `(.L_x_90) ;  /* 0x0000006400008947 */ /* 0x004fea0003800000 */
.L_x_89:
[----:B------:R-:W-:Y:S01]  /*4d00*/  UISETP.NE.AND UP0, UPT, UR15, URZ, UPT ;  /* 0x000000ff0f00728c */ /* 0x000fe2000bf05270 */
[----:B------:R-:W-:Y:S01]  /*4d10*/  PLOP3.LUT P1, PT, PT, PT, PT, 0x80, 0x8 ;  /* 0x000000000008781c */ /* 0x000fe20003f2f070 */
[----:B------:R-:W-:Y:S02]  /*4d20*/  UIADD3 UR4, UPT, UPT, UR5, 0x1, URZ ;  /* 0x0000000105047890 */ /* 0x000fe4000fffe0ff */
[----:B------:R-:W-:Y:S02]  /*4d30*/  ULEA UR8, UR5, UR20, 0x8 ;  /* 0x0000001405087291 */ /* 0x000fe4000f8e40ff */
[----:B------:R-:W-:Y:S01]  /*4d40*/  UISETP.NE.AND UP1, UPT, UR4, 0x1a, UPT ;  /* 0x0000001a0400788c */ /* 0x000fe2000bf25270 */
[----:B------:R-:W-:Y:S01]  /*4d50*/  PLOP3.LUT P0, PT, PT, PT, UP0, 0x80, 0x8 ;  /* 0x000000000008781c */ /* 0x000fe20003f0f008 */
[----:B------:R-:W-:Y:S02]  /*4d60*/  UIADD3 UR12, UPT, UPT, UR8, 0x80, URZ ;  /* 0x00000080080c7890 */ /* 0x000fe4000fffe0ff */
[----:B------:R-:W-:Y:S02]  /*4d70*/  USEL UR6, URZ, 0x1, UP1 ;  /* 0x00000001ff067887 */ /* 0x000fe40008800000 */
[----:B------:R-:W-:Y:S02]  /*4d80*/  USEL UR16, UR4, URZ, UP1 ;  /* 0x000000ff04107287 */ /* 0x000fe40008800000 */
[----:B------:R-:W-:Y:S02]  /*4d90*/  UIADD3 UR10, UPT, UPT, UR10, 0xd0, URZ ;  /* 0x000000d00a0a7890 */ /* 0x000fe4000fffe0ff */
[----:B------:R-:W-:Y:S01]  /*4da0*/  @UP0 ULEA UR4, UR16, UR17, 0x3 ;  /* 0x0000001110040291 */ /* 0x000fe2000f8e18ff */
[----:B------:R-:W-:Y:S01]  /*4db0*/  LOP3.LUT R0, R0, UR6, RZ, 0x3c, !PT ;  /* 0x0000000600007c12 */ /* 0x000fe2000f8e3cff */
[----:B------:R-:W-:Y:S01]  /*4dc0*/  UMOV UR9, 0x40004040 ;  /* 0x4000404000097882 */ /* 0x000fe20000000000 */
[----:B------:R-:W-:Y:S01]  /*4dd0*/  UMOV UR13, 0x40004040 ;  /* 0x40004040000d7882 */ /* 0x000fe20000000000 */
[----:B------:R-:W-:Y:S01]  /*4de0*/  UMOV UR7, 0x80004020 ;  /* 0x8000402000077882 */ /* 0x000fe20000000000 */
[----:B-1----:R-:W-:Y:S04]  /*4df0*/  @P0 SHF.L.U32 R4, R0, 0x1f, RZ ;  /* 0x0000001f00040819 */ /* 0x002fe800000006ff */
[----:B------:R3:W4:Y:S01]  /*4e00*/  @P0 SYNCS.PHASECHK.TRANS64.TRYWAIT P1, [UR4], R4 ;  /* 0x00000004ff0005a7 */ /* 0x0007220008021104 */
[----:B------:R-:W-:Y:S11]  /*4e10*/  ELECT P0, URZ, PT ;  /* 0x0000000000ff782f */ /* 0x000ff60003800000 */
[----:B------:R-:W-:Y:S02]  /*4e20*/  @!UPT UIADD3 URZ, UPT, UPT, URZ, URZ, URZ ;  /* 0x000000fffffff290 */ /* 0x000fe4000fffe0ff */
[C---:B-----5:R-:W-:Y:S01]  /*4e30*/  @P0 R2UR.BROADCAST UR14, R5.reuse ;  /* 0x00000000050e02ca */ /* 0x060fe200008e0000 */
[----:B------:R-:W-:Y:S01]  /*4e40*/  ULEA UR4, UR5, UR19, 0x8 ;  /* 0x0000001305047291 */ /* 0x000fe2000f8e40ff */
[----:B------:R-:W-:Y:S11]  /*4e50*/  ELECT P0, URZ, PT ;  /* 0x0000000000ff782f */ /* 0x000ff60003800000 */
[----:B------:R-:W-:Y:S02]  /*4e60*/  @!UPT UIADD3 URZ, UPT, UPT, URZ, URZ, URZ ;  /* 0x000000fffffff290 */ /* 0x000fe4000fffe0ff */
[----:B------:R-:W-:Y:S01]  /*4e70*/  @P0 R2UR.BROADCAST UR11, R5 ;  /* 0x00000000050b02ca */ /* 0x000fe200008e0000 */
[----:B------:R-:W-:Y:S01]  /*4e80*/  UIADD3 UR6, UPT, UPT, UR4, 0x2, URZ ;  /* 0x0000000204067890 */ /* 0x000fe2000fffe0ff */
[----:B------:R-:W-:Y:S02]  /*4e90*/  UMOV UR5, 0x80004020 ;  /* 0x8000402000057882 */ /* 0x000fe40000000000 */
[----:B------:R1:W-:Y:S01]  /*4ea0*/  UTCHMMA.2CTA gdesc[UR4], gdesc[UR8], tmem[UR14], tmem[UR26], idesc[UR27], UP2 ;  /* 0x00ff1a08040075ea */ /* 0x0003e2000920000e */
[----:B------:R-:W-:Y:S08]  /*4eb0*/  UPLOP3.LUT UP2, UPT, UPT, UPT, UPT, 0x80, 0x8 ;  /* 0x000000000008789c */ /* 0x000ff00003f4f070 */
[----:B------:R3:W-:Y:S01]  /*4ec0*/  UTCHMMA.2CTA gdesc[UR6], gdesc[UR12], tmem[UR11], tmem[UR24], idesc[UR25], UPT ;  /* 0x00ff180c060075ea */ /* 0x0007e2000ba0000b */
[----:B------:R3:W-:Y:S01]  /*4ed0*/  UTCBAR.2CTA.MULTICAST [UR10], URZ, UR18 ;  /* 0x000000ff0a0073e9 */ /* 0x0007e20008200812 */
[----:B-1----:R-:W-:Y:S02]  /*4ee0*/  UIADD3 UR4, UPT, UPT, UR15, 0x1, URZ ;  /* 0x000000010f047890 */ /* 0x002fe4000fffe0ff */
[----:B------:R-:W-:Y:S02]  /*4ef0*/  UIADD3 UR8, UPT, UPT, UR15, -0x1, URZ ;  /* 0xffffffff0f087890 */ /* 0x000fe4000fffe0ff */
[----:B------:R-:W-:Y:S01]  /*4f00*/  UISETP.GT.U32.AND UP0, UPT, UR4, 0x1, UPT ;  /* 0x000000010400788c */ /* 0x000fe2000bf04070 */
[----:B------:R-:W-:Y:S04]  /*4f10*/  UMOV UR5, UR16 ;  /* 0x0000001000057c82 */ /* 0x000fe80008000000 */
[----:B------:R-:W-:Y:S04]  /*4f20*/  UMOV UR15, UR8 ;  /* 0x00000008000f7c82 */ /* 0x000fe80008000000 */
[----:B------:R-:W-:Y:S05]  /*4f30*/  BRA.U UP0, `(.L_x_91) ;  /* 0xfffffffd005c7547 */ /* 0x000fea000b83ffff */
.L_x_88:
[----:B------:R-:W-:-:S09]  /*4f40*/  UIADD3 UR4, UPT, UPT, UR22, 0x200, URZ ;  /* 0x0000020016047890 */ /* 0x000fd2000fffe0ff */
[----:B------:R2:W-:Y:S01]  /*4f50*/  UTCBAR.2CTA.MULTICAST [UR4], URZ, UR28 ;  /* 0x000000ff040073e9 */ /* 0x0005e2000820081c */
[----:B------:R-:W-:Y:S02]  /*4f60*/  NOP ;  /* 0x0000000000007918 */ /* 0x000fe40000000000 */
.L_x_87:
[----:B--2---:R-:W-:Y:S01]  /*4f70*/  UIADD3 UR4, UPT, UPT, UR21, 0x1, URZ ;  /* 0x0000000115047890 */ /* 0x004fe2000fffe0ff */
[----:B------:R-:W-:-:S03]  /*4f80*/  LOP3.LUT R2, R2, 0x1, RZ, 0x3c, !PT ;  /* 0x0000000102027812 */ /* 0x000fc600078e3cff */
[----:B------:R-:W-:-:S04]  /*4f90*/  UISETP.NE.AND UP0, UPT, UR4, 0x2, UPT ;  /* 0x000000020400788c */ /* 0x000fc8000bf05270 */
[----:B------:R-:W-:Y:S02]  /*4fa0*/  USEL UR5, URZ, 0x1, UP0 ;  /* 0x00000001ff057887 */ /* 0x000fe40008000000 */
[----:B------:R-:W-:-:S04]  /*4fb0*/  USEL UR21, UR4, URZ, UP0 ;  /* 0x000000ff04157287 */ /* 0x000fc80008000000 */
[----:B------:R-:W-:Y:S01]  /*4fc0*/  LOP3.LUT R8, R8, UR5, RZ, 0x3c, !PT ;  /* 0x0000000508087c12 */ /* 0x000fe2000f8e3cff */
[----:B------:R-:W-:Y:S07]  /*4fd0*/  @P2 BRA `(.L_x_92) ;  /* 0xfffffff800c82947 */ /* 0x000fee000383ffff */
[----:B------:R-:W2:Y:S01]  /*4fe0*/  S2UR UR8, SR_CgaCtaId ;  /* 0x00000000000879c3 */ /* 0x000ea20000008800 */
[----:B------:R-:W-:Y:S01]  /*4ff0*/  ELECT P0, URZ, PT ;  /* 0x0000000000ff782f */ /* 0x000fe20003800000 */
[----:B------:R-:W-:Y:S01]  /*5000*/  HFMA2 R0, -RZ, RZ, 0, 5.9604644775390625e-08 ;  /* 0x00000001ff007431 */ /* 0x000fe200000001ff */
[----:B------:R-:W-:-:S05]  /*5010*/  UMOV UR4, 0x40 ;  /* 0x0000004000047882 */ /* 0x000fca0000000000 */
[----:B------:R-:W-:Y:S01]  /*5020*/  UVIRTCOUNT.DEALLOC.SMPOOL 0x80 ;  /* 0x000000800000784c */ /* 0x000fe20000000000 */
[----:B------:R-:W-:Y:S02]  /*5030*/  UISETP.NE.AND UP0, UPT, UR31, URZ, UPT ;  /* 0x000000ff1f00728c */ /* 0x000fe4000bf05270 */
[----:B--2---:R-:W-:-:S09]  /*5040*/  ULEA UR8, UR8, UR4, 0x18 ;  /* 0x0000000408087291 */ /* 0x004fd2000f8ec0ff */
[----:B------:R2:W-:Y:S01]  /*5050*/  @P0 STS.U8 [UR8+0x1c], R0 ;  /* 0x00001c00ff000988 */ /* 0x0005e20008000008 */
[----:B------:R-:W-:Y:S05]  /*5060*/  BRA.U UP0, `(.L_x_93) ;  /* 0x0000000100587547 */ /* 0x000fea000b800000 */
[----:B------:R-:W-:Y:S01]  /*5070*/  UIADD3 UR5, UPT, UPT, UR17, 0x210, URZ ;  /* 0x0000021011057890 */ /* 0x000fe2000fffe0ff */
[----:B------:R-:W-:-:S03]  /*5080*/  SHF.L.U32 R2, R8, 0x1f, RZ ;  /* 0x0000001f08027819 */ /* 0x000fc600000006ff */
[----:B------:R-:W-:-:S09]  /*5090*/  ULEA UR4, UR21, UR5, 0x3 ;  /* 0x0000000515047291 */ /* 0x000fd2000f8e18ff */
[----:B------:R-:W1:Y:S02]  /*50a0*/  SYNCS.PHASECHK.TRANS64.TRYWAIT P0, [UR4], R2 ;  /* 0x00000002ff0075a7 */ /* 0x000e640008001104 */
[----:B-1----:R-:W-:Y:S05]  /*50b0*/  @!P0 BRA `(.L_x_94) ;  /* 0x0000006000288947 */ /* 0x002fea0003800000 */
.L_x_231:
[----:B------:R-:W-:-:S04]  /*50c0*/  UIADD3 UR4, UPT, UPT, UR21, 0x1, URZ ;  /* 0x0000000115047890 */ /* 0x000fc8000fffe0ff */
[----:B------:R-:W-:-:S04]  /*50d0*/  UISETP.NE.AND UP1, UPT, UR4, 0x2, UPT ;  /* 0x000000020400788c */ /* 0x000fc8000bf25270 */
[----:B---3--:R-:W-:Y:S02]  /*50e0*/  USEL UR6, URZ, 0x1, UP1 ;  /* 0x00000001ff067887 */ /* 0x008fe40008800000 */
[----:B------:R-:W-:-:S04]  /*50f0*/  USEL UR4, UR4, URZ, UP1 ;  /* 0x000000ff04047287 */ /* 0x000fc80008800000 */
[----:B------:R-:W-:Y:S01]  /*5100*/  ULEA UR4, UR4, UR5, 0x3 ;  /* 0x0000000504047291 */ /* 0x000fe2000f8e18ff */
[----:B-1----:R-:W-:-:S04]  /*5110*/  LOP3.LUT R2, R8, UR6, RZ, 0x3c, !PT ;  /* 0x0000000608027c12 */ /* 0x002fc8000f8e3cff */
[----:B------:R-:W-:Y:S01]  /*5120*/  SHF.L.U32 R2, R2, 0x1f, RZ ;  /* 0x0000001f02027819 */ /* 0x000fe200000006ff */
[----:B--2---:R-:W-:-:S04]  /*5130*/  IMAD.U32 R0, RZ, RZ, UR4 ;  /* 0x00000004ff007e24 */ /* 0x004fc8000f8e00ff */
[----:B------:R1:W2:Y:S03]  /*5140*/  SYNCS.PHASECHK.TRANS64.TRYWAIT P0, [R0+URZ], R2 ;  /* 0x00000002000075a7 */ /* 0x0002a600080011ff */
[----:B--2---:R-:W-:Y:S05]  /*5150*/  @!P0 NANOSLEEP.SYNCS 0x989680 ;  /* 0x009896800000895d */ /* 0x004fea0003900000 */
[----:B------:R-:W2:Y:S02]  /*5160*/  @!P0 SYNCS.PHASECHK.TRANS64 P0, [R0+URZ], R2 ;  /* 0x00000002000085a7 */ /* 0x000ea400080010ff */
[----:B--2---:R-:W-:Y:S05]  /*5170*/  @P0 BRA `(.L_x_95) ;  /* 0x0000000000200947 */ /* 0x004fea0003800000 */
.L_x_96:
[----:B--2---:R2:W3:Y:S02]  /*5180*/  SYNCS.PHASECHK.TRANS64.TRYWAIT P0, [R0+URZ], R2 ;  /* 0x00000002000075a7 */ /* 0x0044e400080011ff */
[----:B---3--:R-:W-:Y:S05]  /*5190*/  @!P0 NANOSLEEP.SYNCS 0x989680 ;  /* 0x009896800000895d */ /* 0x008fea0003900000 */
[----:B------:R-:W3:Y:S02]  /*51a0*/  @!P0 SYNCS.PHASECHK.TRANS64 P0, [R0+URZ], R2 ;  /* 0x00000002000085a7 */ /* 0x000ee400080010ff */
[----:B---3--:R-:W-:Y:S05]  /*51b0*/  @!P0 BRA `(.L_x_96) ;  /* 0xfffffffc00f08947 */ /* 0x008fea000383ffff */
[----:B------:R-:W-:Y:S05]  /*51c0*/  BRA `(.L_x_95) ;  /* 0x00000000000c7947 */ /* 0x000fea0003800000 */
.L_x_93:
[----:B------:R-:W-:-:S04]  /*51d0*/  UIADD3 UR4, UPT, UPT, UR17, 0x220, URZ ;  /* 0x0000022011047890 */ /* 0x000fc8000fffe0ff */
[----:B------:R-:W-:-:S09]  /*51e0*/  UPRMT UR4, UR30, 0x654, UR4 ;  /* 0x000006541e047896 */ /* 0x000fd20008000004 */
[----:B------:R-:W-:Y:S03]  /*51f0*/  SYNCS.ARRIVE.TRANS64.RED.A1T0 RZ, [UR4], RZ ;  /* 0x000000ffffff79a7 */ /* 0x000fe60008100404 */
.L_x_95:
[----:B-12---:R-:W-:Y:S01]  /*5200*/  SHF.L.U32 R2, RZ, 0x1f, RZ ;  /* 0x0000001fff027819 */ /* 0x006fe200000006ff */
[----:B------:R-:W-:Y:S01]  /*5210*/  UIADD3 UR4, UPT, UPT, UR17, 0x220, URZ ;  /* 0x0000022011047890 */ /* 0x000fe2000fffe0ff */
[----:B------:R-:W-:Y:S02]  /*5220*/  PLOP3.LUT P0, PT, PT, PT, UP0, 0x80, 0x8 ;  /* 0x000000000008781c */ /* 0x000fe40003f0f008 */
[----:B----4-:R-:W1:Y:S02]  /*5230*/  SYNCS.PHASECHK.TRANS64.TRYWAIT P1, [UR17+0x220], R2 ;  /* 0x00022002ff0075a7 */ /* 0x010e640008021111 */
[----:B-1----:R-:W-:Y:S09]  /*5240*/  @!P1 BRA `(.L_x_97) ;  /* 0x0000005c00dc9947 */ /* 0x002ff20003800000 */
.L_x_233:
[----:B------:R-:W-:Y:S01]  /*5250*/  @!UP0 UPRMT UR4, UR30, 0x654, UR4 ;  /* 0x000006541e048896 */ /* 0x000fe20008000004 */
[----:B------:R-:W-:Y:S01]  /*5260*/  LOP3.LUT R3, R3, 0xffff, RZ, 0xc0, !PT ;  /* 0x0000ffff03037812 */ /* 0x000fe200078ec0ff */
[----:B-1----:R-:W-:-:S03]  /*5270*/  IMAD.MOV.U32 R2, RZ, RZ, 0xffff ;  /* 0x0000ffffff027424 */ /* 0x002fc600078e00ff */
[----:B------:R-:W-:-:S04]  /*5280*/  SHF.R.U32.HI R3, RZ, 0x5, R3 ;  /* 0x00000005ff037819 */ /* 0x000fc80000011603 */
[----:B------:R-:W-:Y:S01]  /*5290*/  @!P0 SYNCS.ARRIVE.TRANS64.RED.A1T0 RZ, [UR4], RZ ;  /* 0x000000ffffff89a7 */ /* 0x000fe20008100404 */
[----:B------:R-:W-:Y:S01]  /*52a0*/  NOP ;  /* 0x0000000000007918 */ /* 0x000fe20000000000 */
[----:B------:R-:W1:Y:S01]  /*52b0*/  LDS R0, [UR8+0x14] ;  /* 0x00001408ff007984 */ /* 0x000e620008000800 */
[----:B------:R-:W-:-:S04]  /*52c0*/  SHF.L.U32 R2, R2, R3, RZ ;  /* 0x0000000302027219 */ /* 0x000fc800000006ff */
[----:B-1----:R-:W-:-:S04]  /*52d0*/  LOP3.LUT R0, R0, R2, RZ, 0xc0, !PT ;  /* 0x0000000200007212 */ /* 0x002fc800078ec0ff */
[----:B------:R-:W-:Y:S01]  /*52e0*/  ISETP.NE.AND P0, PT, R0, R2, PT ;  /* 0x000000020000720c */ /* 0x000fe20003f05270 */
[----:B------:R-:W-:-:S05]  /*52f0*/  IMAD.MOV.U32 R0, RZ, RZ, 0x1 ;  /* 0x00000001ff007424 */ /* 0x000fca00078e00ff */
[----:B------:R-:W-:-:S07]  /*5300*/  SHF.L.U32 R0, R0, R3, RZ ;  /* 0x0000000300007219 */ /* 0x000fce00000006ff */
[----:B------:R-:W-:Y:S05]  /*5310*/  @P0 BRA `(.L_x_98) ;  /* 0x00000000005c0947 */ /* 0x000fea0003800000 */
[----:B------:R-:W1:Y:S02]  /*5320*/  LDS R3, [UR8+0x18] ;  /* 0x00001808ff037984 */ /* 0x000e640008000800 */
[----:B-1----:R-:W-:-:S04]  /*5330*/  LOP3.LUT R3, R3, R0, RZ, 0xc0, !PT ;  /* 0x0000000003037212 */ /* 0x002fc800078ec0ff */
[----:B------:R-:W-:-:S13]  /*5340*/  ISETP.NE.AND P0, PT, R3, R0, PT ;  /* 0x000000000300720c */ /* 0x000fda0003f05270 */
[----:B------:R-:W-:Y:S05]  /*5350*/  @P0 BRA `(.L_x_99) ;  /* 0x0000000000400947 */ /* 0x000fea0003800000 */
[----:B------:R-:W-:Y:S01]  /*5360*/  R2UR UR4, R2 ;  /* 0x00000000020472ca */ /* 0x000fe200000e0000 */
[----:B------:R-:W1:Y:S01]  /*5370*/  S2R R3, SR_LANEID ;  /* 0x0000000000037919 */ /* 0x000e620000000000 */
[----:B------:R-:W-:-:S04]  /*5380*/  LOP3.LUT R0, RZ, R0, RZ, 0x33, !PT ;  /* 0x00000000ff007212 */ /* 0x000fc800078e33ff */
[----:B---3--:R-:W2:Y:S07]  /*5390*/  REDUX UR6, R0 ;  /* 0x00000000000673c4 */ /* 0x008eae0000000000 */
[----:B------:R-:W-:-:S03]  /*53a0*/  ULOP3.LUT UR5, URZ, UR4, URZ, 0x33, !UPT ;  /* 0x00000004ff057292 */ /* 0x000fc6000f8e33ff */
[----:B------:R-:W-:Y:S02]  /*53b0*/  VOTEU.ANY UR4, UPT, PT ;  /* 0x0000000000047886 */ /* 0x000fe400038e0100 */
[----:B------:R-:W-:Y:S01]  /*53c0*/  UFLO.U32 UR4, UR4 ;  /* 0x00000004000472bd */ /* 0x000fe200080e0000 */
[----:B------:R-:W-:-:S04]  /*53d0*/  IMAD.U32 R2, RZ, RZ, UR5 ;  /* 0x00000005ff027e24 */ /* 0x000fc8000f8e00ff */
[----:B------:R-:W3:Y:S02]  /*53e0*/  REDUX UR7, R2 ;  /* 0x00000000020773c4 */ /* 0x000ee40000000000 */
[----:B------:R4:W-:Y:S01]  /*53f0*/  UTCATOMSWS.AND URZ, UR5 ;  /* 0x0000000500ff79e3 */ /* 0x0009e20008000000 */
[----:B--2---:R-:W-:Y:S01]  /*5400*/  IMAD.U32 R0, RZ, RZ, UR6 ;  /* 0x00000006ff007e24 */ /* 0x004fe2000f8e00ff */
[----:B-1----:R-:W-:Y:S01]  /*5410*/  ISETP.EQ.U32.AND P0, PT, R3, UR4, PT ;  /* 0x0000000403007c0c */ /* 0x002fe2000bf02070 */
[----:B---3--:R-:W-:-:S12]  /*5420*/  IMAD.U32 R2, RZ, RZ, UR7 ;  /* 0x00000007ff027e24 */ /* 0x008fd8000f8e00ff */
[----:B------:R4:W-:Y:S04]  /*5430*/  @P0 ATOMS.AND RZ, [UR8+0x14], R2 ;  /* 0x00001402ffff098c */ /* 0x0009e8000a800008 */
[----:B------:R4:W-:Y:S01]  /*5440*/  @P0 ATOMS.AND RZ, [UR8+0x18], R0 ;  /* 0x00001800ffff098c */ /* 0x0009e2000a800008 */
[----:B------:R-:W-:Y:S05]  /*5450*/  BRA `(.L_x_100) ;  /* 0x0000000000147947 */ /* 0x000fea0003800000 */
.L_x_99:
[----:B------:R-:W-:Y:S02]  /*5460*/  MOV R2, 0x5480 ;  /* 0x0000548000027802 */ /* 0x000fe40000000f00 */
[----:B---3-5:R-:W-:Y:S05]  /*5470*/  CALL.REL.NOINC `($__internal_0_$__cuda_sm10x_tcgen05_guardrail_trap_col_being_dealloced_not_returned_by_alloc) ;  /* 0x0000006000c07944 */ /* 0x028fea0003c00000 */
[----:B------:R-:W-:Y:S05]  /*5480*/  BRA `(.L_x_100) ;  /* 0x0000000000087947 */ /* 0x000fea0003800000 */
.L_x_98:
[----:B------:R-:W-:Y:S02]  /*5490*/  MOV R2, 0x54b0 ;  /* 0x000054b000027802 */ /* 0x000fe40000000f00 */
[----:B---3-5:R-:W-:Y:S05]  /*54a0*/  CALL.REL.NOINC `($__internal_2_$__cuda_sm10x_tcgen05_guardrail_trap_unallocated_columns_being_dealloced) ;  /* 0x0000006000cc7944 */ /* 0x028fea0003c00000 */
.L_x_100:
[----:B------:R-:W-:Y:S01]  /*54b0*/  NOP ;  /* 0x0000000000007918 */ /* 0x000fe20000000000 */
[----:B----4-:R-:W-:Y:S05]  /*54c0*/  EXIT ;  /* 0x000000000000794d */ /* 0x010fea0003800000 */
.L_x_72:
[----:B------:R-:W-:-:S09]  /*54d0*/  UISETP.NE.OR UP0, UPT, UR18, 0x3, !UP3 ;  /* 0x000000031200788c */ /* 0x000fd2000df05670 */
[----:B------:R-:W-:Y:S05]  /*54e0*/  BRA.U UP0, `(.L_x_101) ;  /* 0x0000001500607547 */ /* 0x000fea000b800000 */
[----:B------:R-:W2:Y:S01]  /*54f0*/  LDCU.64 UR4, c[0x0][0x988] ;  /* 0x00013100ff0477ac */ /* 0x000ea20008000a00 */
[----:B------:R-:W3:Y:S01]  /*5500*/  S2UR UR10, SR_CgaCtaId ;  /* 0x00000000000a79c3 */ /* 0x000ee20000008800 */
[----:B------:R-:W-:Y:S01]  /*5510*/  HFMA2 R10, -RZ, RZ, 0, 5.9604644775390625e-08 ;  /* 0x00000001ff0a7431 */ /* 0x000fe200000001ff */
[----:B------:R-:W-:Y:S01]  /*5520*/  MOV R9, RZ ;  /* 0x000000ff00097202 */ /* 0x000fe20000000f00 */
[----:B------:R-:W4:Y:S01]  /*5530*/  LDCU UR49, c[0x0][0x370] ;  /* 0x00006e00ff3177ac */ /* 0x000f220008000800 */
[----:B------:R-:W-:Y:S01]  /*5540*/  HFMA2 R3, -RZ, RZ, 0, 0.00048828125 ;  /* 0x00001000ff037431 */ /* 0x000fe200000001ff */
[----:B------:R-:W4:Y:S03]  /*5550*/  LDCU.128 UR52, c[0x0][0xc10] ;  /* 0x00018200ff3477ac */ /* 0x000f260008000c00 */
[----:B------:R-:W1:Y:S01]  /*5560*/  LDC.64 R12, c[0x0][0x348] ;  /* 0x0000d200ff0c7b82 */ /* 0x000e620000000a00 */
[----:B------:R-:W3:Y:S01]  /*5570*/  LDCU UR44, c[0x0][0x374] ;  /* 0x00006e80ff2c77ac */ /* 0x000ee20008000800 */
[----:B------:R-:W3:Y:S01]  /*5580*/  LDCU.64 UR46, c[0x0][0x990] ;  /* 0x00013200ff2e77ac */ /* 0x000ee20008000a00 */
[----:B------:R-:W3:Y:S01]  /*5590*/  LDCU UR31, c[0x0][0xc0c] ;  /* 0x00018180ff1f77ac */ /* 0x000ee20008000800 */
[----:B--2---:R-:W-:Y:S01]  /*55a0*/  UISETP.NE.U32.AND UP0, UPT, UR4, URZ, UPT ;  /* 0x000000ff0400728c */ /* 0x004fe2000bf05070 */
[----:B------:R-:W2:Y:S01]  /*55b0*/  LDCU.128 UR56, c[0x0][0xa80] ;  /* 0x00015000ff3877ac */ /* 0x000ea20008000c00 */
[----:B------:R-:W2:Y:S01]  /*55c0*/  LDCU UR70, c[0x0][0xc20] ;  /* 0x00018400ff4677ac */ /* 0x000ea20008000800 */
[----:B------:R-:W1:Y:S01]  /*55d0*/  LDCU UR4, c[0x0][0xc30] ;  /* 0x00018600ff0477ac */ /* 0x000e620008000800 */
[----:B------:R-:W1:Y:S01]  /*55e0*/  LDCU.128 UR60, c[0x0][0xa90] ;  /* 0x00015200ff3c77ac */ /* 0x000e620008000c00 */
[----:B------:R-:W-:Y:S01]  /*55f0*/  UMOV UR42, 0x400 ;  /* 0x00000400002a7882 */ /* 0x000fe20000000000 */
[----:B----4-:R-:W-:-:S02]  /*5600*/  UIMAD.WIDE.U32 UR6, UR49, UR52, URZ ;  /* 0x00000034310672a5 */ /* 0x010fc4000f8e00ff */
[----:B---3--:R-:W-:Y:S02]  /*5610*/  UIMAD.WIDE.U32 UR8, UR44, UR55, URZ ;  /* 0x000000372c0872a5 */ /* 0x008fe4000f8e00ff */
[----:B------:R-:W-:Y:S02]  /*5620*/  UISETP.NE.AND.EX UP6, UPT, UR5, URZ, UPT, UP0 ;  /* 0x000000ff0500728c */ /* 0x000fe4000bfc5300 */
[----:B------:R-:W-:Y:S02]  /*5630*/  ULEA UR42, UR10, UR42, 0x18 ;  /* 0x0000002a0a2a7291 */ /* 0x000fe4000f8ec0ff */
[----:B------:R-:W-:Y:S02]  /*5640*/  UISETP.NE.AND UP0, UPT, UR39, 0x1, UPT ;  /* 0x000000012700788c */ /* 0x000fe4000bf05270 */
[----:B------:R-:W-:Y:S02]  /*5650*/  UISETP.NE.U32.AND UP0, UPT, UR46, URZ, UPT ;  /* 0x000000ff2e00728c */ /* 0x000fe4000bf05070 */
[----:B------:R-:W-:-:S02]  /*5660*/  UIADD3 UR51, UPT, UPT, UR42, 0x1b8, URZ ;  /* 0x000001b82a337890 */ /* 0x000fc4000fffe0ff */
[----:B------:R-:W-:Y:S02]  /*5670*/  UIADD3 UR50, UPT, UPT, UR42, 0x1f8, URZ ;  /* 0x000001f82a327890 */ /* 0x000fe4000fffe0ff */
[----:B------:R-:W-:Y:S02]  /*5680*/  UIADD3 UR43, UPT, UPT, UR42, 0x1a0, URZ ;  /* 0x000001a02a2b7890 */ /* 0x000fe4000fffe0ff */
[----:B------:R-:W-:Y:S02]  /*5690*/  UIADD3 UR33, UPT, UPT, UR42, 0x1a8, URZ ;  /* 0x000001a82a217890 */ /* 0x000fe4000fffe0ff */
[----:B------:R-:W-:Y:S02]  /*56a0*/  UIADD3 UR25, UPT, UPT, UR42, 0x1b0, URZ ;  /* 0x000001b02a197890 */ /* 0x000fe4000fffe0ff */
[----:B------:R-:W-:Y:S02]  /*56b0*/  UISETP.GE.AND UP3, UPT, UR39, 0x1, UPT ;  /* 0x000000012700788c */ /* 0x000fe4000bf66270 */
[----:B------:R-:W-:-:S02]  /*56c0*/  UISETP.NE.AND UP3, UPT, UR31, 0x1, UPT ;  /* 0x000000011f00788c */ /* 0x000fc4000bf65270 */
[----:B------:R-:W-:Y:S01]  /*56d0*/  UISETP.NE.AND.EX UP5, UPT, UR47, URZ, UPT, UP0 ;  /* 0x000000ff2f00728c */ /* 0x000fe2000bfa5300 */
[----:B------:R-:W-:Y:S01]  /*56e0*/  UMOV UR68, UR7 ;  /* 0x0000000700447c82 */ /* 0x000fe20008000000 */
[----:B------:R-:W-:Y:S01]  /*56f0*/  UMOV UR67, UR9 ;  /* 0x0000000900437c82 */ /* 0x000fe20008000000 */
[----:B------:R-:W-:Y:S02]  /*5700*/  UISETP.NE.AND UP3, UPT, UR54, 0x1, UPT ;  /* 0x000000013600788c */ /* 0x000fe4000bf65270 */
[----:B--2---:R-:W-:Y:S01]  /*5710*/  UISETP.NE.AND UP0, UPT, UR56, 0x1, UPT ;  /* 0x000000013800788c */ /* 0x004fe2000bf05270 */
[----:B------:R-:W2:Y:S01]  /*5720*/  LDCU UR71, c[0x0][0xaa0] ;  /* 0x00015400ff4777ac */ /* 0x000ea20008000800 */
[----:B------:R-:W-:Y:S01]  /*5730*/  UPLOP3.LUT UP2, UPT, UPT, UPT, UPT, 0x40, 0x4 ;  /* 0x000000000004789c */ /* 0x000fe20003f4e870 */
[----:B------:R-:W3:Y:S01]  /*5740*/  LDCU.64 UR40, c[0x0][0xc28] ;  /* 0x00018500ff2877ac */ /* 0x000ee20008000a00 */
[----:B------:R-:W-:Y:S02]  /*5750*/  UPRMT UR51, UR10, 0x654, UR51 ;  /* 0x000006540a337896 */ /* 0x000fe40008000033 */
[----:B------:R-:W-:-:S02]  /*5760*/  UPRMT UR50, URZ, 0x654, UR50 ;  /* 0x00000654ff327896 */ /* 0x000fc40008000032 */
[----:B------:R-:W-:Y:S02]  /*5770*/  UPRMT UR66, UR10, 0x654, UR43 ;  /* 0x000006540a427896 */ /* 0x000fe4000800002b */
[----:B------:R-:W-:Y:S02]  /*5780*/  UPRMT UR65, UR10, 0x654, UR33 ;  /* 0x000006540a417896 */ /* 0x000fe40008000021 */
[----:B------:R-:W-:Y:S02]  /*5790*/  UPRMT UR64, UR10, 0x654, UR25 ;  /* 0x000006540a407896 */ /* 0x000fe40008000019 */
[----:B------:R-:W-:Y:S02]  /*57a0*/  USHF.R.U32.HI UR68, URZ, UR53, UR68 ;  /* 0x00000035ff447299 */ /* 0x000fe40008011644 */
[----:B------:R-:W-:Y:S02]  /*57b0*/  USHF.R.U32.HI UR67, URZ, UR70, UR67 ;  /* 0x00000046ff437299 */ /* 0x000fe40008011643 */
[----:B-1----:R-:W-:-:S02]  /*57c0*/  UISETP.NE.AND UP4, UPT, UR4, 0x1, UPT ;  /* 0x000000010400788c */ /* 0x002fc4000bf85270 */
[----:B------:R-:W-:Y:S02]  /*57d0*/  UISETP.NE.AND UP3, UPT, UR59, 0x1, UPT ;  /* 0x000000013b00788c */ /* 0x000fe4000bf65270 */
[----:B--23--:R-:W-:-:S11]  /*57e0*/  UISETP.NE.AND UP0, UPT, UR62, 0x1, UPT ;  /* 0x000000013e00788c */ /* 0x00cfd6000bf05270 */
.L_x_112:
[----:B------:R-:W-:Y:S04]  /*57f0*/  SHF.L.U32 R2, R9, 0x1f, RZ ;  /* 0x0000001f09027819 */ /* 0x000fe800000006ff */
[----:B------:R-:W1:Y:S02]  /*5800*/  SYNCS.PHASECHK.TRANS64.TRYWAIT P0, [UR42+0x1f0], R2 ;  /* 0x0001f002ff0075a7 */ /* 0x000e64000800112a */
[----:B-12---:R-:W-:Y:S05]  /*5810*/  @!P0 BRA `(.L_x_102) ;  /* 0x0000005800808947 */ /* 0x006fea0003800000 */
.L_x_235:
[----:B------:R-:W2:Y:S01]  /*5820*/  LDS.128 R4, [UR42+0x230] ;  /* 0x0002302aff047984 */ /* 0x000ea20008000c00 */
[----:B------:R-:W-:Y:S01]  /*5830*/  UISETP.GE.AND UP0, UPT, UR39, 0x1, UPT ;  /* 0x000000012700788c */ /* 0x000fe2000bf06270 */
[----:B------:R-:W-:Y:S01]  /*5840*/  @!PT LDS RZ, [RZ] ;  /* 0x00000000fffff984 */ /* 0x000fe20000000800 */
[----:B------:R-:W-:Y:S01]  /*5850*/  @!PT LDS RZ, [RZ] ;  /* 0x00000000fffff984 */ /* 0x000fe20000000800 */
[----:B------:R-:W-:Y:S01]  /*5860*/  @!PT LDS RZ, [RZ] ;  /* 0x00000000fffff984 */ /* 0x000fe20000000800 */
[----:B------:R-:W-:Y:S01]  /*5870*/  @!PT LDS RZ, [RZ] ;  /* 0x00000000fffff984 */ /* 0x000fe20000000800 */
[----:B------:R3:W-:Y:S06]  /*5880*/  MEMBAR.ALL.CTA ;  /* 0x0000000000007992 */ /* 0x0007ec0000008000 */
[----:B---3--:R-:W3:Y:S02]  /*5890*/  FENCE.VIEW.ASYNC.S ;  /* 0x00000000000073c6 */ /* 0x008ee40000000000 */
[----:B---3--:R-:W-:Y:S01]  /*58a0*/  SYNCS.ARRIVE.TRANS64.RED.A1T0 RZ, [UR50], RZ ;  /* 0x000000ffffff79a7 */ /* 0x008fe20008100432 */
[----:B--2---:R-:W-:Y:S11]  /*58b0*/  LOP3.LUT P0, RZ, R6, 0x1, RZ, 0xc0, !PT ;  /* 0x0000000106ff7812 */ /* 0x004ff6000780c0ff */
[----:B------:R-:W-:Y:S02]  /*58c0*/  @!UPT UIADD3 URZ, UPT, UPT, URZ, URZ, URZ ;  /* 0x000000fffffff290 */ /* 0x000fe4000fffe0ff */
[----:B------:R-:W-:Y:S01]  /*58d0*/  VOTEU.ANY UP3, P0 ;  /* 0x0000000000ff7886 */ /* 0x000fe20000060100 */
[----:B------:R-:W-:Y:S11]  /*58e0*/  PLOP3.LUT P0, PT, PT, PT, UP3, 0x80, 0x8 ;  /* 0x000000000008781c */ /* 0x000ff60003f0f038 */
[----:B------:R-:W-:Y:S02]  /*58f0*/  @!UPT UIADD3 URZ, UPT, UPT, URZ, URZ, URZ ;  /* 0x000000fffffff290 */ /* 0x000fe4000fffe0ff */
[----:B-1----:R-:W-:Y:S02]  /*5900*/  @P0 MOV R2, R4 ;  /* 0x0000000400020202 */ /* 0x002fe40000000f00 */
[----:B------:R-:W-:Y:S02]  /*5910*/  @P0 LOP3.LUT R0, R5, 0xffff, RZ, 0xc0, !PT ;  /* 0x0000ffff05000812 */ /* 0x000fe400078ec0ff */
[----:B------:R-:W-:Y:S02]  /*5920*/  @P0 R2UR UR5, R2 ;  /* 0x00000000020502ca */ /* 0x000fe400000e0000 */
[----:B------:R-:W-:Y:S11]  /*5930*/  @P0 R2UR UR4, R0 ;  /* 0x00000000000402ca */ /* 0x000ff600000e0000 */
[----:B------:R-:W-:Y:S02]  /*5940*/  @UP3 UMOV UR23, UR5 ;  /* 0x0000000500173c82 */ /* 0x000fe40008000000 */
[----:B------:R-:W-:Y:S01]  /*5950*/  @UP3 UMOV UR15, UR4 ;  /* 0x00000004000f3c82 */ /* 0x000fe20008000000 */
[----:B------:R-:W-:Y:S05]  /*5960*/  BRA.U !UP0, `(.L_x_103) ;  /* 0x0000000108c07547 */ /* 0x000fea000b800000 */
[----:B------:R-:W-:Y:S02]  /*5970*/  UIMAD.WIDE.U32 UR8, UR15, UR55, URZ ;  /* 0x000000370f0872a5 */ /* 0x000fe4000f8e00ff */
[----:B------:R-:W-:Y:S02]  /*5980*/  UP2UR UR14, UPR, URZ, 0x4 ;  /* 0x00000004ff0e7883 */ /* 0x000fe40008000000 */
[----:B------:R-:W-:Y:S02]  /*5990*/  UISETP.NE.AND UP2, UPT, UR54, 0x1, UPT ;  /* 0x000000013600788c */ /* 0x000fe4000bf45270 */
[----:B------:R-:W-:Y:S02]  /*59a0*/  UIMAD.WIDE.U32 UR10, UR23, UR52, URZ ;  /* 0x00000034170a72a5 */ /* 0x000fe4000f8e00ff */
[----:B------:R-:W-:Y:S02]  /*59b0*/  USEL UR4, UR44, UR67, !UP2 ;  /* 0x000000432c047287 */ /* 0x000fe4000d000000 */
[----:B------:R-:W-:Y:S02]  /*59c0*/  UISETP.NE.AND UP0, UPT, UR31, 0x1, UPT ;  /* 0x000000011f00788c */ /* 0x000fe4000bf05270 */
[----:B------:R-:W-:Y:S02]  /*59d0*/  UP2UR UR18, UPR, URZ, 0x2 ;  /* 0x00000002ff127883 */ /* 0x000fe40008000000 */
[----:B------:R-:W-:Y:S02]  /*59e0*/  UISETP.NE.AND UP1, UPT, UR39, 0x1, UPT ;  /* 0x000000012700788c */ /* 0x000fe4000bf25270 */
[----:B------:R-:W-:Y:S02]  /*59f0*/  UIMAD.WIDE.U32 UR12, UR4, UR40, URZ ;  /* 0x00000028040c72a5 */ /* 0x000fe4000f8e00ff */
[----:B------:R-:W-:Y:S01]  /*5a00*/  USEL UR7, UR49, UR68, !UP0 ;  /* 0x0000004431077287 */ /* 0x000fe2000c000000 */
[----:B------:R-:W-:Y:S02]  /*5a10*/  UMOV UR5, UR9 ;  /* 0x0000000900057c82 */ /* 0x000fe40008000000 */
[----:B------:R-:W-:Y:S02]  /*5a20*/  USHF.R.U32.HI UR6, URZ, UR70, UR5 ;  /* 0x00000046ff067299 */ /* 0x000fe40008011605 */
[----:B------:R-:W-:Y:S02]  /*5a30*/  UIMAD.WIDE.U32 UR16, UR7, UR40, URZ ;  /* 0x00000028071072a5 */ /* 0x000fe4000f8e00ff */
[----:B------:R-:W-:Y:S02]  /*5a40*/  USEL UR6, UR15, UR6, !UP2 ;  /* 0x000000060f067287 */ /* 0x000fe4000d000000 */
[----:B------:R-:W-:Y:S01]  /*5a50*/  UISETP.NE.AND UP2, UPT, UR14, URZ, UPT ;  /* 0x000000ff0e00728c */ /* 0x000fe2000bf45270 */
[----:B------:R-:W-:Y:S01]  /*5a60*/  UMOV UR5, UR11 ;  /* 0x0000000b00057c82 */ /* 0x000fe20008000000 */
[----:B------:R-:W-:Y:S02]  /*5a70*/  UIMAD.WIDE.U32 UR10, UR6, UR40, URZ ;  /* 0x00000028060a72a5 */ /* 0x000fe4000f8e00ff */
[----:B------:R-:W-:Y:S03]  /*5a80*/  USHF.R.U32.HI UR8, URZ, UR53, UR5 ;  /* 0x00000035ff087299 */ /* 0x000fe60008011605 */
[----:B------:R-:W-:Y:S02]  /*5a90*/  UMOV UR5, UR13 ;  /* 0x0000000d00057c82 */ /* 0x000fe40008000000 */
[----:B------:R-:W-:Y:S03]  /*5aa0*/  @UP1 USHF.R.U32.HI UR4, URZ, UR41, UR5 ;  /* 0x00000029ff041299 */ /* 0x000fe60008011605 */
[----:B------:R-:W-:Y:S01]  /*5ab0*/  UMOV UR5, UR17 ;  /* 0x0000001100057c82 */ /* 0x000fe20008000000 */
[----:B------:R-:W-:Y:S02]  /*5ac0*/  UIMAD UR4, UR39, UR4, URZ ;  /* 0x00000004270472a4 */ /* 0x000fe4000f8e02ff */
[----:B------:R-:W-:Y:S02]  /*5ad0*/  @UP1 USHF.R.U32.HI UR7, URZ, UR41, UR5 ;  /* 0x00000029ff071299 */ /* 0x000fe40008011605 */
[----:B------:R-:W-:Y:S02]  /*5ae0*/  USEL UR5, UR23, UR8, !UP0 ;  /* 0x0000000817057287 */ /* 0x000fe4000c000000 */
[----:B------:R-:W-:Y:S02]  /*5af0*/  UIMAD UR8, UR39, UR7, URZ ;  /* 0x00000007270872a4 */ /* 0x000fe4000f8e02ff */
[----:B------:R-:W-:Y:S03]  /*5b00*/  UISETP.GE.AND UP0, UPT, UR6, UR4, UPT ;  /* 0x000000040600728c */ /* 0x000fe6000bf06270 */
[----:B------:R-:W-:Y:S01]  /*5b10*/  UMOV UR4, UR11 ;  /* 0x0000000b00047c82 */ /* 0x000fe20008000000 */
[----:B------:R-:W-:Y:S02]  /*5b20*/  UISETP.GE.OR UP0, UPT, UR5, UR8, UP0 ;  /* 0x000000080500728c */ /* 0x000fe40008706670 */
[----:B------:R-:W-:Y:S02]  /*5b30*/  USHF.R.U32.HI UR4, URZ, UR41, UR4 ;  /* 0x00000029ff047299 */ /* 0x000fe40008011604 */
[----:B------:R-:W-:Y:S02]  /*5b40*/  UIMAD.WIDE.U32 UR8, UR5, UR40, URZ ;  /* 0x00000028050872a5 */ /* 0x000fe4000f8e00ff */
[----:B------:R-:W-:Y:S04]  /*5b50*/  USEL UR10, UR6, UR4, !UP1 ;  /* 0x00000004060a7287 */ /* 0x000fe8000c800000 */
[----:B------:R-:W-:Y:S01]  /*5b60*/  UIADD3 UR11, UPT, UPT, -UR10, URZ, URZ ;  /* 0x000000ff0a0b7290 */ /* 0x000fe2000fffe1ff */
[----:B------:R-:W-:Y:S02]  /*5b70*/  @!UP0 UMOV UR4, UR9 ;  /* 0x0000000900048c82 */ /* 0x000fe40008000000 */
[----:B------:R-:W-:Y:S02]  /*5b80*/  @!UP0 USHF.R.U32.HI UR4, URZ, UR41, UR4 ;  /* 0x00000029ff048299 */ /* 0x000fe40008011604 */
[----:B------:R-:W-:Y:S02]  /*5b90*/  UIMAD UR8, UR39, UR11, UR6 ;  /* 0x0000000b270872a4 */ /* 0x000fe4000f8e0206 */
[----:B------:R-:W-:Y:S02]  /*5ba0*/  @!UP0 USEL UR4, UR5, UR4, !UP1 ;  /* 0x0000000405048287 */ /* 0x000fe4000c800000 */
[----:B------:R-:W-:Y:S02]  /*5bb0*/  UISETP.NE.AND UP1, UPT, UR18, URZ, UPT ;  /* 0x000000ff1200728c */ /* 0x000fe4000bf25270 */
[----:B------:R-:W-:Y:S02]  /*5bc0*/  @!UP0 UIMAD UR7, UR7, UR8, UR4 ;  /* 0x00000008070782a4 */ /* 0x000fe4000f8e0204 */
[----:B------:R-:W-:Y:S02]  /*5bd0*/  @!UP0 UIADD3 UR9, UPT, UPT, UR10, -UR4, URZ ;  /* 0x800000040a098290 */ /* 0x000fe4000fffe0ff */
[----:B------:R-:W-:Y:S02]  /*5be0*/  UIADD3 UR8, UPT, UPT, -UR6, URZ, URZ ;  /* 0x000000ff06087290 */ /* 0x000fe4000fffe1ff */
[----:B------:R-:W-:Y:S02]  /*5bf0*/  UIADD3 UR4, UPT, UPT, -UR5, URZ, URZ ;  /* 0x000000ff05047290 */ /* 0x000fe4000fffe1ff */
[----:B------:R-:W-:Y:S03]  /*5c00*/  @!UP0 UIMAD UR6, UR9, UR39, UR5 ;  /* 0x00000027090682a4 */ /* 0x000fe6000f8e0205 */
[----:B------:R-:W-:Y:S01]  /*5c10*/  @!UP0 UMOV UR5, UR7 ;  /* 0x0000000700058c82 */ /* 0x000fe20008000000 */
[----:B------:R-:W-:Y:S02]  /*5c20*/  UIMAD UR7, UR31, UR4, UR23 ;  /* 0x000000041f0772a4 */ /* 0x000fe4000f8e0217 */
[----:B------:R-:W-:Y:S02]  /*5c30*/  UIMAD UR4, UR54, UR8, UR15 ;  /* 0x00000008360472a4 */ /* 0x000fe4000f8e020f */
[----:B------:R-:W-:Y:S02]  /*5c40*/  UIMAD UR23, UR5, UR31, UR7 ;  /* 0x0000001f051772a4 */ /* 0x000fe4000f8e0207 */
[----:B------:R-:W-:Y:S11]  /*5c50*/  UIMAD UR15, UR6, UR54, UR4 ;  /* 0x00000036060f72a4 */ /* 0x000ff6000f8e0204 */
[----:B------:R-:W-:Y:S01]  /*5c60*/  @!UPT UIADD3 URZ, UPT, UPT, URZ, URZ, URZ ;  /* 0x000000fffffff290 */ /* 0x000fe2000fffe0ff */
.L_x_103:
[----:B------:R-:W1:Y:S01]  /*5c70*/  @!UP4 LDCU.128 UR8, c[0x0][0xc10] ;  /* 0x00018200ff08c7ac */ /* 0x000e620008000c00 */
[----:B------:R-:W-:Y:S02]  /*5c80*/  ISETP.NE.U32.AND P1, PT, RZ, UR46, PT ;  /* 0x0000002eff007c0c */ /* 0x000fe4000bf25070 */
[----:B------:R-:W-:Y:S02]  /*5c90*/  SHF.L.U32 R8, R10, 0x1f, RZ ;  /* 0x0000001f0a087819 */ /* 0x000fe400000006ff */
[----:B------:R-:W-:Y:S01]  /*5ca0*/  ISETP.NE.AND.EX P1, PT, RZ, UR47, PT, P1 ;  /* 0x0000002fff007c0c */ /* 0x000fe2000bf25310 */
[----:B------:R-:W2:Y:S01]  /*5cb0*/  @!UP4 LDCU UR5, c[0x0][0xc0c] ;  /* 0x00018180ff05c7ac */ /* 0x000ea20008000800 */
[----:B-1----:R-:W-:Y:S07]  /*5cc0*/  UIMAD.WIDE.U32 UR6, UR23, UR8, URZ ;  /* 0x00000008170672a5 */ /* 0x002fee000f8e00ff */
[----:B------:R-:W-:Y:S01]  /*5cd0*/  @!UP4 UMOV UR4, UR7 ;  /* 0x000000070004cc82 */ /* 0x000fe20008000000 */
[----:B--2---:R-:W-:Y:S02]  /*5ce0*/  @!UP4 UISETP.NE.AND UP0, UPT, UR5, 0x1, UPT ;  /* 0x000000010500c88c */ /* 0x004fe4000bf05270 */
[----:B------:R-:W-:Y:S02]  /*5cf0*/  @!UP4 USHF.R.U32.HI UR4, URZ, UR9, UR4 ;  /* 0x00000009ff04c299 */ /* 0x000fe40008011604 */
[----:B------:R-:W-:Y:S02]  /*5d00*/  UIMAD.WIDE.U32 UR6, UR15, UR11, URZ ;  /* 0x0000000b0f0672a5 */ /* 0x000fe4000f8e00ff */
[----:B------:R-:W-:Y:S02]  /*5d10*/  @!UP4 USEL UR8, UR23, UR4, !UP0 ;  /* 0x000000041708c287 */ /* 0x000fe4000c000000 */
[----:B------:R-:W-:Y:S03]  /*5d20*/  @!UP4 UISETP.NE.AND UP0, UPT, UR10, 0x1, UPT ;  /* 0x000000010a00c88c */ /* 0x000fe6000bf05270 */
[----:B------:R-:W-:Y:S01]  /*5d30*/  @!UP4 UMOV UR6, UR7 ;  /* 0x000000070006cc82 */ /* 0x000fe20008000000 */
[----:B------:R-:W-:Y:S01]  /*5d40*/  USHF.L.U32 UR7, UR19, 0x7, URZ ;  /* 0x0000000713077899 */ /* 0x000fe200080006ff */
[----:B------:R-:W1:Y:S02]  /*5d50*/  @!UP4 LDCU UR4, c[0x0][0xc20] ;  /* 0x00018400ff04c7ac */ /* 0x000e640008000800 */
[----:B-1----:R-:W-:Y:S04]  /*5d60*/  @!UP4 USHF.R.U32.HI UR6, URZ, UR4, UR6 ;  /* 0x00000004ff06c299 */ /* 0x002fe80008011606 */
[----:B------:R-:W-:Y:S04]  /*5d70*/  @!UP4 USEL UR6, UR15, UR6, !UP0 ;  /* 0x000000060f06c287 */ /* 0x000fe8000c000000 */
[----:B------:R-:W-:Y:S02]  /*5d80*/  @!UP4 UIADD3 UR4, UPT, UPT, -UR8, UR6, URZ ;  /* 0x000000060804c290 */ /* 0x000fe4000fffe1ff */
[----:B------:R-:W-:Y:S02]  /*5d90*/  @!UP4 UIADD3 UR6, UPT, UPT, UR8, -UR6, URZ ;  /* 0x800000060806c290 */ /* 0x000fe4000fffe0ff */
[----:B------:R-:W-:Y:S02]  /*5da0*/  @!UP4 UIMAD UR23, UR4, UR5, UR23 ;  /* 0x000000050417c2a4 */ /* 0x000fe4000f8e0217 */
[----:B------:R-:W-:Y:S01]  /*5db0*/  @!UP4 UIMAD UR15, UR6, UR10, UR15 ;  /* 0x0000000a060fc2a4 */ /* 0x000fe2000f8e020f */
[----:B------:R-:W-:Y:S11]  /*5dc0*/  BRA.U UP2, `(.L_x_104) ;  /* 0x0000000102107547 */ /* 0x000ff6000b800000 */
[----:B------:R-:W-:Y:S04]  /*5dd0*/  MOV R2, UR69 ;  /* 0x0000004500027c02 */ /* 0x000fe80008000f00 */
[----:B------:R-:W-:Y:S04]  /*5de0*/  SHF.L.U32 R2, R2, 0x1f, RZ ;  /* 0x0000001f02027819 */ /* 0x000fe800000006ff */
[----:B------:R-:W1:Y:S02]  /*5df0*/  SYNCS.PHASECHK.TRANS64.TRYWAIT P2, [UR42+0x1e8], R2 ;  /* 0x0001e802ff0075a7 */ /* 0x000e64000804112a */
[----:B-1----:R-:W-:Y:S05]  /*5e00*/  @!P2 BRA `(.L_x_105) ;  /* 0x00000054001ca947 */ /* 0x002fea0003800000 */
.L_x_104:
[----:B------:R-:W-:Y:S05]  /*5e10*/  BRA.U !UP5, `(.L_x_106) ;  /* 0x000000010d387547 */ /* 0x000fea000b800000 */
[----:B------:R-:W-:Y:S01]  /*5e20*/  UPLOP3.LUT UP1, UPT, UPT, UPT, UP6, 0x80, 0x8 ;  /* 0x000000000008789c */ /* 0x000fe20003f2f060 */
[----:B-1----:R-:W-:Y:S01]  /*5e30*/  HFMA2 R0, -RZ, RZ, 0, 5.9604644775390625e-08 ;  /* 0x00000001ff007431 */ /* 0x002fe200000001ff */
[----:B------:R-:W1:Y:S01]  /*5e40*/  LDCU.64 UR8, c[0x0][0x358] ;  /* 0x00006b00ff0877ac */ /* 0x000e620008000a00 */
[----:B------:R-:W-:Y:S03]  /*5e50*/  IMAD.MOV.U32 R45, RZ, RZ, 0x1 ;  /* 0x00000001ff2d7424 */ /* 0x000fe600078e00ff */
[----:B------:R-:W-:Y:S05]  /*5e60*/  PLOP3.LUT P2, PT, PT, PT, UP1, 0x80, 0x8 ;  /* 0x000000000008781c */ /* 0x000fea0003f4f018 */
[----:B------:R-:W2:Y:S01]  /*5e70*/  @UP1 LDCU.64 UR4, c[0x0][0x988] ;  /* 0x00013100ff0417ac */ /* 0x000ea20008000a00 */
[----:B------:R-:W-:Y:S07]  /*5e80*/  @UP1 UIMAD UR6, UR48, UR46, URZ ;  /* 0x0000002e300612a4 */ /* 0x000fee000f8e02ff */
[----:B------:R-:W-:Y:S01]  /*5e90*/  @!P2 PRMT R45, R0, 0x7610, R45 ;  /* 0x00007610002da816 */ /* 0x000fe2000000002d */
[----:B--2---:R-:W-:Y:S06]  /*5ea0*/  @UP1 UIMAD.WIDE UR4, UR6, 0x4, UR4 ;  /* 0x00000004060418a5 */ /* 0x004fec000f8e0204 */
[----:B------:R-:W-:Y:S01]  /*5eb0*/  IMAD.U32 R14, RZ, RZ, UR4 ;  /* 0x00000004ff0e7e24 */ /* 0x000fe2000f8e00ff */
[----:B------:R-:W-:Y:S04]  /*5ec0*/  MOV R15, UR5 ;  /* 0x00000005000f7c02 */ /* 0x000fe80008000f00 */
[----:B------:R-:W2:Y:S01]  /*5ed0*/  @!UP1 LDCU UR4, c[0x0][0x980] ;  /* 0x00013000ff0497ac */ /* 0x000ea20008000800 */
[----:B-1---5:R3:W5:Y:S02]  /*5ee0*/  @P2 LDG.E R27, desc[UR8][R14.64] ;  /* 0x000000080e1b2981 */ /* 0x022764000c1e1900 */
[----:B--23--:R-:W-:Y:S07]  /*5ef0*/  @!P2 IMAD.U32 R27, RZ, RZ, UR4 ;  /* 0x00000004ff1bae24 */ /* 0x00cfee000f8e00ff */
.L_x_106:
[----:B-----5:R-:W-:Y:S01]  /*5f00*/  @!P1 FSETP.EQ.AND P3, PT, R27, RZ, PT ;  /* 0x000000ff1b00920b */ /* 0x020fe20003f62000 */
[----:B------:R-:W-:Y:S01]  /*5f10*/  @!UPT UIADD3 URZ, UPT, UPT, URZ, URZ, URZ ;  /* 0x000000fffffff290 */ /* 0x000fe2000fffe0ff */
[----:B------:R-:W-:Y:S11]  /*5f20*/  @!P1 BRA `(.L_x_107) ;  /* 0x0000000000149947 */ /* 0x000ff60003800000 */
[----:B------:R-:W-:Y:S02]  /*5f30*/  LOP3.LUT P1, RZ, R45, 0xff, RZ, 0xc0, !PT ;  /* 0x000000ff2dff7812 */ /* 0x000fe4000782c0ff */
[----:B------:R-:W-:Y:S04]  /*5f40*/  PLOP3.LUT P3, PT, PT, PT, UP1, 0x80, 0x8 ;  /* 0x000000000008781c */ /* 0x000fe80003f6f018 */
[----:B------:R-:W-:Y:S07]  /*5f50*/  PLOP3.LUT P3, PT, P3, PT, PT, 0x8, 0x80 ;  /* 0x000000000080781c */ /* 0x000fee0001f6e170 */
[----:B------:R-:W-:Y:S11]  /*5f60*/  @P1 FSETP.EQ.AND P3, PT, R27, RZ, PT ;  /* 0x000000ff1b00120b */ /* 0x000ff60003f62000 */
[----:B------:R-:W-:Y:S02]  /*5f70*/  @!UPT UIADD3 URZ, UPT, UPT, URZ, URZ, URZ ;  /* 0x000000fffffff290 */ /* 0x000fe4000fffe0ff */
.L_x_107:
[----:B------:R-:W-:Y:S01]  /*5f80*/  USHF.L.U32 UR11, UR45, 0x6, URZ ;  /* 0x000000062d0b7899 */ /* 0x000fe200080006ff */
[----:B------:R-:W2:Y:S01]  /*5f90*/  SYNCS.PHASECHK.TRANS64.TRYWAIT P1, [UR42+0x1c0], R8 ;  /* 0x0001c008ff0075a7 */ /* 0x000ea2000802112a */
[----:B------:R-:W-:Y:S02]  /*5fa0*/  UISETP.NE.AND UP0, UPT, UR56, 0x1, UPT ;  /* 0x000000013800788c */ /* 0x000fe4000bf05270 */
[----:B------:R-:W-:Y:S01]  /*5fb0*/  UIMAD.WIDE.U32 UR4, UR11, UR57, URZ ;  /* 0x000000390b0472a5 */ /* 0x000fe2000f8e00ff */
[----:B------:R-:W-:Y:S04]  /*5fc0*/  ELECT P2, URZ, PT ;  /* 0x0000000000ff782f */ /* 0x000fe80003840000 */
[----:B------:R-:W-:Y:S02]  /*5fd0*/  PLOP3.LUT P2, PT, P3, P2, PT, 0xf2, 0x2f ;  /* 0x00000000002f781c */ /* 0x000fe40001f45e72 */
[----:B------:R-:W-:Y:S02]  /*5fe0*/  UMOV UR4, UR5 ;  /* 0x0000000500047c82 */ /* 0x000fe40008000000 */
[----:B------:R-:W-:Y:S04]  /*5ff0*/  USHF.R.U32.HI UR4, URZ, UR58, UR4 ;  /* 0x0000003aff047299 */ /* 0x000fe80008011604 */
[----:B------:R-:W-:Y:S02]  /*6000*/  USEL UR12, UR11, UR4, !UP0 ;  /* 0x000000040b0c7287 */ /* 0x000fe4000c000000 */
[----:B------:R-:W-:Y:S02]  /*6010*/  UISETP.NE.AND UP0, UPT, UR59, 0x1, UPT ;  /* 0x000000013b00788c */ /* 0x000fe4000bf05270 */
[----:B------:R-:W-:Y:S02]  /*6020*/  UIMAD.WIDE.U32 UR4, UR12, UR60, URZ ;  /* 0x0000003c0c0472a5 */ /* 0x000fe4000f8e00ff */
[----:B------:R-:W-:Y:S01]  /*6030*/  UIADD3 UR6, UPT, UPT, -UR12, URZ, URZ ;  /* 0x000000ff0c067290 */ /* 0x000fe2000fffe1ff */
[----:B-1----:R-:W-:Y:S03]  /*6040*/  @!P2 IMAD.MOV.U32 R0, RZ, 0x20, RZ ;  /* 0x00000020ff00a824 */ /* 0x002fe600078e00ff */
[----:B------:R-:W-:Y:S01]  /*6050*/  UIMAD UR11, UR56, UR6, UR11 ;  /* 0x00000006380b72a4 */ /* 0x000fe2000f8e020b */
[----:B------:R-:W-:Y:S01]  /*6060*/  @!P2 IMAD.MOV.U32 R0, RZ, 0x400, R0 ;  /* 0x00000400ff00a824 */ /* 0x000fe200078e0000 */
[----:B------:R-:W-:Y:S02]  /*6070*/  UMOV UR4, UR5 ;  /* 0x0000000500047c82 */ /* 0x000fe40008000000 */
[----:B------:R-:W-:Y:S04]  /*6080*/  USHF.R.U32.HI UR4, URZ, UR61, UR4 ;  /* 0x0000003dff047299 */ /* 0x000fe80008011604 */
[----:B------:R-:W-:Y:S02]  /*6090*/  USEL UR13, UR12, UR4, !UP0 ;  /* 0x000000040c0d7287 */ /* 0x000fe4000c000000 */
[----:B------:R-:W-:Y:S02]  /*60a0*/  UISETP.NE.AND UP0, UPT, UR62, 0x1, UPT ;  /* 0x000000013e00788c */ /* 0x000fe4000bf05270 */
[----:B------:R-:W-:Y:S07]  /*60b0*/  UIMAD.WIDE.U32 UR4, UR13, UR63, URZ ;  /* 0x0000003f0d0472a5 */ /* 0x000fee000f8e00ff */
[----:B------:R-:W-:Y:S02]  /*60c0*/  UMOV UR4, UR5 ;  /* 0x0000000500047c82 */ /* 0x000fe40008000000 */
[----:B------:R-:W-:Y:S04]  /*60d0*/  USHF.R.U32.HI UR4, URZ, UR71, UR4 ;  /* 0x00000047ff047299 */ /* 0x000fe80008011604 */
[----:B------:R-:W-:Y:S02]  /*60e0*/  USEL UR14, UR13, UR4, !UP0 ;  /* 0x000000040d0e7287 */ /* 0x000fe4000c000000 */
[----:B------:R-:W-:Y:S02]  /*60f0*/  UIADD3 UR4, UPT, UPT, -UR13, URZ, URZ ;  /* 0x000000ff0d047290 */ /* 0x000fe4000fffe1ff */
[----:B------:R-:W-:Y:S02]  /*6100*/  UIADD3 UR5, UPT, UPT, -UR14, URZ, URZ ;  /* 0x000000ff0e057290 */ /* 0x000fe4000fffe1ff */
[----:B------:R-:W-:Y:S02]  /*6110*/  UIMAD UR12, UR59, UR4, UR12 ;  /* 0x000000043b0c72a4 */ /* 0x000fe4000f8e020c */
[----:B------:R-:W-:Y:S01]  /*6120*/  UIMAD UR13, UR62, UR5, UR13 ;  /* 0x000000053e0d72a4 */ /* 0x000fe2000f8e020d */
[----:B--2---:R-:W-:Y:S11]  /*6130*/  @!P1 BRA `(.L_x_108) ;  /* 0x0000005000689947 */ /* 0x004ff60003800000 */
.L_x_238:
[----:B-1----:R-:W-:Y:S01]  /*6140*/  @!P2 IADD3 R2, P1, PT, R12, 0x680, RZ ;  /* 0x000006800c02a810 */ /* 0x002fe20007f3e0ff */
[----:B------:R-:W-:Y:S01]  /*6150*/  VOTEU.ALL UP0, P2 ;  /* 0x0000000000ff7886 */ /* 0x000fe20001000000 */
[----:B------:R-:W-:Y:S02]  /*6160*/  @!P2 R2UR UR6, R0 ;  /* 0x000000000006a2ca */ /* 0x000fe400000e0000 */
[----:B------:R-:W-:Y:S01]  /*6170*/  @!P2 R2UR UR5, R2 ;  /* 0x000000000205a2ca */ /* 0x000fe200000e0000 */
[----:B------:R-:W-:Y:S01]  /*6180*/  @!P2 IMAD.X R0, RZ, RZ, R13, P1 ;  /* 0x000000ffff00a224 */ /* 0x000fe200008e060d */
[----:B------:R-:W-:Y:S02]  /*6190*/  @!UP0 UIADD3 UR8, UPT, UPT, UR42, 0x300, URZ ;  /* 0x000003002a088890 */ /* 0x000fe4000fffe0ff */
[----:B------:R-:W-:Y:S02]  /*61a0*/  @!UP0 UIADD3 UR17, UPT, UPT, UR42, 0xb00, URZ ;  /* 0x00000b002a118890 */ /* 0x000fe4000fffe0ff */
[----:B------:R-:W-:Y:S01]  /*61b0*/  @!P2 R2UR UR4, R0 ;  /* 0x000000000004a2ca */ /* 0x000fe200000e0000 */
[----:B------:R-:W-:Y:S01]  /*61c0*/  @!UP0 UIADD3 UR16, UPT, UPT, UR7, 0x40, URZ ;  /* 0x0000004007108890 */ /* 0x000fe2000fffe0ff */
[----:B------:R-:W-:Y:S03]  /*61d0*/  @!P2 IMAD.MOV.U32 R0, RZ, RZ, 0x1000 ;  /* 0x00001000ff00a424 */ /* 0x000fe600078e00ff */
[----:B------:R-:W-:Y:S02]  /*61e0*/  @!UP0 UPRMT UR6, UR6, 0x5410, URZ ;  /* 0x0000541006068896 */ /* 0x000fe400080000ff */
[----:B------:R-:W-:Y:S01]  /*61f0*/  IMAD.U32 R14, RZ, RZ, UR5 ;  /* 0x00000005ff0e7e24 */ /* 0x000fe2000f8e00ff */
[----:B------:R-:W-:Y:S05]  /*6200*/  VOTEU.ALL UP0, P2 ;  /* 0x0000000000ff7886 */ /* 0x000fea0001000000 */
[----:B------:R-:W-:Y:S01]  /*6210*/  IMAD.U32 R15, RZ, RZ, UR4 ;  /* 0x00000004ff0f7e24 */ /* 0x000fe2000f8e00ff */
[----:B------:R-:W-:Y:S01]  /*6220*/  @!P2 R2UR UR4, R14 ;  /* 0x000000000e04a2ca */ /* 0x000fe200000e0000 */
[----:B------:R-:W-:Y:S01]  /*6230*/  @!UP0 UMOV UR9, UR43 ;  /* 0x0000002b00098c82 */ /* 0x000fe20008000000 */
[----:B------:R-:W-:Y:S02]  /*6240*/  @!UP0 UMOV UR10, UR7 ;  /* 0x00000007000a8c82 */ /* 0x000fe40008000000 */
[----:B------:R-:W-:Y:S11]  /*6250*/  @!P2 R2UR UR5, R15 ;  /* 0x000000000f05a2ca */ /* 0x000ff600000e0000 */
[----:B------:R-:W-:Y:S02]  /*6260*/  @!UPT UIADD3 URZ, UPT, UPT, URZ, URZ, URZ ;  /* 0x000000fffffff290 */ /* 0x000fe4000fffe0ff */
[----:B------:R1:W-:Y:S01]  /*6270*/  @!UP0 UTMALDG.5D.IM2COL [UR8], [UR4], UR6 ;  /* 0x00000008040083b4 */ /* 0x0003e20008060006 */
[----:B------:R-:W-:Y:S05]  /*6280*/  VOTEU.ALL UP0, P2 ;  /* 0x0000000000ff7886 */ /* 0x000fea0001000000 */
[----:B-1----:R-:W-:Y:S01]  /*6290*/  @!UP0 UMOV UR8, UR17 ;  /* 0x0000001100088c82 */ /* 0x002fe20008000000 */
[----:B------:R-:W-:Y:S01]  /*62a0*/  @!UP0 UMOV UR9, UR43 ;  /* 0x0000002b00098c82 */ /* 0x000fe20008000000 */
[----:B------:R-:W-:Y:S02]  /*62b0*/  @!UP0 UMOV UR10, UR16 ;  /* 0x00000010000a8c82 */ /* 0x000fe40008000000 */
[----:B------:R1:W-:Y:S01]  /*62c0*/  @!UP0 UTMALDG.5D.IM2COL [UR8], [UR4], UR6 ;  /* 0x00000008040083b4 */ /* 0x0003e20008060006 */
[----:B------:R2:W-:Y:S01]  /*62d0*/  @!P2 SYNCS.ARRIVE.TRANS64.RED.A0TR RZ, [UR42+0x1a0], R0 ;  /* 0x0001a000ffffa9a7 */ /* 0x0005e2000830042a */
[----:B------:R-:W-:Y:S01]  /*62e0*/  SYNCS.ARRIVE.TRANS64.RED.A1T0 RZ, [UR66], RZ ;  /* 0x000000ffffff79a7 */ /* 0x000fe20008100442 */
[----:B--2---:R-:W-:Y:S01]  /*62f0*/  @!P2 IMAD.MOV.U32 R0, RZ, 0x20, RZ ;  /* 0x00000020ff00a824 */ /* 0x004fe200078e00ff */
[----:B------:R-:W2:Y:S03]  /*6300*/  SYNCS.PHASECHK.TRANS64.TRYWAIT P1, [UR42+0x1c8], R8 ;  /* 0x0001c808ff0075a7 */ /* 0x000ea6000802112a */
[----:B------:R-:W-:Y:S01]  /*6310*/  @!P2 IMAD.MOV.U32 R0, RZ, 0x400, R0 ;  /* 0x00000400ff00a824 */ /* 0x000fe200078e0000 */
[----:B-12---:R-:W-:Y:S06]  /*6320*/  @!P1 BRA `(.L_x_109) ;  /* 0x0000005000049947 */ /* 0x006fec0003800000 */
.L_x_240:
[----:B------:R-:W-:Y:S01]  /*6330*/  @!P2 R2UR UR4, R0 ;  /* 0x000000000004a2ca */ /* 0x000fe200000e0000 */
[----:B------:R-:W-:Y:S01]  /*6340*/  VOTEU.ALL UP0, P2 ;  /* 0x0000000000ff7886 */ /* 0x000fe20001000000 */
[----:B-1----:R-:W-:Y:S01]  /*6350*/  @!P2 IADD3 R2, P1, PT, R12, 0x680, RZ ;  /* 0x000006800c02a810 */ /* 0x002fe20007f3e0ff */
[----:B------:R-:W-:Y:S01]  /*6360*/  UMOV UR35, UR11 ;  /* 0x0000000b00237c82 */ /* 0x000fe20008000000 */
[----:B------:R-:W-:Y:S01]  /*6370*/  UMOV UR36, UR12 ;  /* 0x0000000c00247c82 */ /* 0x000fe20008000000 */
[----:B------:R-:W-:Y:S01]  /*6380*/  UMOV UR37, UR13 ;  /* 0x0000000d00257c82 */ /* 0x000fe20008000000 */
[----:B------:R-:W-:Y:S01]  /*6390*/  @!P2 R2UR UR5, R2 ;  /* 0x000000000205a2ca */ /* 0x000fe200000e0000 */
[----:B------:R-:W-:Y:S01]  /*63a0*/  @!P2 IMAD.X R0, RZ, RZ, R13, P1 ;  /* 0x000000ffff00a224 */ /* 0x000fe200008e060d */
[----:B------:R-:W-:Y:S02]  /*63b0*/  @!UP0 UIADD3 UR34, UPT, UPT, UR7, 0x10, URZ ;  /* 0x0000001007228890 */ /* 0x000fe4000fffe0ff */
[----:B------:R-:W-:Y:S02]  /*63c0*/  @!UP0 UIADD3 UR32, UPT, UPT, UR42, 0x1300, URZ ;  /* 0x000013002a208890 */ /* 0x000fe4000fffe0ff */
[----:B------:R-:W-:Y:S02]  /*63d0*/  @!UP0 UIADD3 UR10, UPT, UPT, UR7, 0x50, URZ ;  /* 0x00000050070a8890 */ /* 0x000fe4000fffe0ff */
[----:B------:R-:W-:Y:S01]  /*63e0*/  @!UP0 UPRMT UR6, UR4, 0x5410, URZ ;  /* 0x0000541004068896 */ /* 0x000fe200080000ff */
[----:B------:R-:W-:Y:S01]  /*63f0*/  @!P2 R2UR UR4, R0 ;  /* 0x000000000004a2ca */ /* 0x000fe200000e0000 */
[----:B------:R-:W-:Y:S01]  /*6400*/  @!UP0 UIADD3 UR8, UPT, UPT, UR42, 0x1b00, URZ ;  /* 0x00001b002a088890 */ /* 0x000fe2000fffe0ff */
[----:B------:R-:W-:Y:S01]  /*6410*/  @!P2 IMAD.MOV.U32 R0, RZ, RZ, 0x1000 ;  /* 0x00001000ff00a424 */ /* 0x000fe200078e00ff */
[----:B------:R-:W-:Y:S01]  /*6420*/  VOTEU.ALL UP0, P2 ;  /* 0x0000000000ff7886 */ /* 0x000fe20001000000 */
[----:B------:R-:W-:Y:S01]  /*6430*/  IMAD.U32 R14, RZ, RZ, UR5 ;  /* 0x00000005ff0e7e24 */ /* 0x000fe2000f8e00ff */
[----:B------:R-:W-:Y:S01]  /*6440*/  UMOV UR38, UR14 ;  /* 0x0000000e00267c82 */ /* 0x000fe20008000000 */
[----:B------:R-:W-:Y:S07]  /*6450*/  UMOV UR9, UR33 ;  /* 0x0000002100097c82 */ /* 0x000fee0008000000 */
[----:B------:R-:W-:Y:S01]  /*6460*/  IMAD.U32 R15, RZ, RZ, UR4 ;  /* 0x00000004ff0f7e24 */ /* 0x000fe2000f8e00ff */
[----:B------:R-:W-:Y:S04]  /*6470*/  @!P2 R2UR UR4, R14 ;  /* 0x000000000e04a2ca */ /* 0x000fe800000e0000 */
[----:B------:R-:W-:Y:S11]  /*6480*/  @!P2 R2UR UR5, R15 ;  /* 0x000000000f05a2ca */ /* 0x000ff600000e0000 */
[----:B------:R-:W-:Y:S02]  /*6490*/  @!UPT UIADD3 URZ, UPT, UPT, URZ, URZ, URZ ;  /* 0x000000fffffff290 */ /* 0x000fe4000fffe0ff */
[----:B------:R1:W-:Y:S01]  /*64a0*/  @!UP0 UTMALDG.5D.IM2COL [UR32], [UR4], UR6 ;  /* 0x00000020040083b4 */ /* 0x0003e20008060006 */
[----:B------:R-:W-:Y:S05]  /*64b0*/  VOTEU.ALL UP0, P2 ;  /* 0x0000000000ff7886 */ /* 0x000fea0001000000 */
[----:B------:R1:W-:Y:S01]  /*64c0*/  @!UP0 UTMALDG.5D.IM2COL [UR8], [UR4], UR6 ;  /* 0x00000008040083b4 */ /* 0x0003e20008060006 */
[----:B------:R2:W-:Y:S01]  /*64d0*/  @!P2 SYNCS.ARRIVE.TRANS64.RED.A0TR RZ, [UR42+0x1a8], R0 ;  /* 0x0001a800ffffa9a7 */ /* 0x0005e2000830042a */
[----:B------:R-:W-:Y:S01]  /*64e0*/  SYNCS.ARRIVE.TRANS64.RED.A1T0 RZ, [UR65], RZ ;  /* 0x000000ffffff79a7 */ /* 0x000fe20008100441 */
[----:B--2---:R-:W-:Y:S01]  /*64f0*/  @!P2 IMAD.MOV.U32 R0, RZ, 0x20, RZ ;  /* 0x00000020ff00a824 */ /* 0x004fe200078e00ff */
[----:B------:R-:W2:Y:S03]  /*6500*/  SYNCS.PHASECHK.TRANS64.TRYWAIT P1, [UR42+0x1d0], R8 ;  /* 0x0001d008ff0075a7 */ /* 0x000ea6000802112a */
[----:B------:R-:W-:Y:S01]  /*6510*/  @!P2 IMAD.MOV.U32 R0, RZ, 0x400, R0 ;  /* 0x00000400ff00a824 */ /* 0x000fe200078e0000 */
[----:B-12---:R-:W-:Y:S06]  /*6520*/  @!P1 BRA `(.L_x_110) ;  /* 0x0000004c009c9947 */ /* 0x006fec0003800000 */
.L_x_242:
        /* <DEDUP_REMOVED lines=8> */
[----:B------:R-:W-:Y:S01]  /*65b0*/  @!UP0 UIADD3 UR26, UPT, UPT, UR7, 0x20, URZ ;  /* 0x00000020071a8890 */ /* 0x000fe2000fffe0ff */
[----:B------:R-:W-:Y:S01]  /*65c0*/  @P0 SHF.R.U32.HI R4, RZ, 0x10, R5 ;  /* 0x00000010ff040819 */ /* 0x000fe20000011605 */
[----:B------:R-:W-:Y:S02]  /*65d0*/  @!UP0 UIADD3 UR24, UPT, UPT, UR42, 0x2300, URZ ;  /* 0x000023002a188890 */ /* 0x000fe4000fffe0ff */
[----:B------:R-:W-:Y:S01]  /*65e0*/  @!UP0 UIADD3 UR10, UPT, UPT, UR7, 0x60, URZ ;  /* 0x00000060070a8890 */ /* 0x000fe2000fffe0ff */
[----:B------:R-:W-:Y:S01]  /*65f0*/  @P0 R2UR UR48, R4 ;  /* 0x00000000043002ca */ /* 0x000fe200000e0000 */
        /* <DEDUP_REMOVED lines=17> */
[----:B------:R-:W2:Y:S02]  /*6710*/  SYNCS.PHASECHK.TRANS64.TRYWAIT P1, [UR42+0x1d8], R8 ;  /* 0x0001d808ff0075a7 */ /* 0x000ea4000802112a */
[----:B-12---:R-:W-:Y:S05]  /*6720*/  @!P1 BRA `(.L_x_111) ;  /* 0x0000004c00349947 */ /* 0x006fea0003800000 */
.L_x_244:
[----:B------:R-:W-:Y:S01]  /*6730*/  UPLOP3.LUT UP2, UPT, UPT, UPT, UPT, 0x80, 0x8 ;  /* 0x000000000008789c */ /* 0x000fe20003f4f070 */
[----:B-1----:R-:W-:Y:S01]  /*6740*/  @!P2 IMAD.MOV.U32 R0, RZ, 0x20, RZ ;  /* 0x00000020ff00a824 */ /* 0x002fe200078e00ff */
[----:B------:R-:W-:Y:S01]  /*6750*/  @!P2 IADD3 R2, P0, PT, R12, 0x680, RZ ;  /* 0x000006800c02a810 */ /* 0x000fe20007f1e0ff */
[----:B------:R-:W-:Y:S01]  /*6760*/  UMOV UR19, UR11 ;  /* 0x0000000b00137c82 */ /* 0x000fe20008000000 */
[----:B------:R-:W-:Y:S01]  /*6770*/  VOTEU.ALL UP0, P2 ;  /* 0x0000000000ff7886 */ /* 0x000fe20001000000 */
[----:B------:R-:W-:Y:S01]  /*6780*/  @!P2 IMAD.MOV.U32 R0, RZ, 0x400, R0 ;  /* 0x00000400ff00a824 */ /* 0x000fe200078e0000 */
[----:B------:R-:W-:Y:S01]  /*6790*/  @!P2 R2UR UR5, R2 ;  /* 0x000000000205a2ca */ /* 0x000fe200000e0000 */
[----:B------:R-:W-:Y:S01]  /*67a0*/  UMOV UR20, UR12 ;  /* 0x0000000c00147c82 */ /* 0x000fe20008000000 */
[----:B------:R-:W-:Y:S01]  /*67b0*/  UMOV UR21, UR13 ;  /* 0x0000000d00157c82 */ /* 0x000fe20008000000 */
[----:B------:R-:W-:Y:S01]  /*67c0*/  @!UP0 UIADD3 UR18, UPT, UPT, UR7, 0x30, URZ ;  /* 0x0000003007128890 */ /* 0x000fe2000fffe0ff */
[----:B------:R-:W-:Y:S01]  /*67d0*/  @!P2 R2UR UR4, R0 ;  /* 0x000000000004a2ca */ /* 0x000fe200000e0000 */
[----:B------:R-:W-:Y:S01]  /*67e0*/  @!P2 IMAD.X R0, RZ, RZ, R13, P0 ;  /* 0x000000ffff00a224 */ /* 0x000fe200000e060d */
[----:B------:R-:W-:Y:S01]  /*67f0*/  @!UP0 UIADD3 UR16, UPT, UPT, UR42, 0x3300, URZ ;  /* 0x000033002a108890 */ /* 0x000fe2000fffe0ff */
[----:B------:R-:W-:Y:S01]  /*6800*/  R2UR UR26, R47 ;  /* 0x000000002f1a72ca */ /* 0x000fe200000e0000 */
[----:B------:R-:W-:Y:S01]  /*6810*/  @!UP0 UIADD3 UR17, UPT, UPT, UR42, 0x1b8, URZ ;  /* 0x000001b82a118890 */ /* 0x000fe2000fffe0ff */
[----:B------:R-:W-:Y:S01]  /*6820*/  R2UR UR24, R48 ;  /* 0x00000000301872ca */ /* 0x000fe200000e0000 */
[----:B------:R-:W-:Y:S01]  /*6830*/  @!UP0 UIADD3 UR10, UPT, UPT, UR7, 0x70, URZ ;  /* 0x00000070070a8890 */ /* 0x000fe2000fffe0ff */
[----:B------:R-:W-:Y:S01]  /*6840*/  LOP3.LUT R10, R10, 0x1, RZ, 0x3c, !PT ;  /* 0x000000010a0a7812 */ /* 0x000fe200078e3cff */
[----:B------:R-:W-:Y:S01]  /*6850*/  @!UP0 UIADD3 UR8, UPT, UPT, UR42, 0x3b00, URZ ;  /* 0x00003b002a088890 */ /* 0x000fe2000fffe0ff */
[----:B------:R-:W-:Y:S01]  /*6860*/  IMAD.U32 R4, RZ, RZ, UR5 ;  /* 0x00000005ff047e24 */ /* 0x000fe2000f8e00ff */
[----:B------:R-:W-:Y:S01]  /*6870*/  UMOV UR22, UR14 ;  /* 0x0000000e00167c82 */ /* 0x000fe20008000000 */
[----:B------:R-:W-:Y:S01]  /*6880*/  UMOV UR9, UR17 ;  /* 0x0000001100097c82 */ /* 0x000fe20008000000 */
[----:B------:R-:W-:Y:S01]  /*6890*/  LOP3.LUT R9, R9, 0x1, RZ, 0x3c, !PT ;  /* 0x0000000109097812 */ /* 0x000fe200078e3cff */
[----:B------:R-:W-:Y:S01]  /*68a0*/  @!UP0 UPRMT UR6, UR4, 0x5410, URZ ;  /* 0x0000541004068896 */ /* 0x000fe200080000ff */
[----:B------:R-:W-:Y:S01]  /*68b0*/  @!P2 R2UR UR4, R0 ;  /* 0x000000000004a2ca */ /* 0x000fe200000e0000 */
[----:B------:R-:W-:Y:S03]  /*68c0*/  VOTEU.ALL UP0, P2 ;  /* 0x0000000000ff7886 */ /* 0x000fe60001000000 */
[----:B------:R-:W-:Y:S09]  /*68d0*/  UIADD3 UR45, UPT, UPT, UR23, UR24, URZ ;  /* 0x00000018172d7290 */ /* 0x000ff2000fffe0ff */
        /* <DEDUP_REMOVED lines=9> */
[----:B-1----:R-:W-:Y:S01]  /*6970*/  UIADD3 UR19, UPT, UPT, UR15, UR26, URZ ;  /* 0x0000001a0f137290 */ /* 0x002fe2000fffe0ff */
[----:B------:R-:W-:Y:S11]  /*6980*/  BRA.U UP3, `(.L_x_112) ;  /* 0xffffffed03987547 */ /* 0x000ff6000b83ffff */
[----:B------:R-:W-:-:S04]  /*6990*/  SHF.L.U32 R2, R10, 0x1f, RZ ;  /* 0x0000001f0a027819 */ /* 0x000fc800000006ff */
[----:B------:R-:W1:Y:S02]  /*69a0*/  SYNCS.PHASECHK.TRANS64.TRYWAIT P0, [UR42+0x1c0], R2 ;  /* 0x0001c002ff0075a7 */ /* 0x000e64000800112a */
[----:B-1----:R-:W-:Y:S05]  /*69b0*/  @!P0 BRA `(.L_x_113) ;  /* 0x0000004800a88947 */ /* 0x002fea0003800000 */
.L_x_246:
[----:B------:R-:W3:Y:S02]  /*69c0*/  SYNCS.PHASECHK.TRANS64.TRYWAIT P0, [UR42+0x1c8], R2 ;  /* 0x0001c802ff0075a7 */ /* 0x000ee4000800112a */
[----:B---3--:R-:W-:Y:S05]  /*69d0*/  @!P0 BRA `(.L_x_114) ;  /* 0x0000004800b88947 */ /* 0x008fea0003800000 */
.L_x_248:
[----:B------:R-:W3:Y:S02]  /*69e0*/  SYNCS.PHASECHK.TRANS64.TRYWAIT P0, [UR42+0x1d0], R2 ;  /* 0x0001d002ff0075a7 */ /* 0x000ee4000800112a */
[----:B---3--:R-:W-:Y:S05]  /*69f0*/  @!P0 BRA `(.L_x_115) ;  /* 0x0000004800c88947 */ /* 0x008fea0003800000 */
.L_x_250:
[----:B-1----:R-:W-:-:S07]  /*6a00*/  MOV R0, UR42 ;  /* 0x0000002a00007c02 */ /* 0x002fce0008000f00 */
.L_x_116:
[----:B-1----:R-:W-:-:S04]  /*6a10*/  SHF.L.U32 R2, R10, 0x1f, RZ ;  /* 0x0000001f0a027819 */ /* 0x002fc800000006ff */
[----:B------:R1:W3:Y:S03]  /*6a20*/  SYNCS.PHASECHK.TRANS64.TRYWAIT P0, [R0+URZ+0x1d8], R2 ;  /* 0x0001d802000075a7 */ /* 0x0002e600080011ff */
[----:B---3--:R-:W-:Y:S05]  /*6a30*/  @!P0 NANOSLEEP.SYNCS 0x989680 ;  /* 0x009896800000895d */ /* 0x008fea0003900000 */
[----:B------:R-:W3:Y:S02]  /*6a40*/  @!P0 SYNCS.PHASECHK.TRANS64 P0, [R0+URZ+0x1d8], R2 ;  /* 0x0001d802000085a7 */ /* 0x000ee400080010ff */
[----:B--23--:R-:W-:Y:S05]  /*6a50*/  @P0 EXIT ;  /* 0x000000000000094d */ /* 0x00cfea0003800000 */
[----:B------:R-:W-:Y:S05]  /*6a60*/  BRA `(.L_x_116) ;  /* 0xfffffffc00e87947 */ /* 0x000fea000383ffff */
.L_x_101:
[----:B------:R-:W-:-:S06]  /*6a70*/  UISETP.GE.AND UP0, UPT, UR18, 0x4, UPT ;  /* 0x000000041200788c */ /* 0x000fcc000bf06270 */
[----:B------:R-:W-:-:S13]  /*6a80*/  PLOP3.LUT P0, PT, PT, PT, UP0, 0x80, 0x8 ;  /* 0x000000000008781c */ /* 0x000fda0003f0f008 */
[----:B-1----:R-:W-:Y:S05]  /*6a90*/  @!P0 EXIT ;  /* 0x000000000000894d */ /* 0x002fea0003800000 */
[----:B------:R-:W1:Y:S08]  /*6aa0*/  S2UR UR4, SR_CgaCtaId ;  /* 0x00000000000479c3 */ /* 0x000e700000008800 */
[----:B------:R-:W-:Y:S01]  /*6ab0*/  BAR.SYNC.DEFER_BLOCKING 0x6, 0xa0 ;  /* 0x0182800000007b1d */ /* 0x000fe20000010000 */
[C---:B------:R-:W-:Y:S01]  /*6ac0*/  IMAD.SHL.U32 R44, R55.reuse, 0x10, RZ ;  /* 0x00000010372c7824 */ /* 0x040fe200078e00ff */
[----:B------:R-:W-:Y:S01]  /*6ad0*/  SHF.L.U32 R23, R55, 0x10, RZ ;  /* 0x0000001037177819 */ /* 0x000fe200000006ff */
[----:B------:R-:W-:-:S02]  /*6ae0*/  IMAD.SHL.U32 R0, R46, 0x200, RZ ;  /* 0x000002002e007824 */ /* 0x000fc400078e00ff */
[----:B------:R-:W-:Y:S02]  /*6af0*/  HFMA2 R51, -RZ, RZ, 0, 0 ;  /* 0x00000000ff337431 */ /* 0x000fe400000001ff */
[----:B------:R-:W-:Y:S01]  /*6b00*/  IMAD.SHL.U32 R4, R55, 0x2, RZ ;  /* 0x0000000237047824 */ /* 0x000fe200078e00ff */
[----:B------:R-:W-:Y:S01]  /*6b10*/  UMOV UR44, 0x400 ;  /* 0x00000400002c7882 */ /* 0x000fe20000000000 */
[----:B------:R-:W2:Y:S01]  /*6b20*/  LDC.64 R42, c[0x0][0x9b0] ;  /* 0x00026c00ff2a7b82 */ /* 0x000ea20000000a00 */
[C---:B------:R-:W-:Y:S01]  /*6b30*/  LOP3.LUT R54, R44.reuse, 0x5b0, RZ, 0xc0, !PT ;  /* 0x000005b02c367812 */ /* 0x040fe200078ec0ff */
[----:B------:R-:W-:Y:S01]  /*6b40*/  IMAD.MOV.U32 R53, RZ, RZ, 0x1 ;  /* 0x00000001ff357424 */ /* 0x000fe200078e00ff */
[----:B------:R-:W-:Y:S01]  /*6b50*/  LOP3.LUT R5, R44, 0x40, RZ, 0xc0, !PT ;  /* 0x000000402c057812 */ /* 0x000fe200078ec0ff */
[----:B------:R-:W-:Y:S01]  /*6b60*/  IMAD.MOV.U32 R22, RZ, RZ, RZ ;  /* 0x000000ffff167224 */ /* 0x000fe200078e00ff */
[----:B------:R-:W-:Y:S01]  /*6b70*/  LOP3.LUT R54, R54, 0x200, R0, 0xf8, !PT ;  /* 0x0000020036367812 */ /* 0x000fe200078ef800 */
[----:B------:R-:W-:Y:S01]  /*6b80*/  IMAD.SHL.U32 R0, R46, 0x200000, RZ ;  /* 0x002000002e007824 */ /* 0x000fe200078e00ff */
[----:B------:R-:W-:Y:S01]  /*6b90*/  LOP3.LUT R4, R5, 0x8, R4, 0xf8, !PT ;  /* 0x0000000805047812 */ /* 0x000fe200078ef804 */
[----:B------:R-:W3:Y:S01]  /*6ba0*/  LDC.64 R40, c[0x0][0x9a8] ;  /* 0x00026a00ff287b82 */ /* 0x000ee20000000a00 */
[----:B------:R-:W-:Y:S01]  /*6bb0*/  LOP3.LUT P0, RZ, R44, 0x40, RZ, 0xc0, !PT ;  /* 0x000000402cff7812 */ /* 0x000fe2000780c0ff */
[----:B------:R-:W-:Y:S01]  /*6bc0*/  IMAD.MOV.U32 R52, RZ, RZ, RZ ;  /* 0x000000ffff347224 */ /* 0x000fe200078e00ff */
[----:B------:R-:W-:Y:S01]  /*6bd0*/  LOP3.LUT R0, R0, 0x200000, RZ, 0xc0, !PT ;  /* 0x0020000000007812 */ /* 0x000fe200078ec0ff */
[----:B------:R-:W4:Y:S01]  /*6be0*/  LDCU UR57, c[0x0][0x370] ;  /* 0x00006e00ff3977ac */ /* 0x000f220008000800 */
[----:B------:R-:W-:-:S02]  /*6bf0*/  LOP3.LUT R54, R54, R4, RZ, 0xfc, !PT ;  /* 0x0000000436367212 */ /* 0x000fc400078efcff */
[----:B------:R-:W-:Y:S01]  /*6c00*/  LOP3.LUT R23, R0, 0x400000, R23, 0xf8, !PT ;  /* 0x0040000000177812 */ /* 0x000fe200078ef817 */
[----:B-1----:R-:W-:Y:S01]  /*6c10*/  ULEA UR44, UR4, UR44, 0x18 ;  /* 0x0000002c042c7291 */ /* 0x002fe2000f8ec0ff */
[----:B------:R-:W-:Y:S01]  /*6c20*/  P2R R0, PR, RZ, 0x1 ;  /* 0x00000001ff007803 */ /* 0x000fe20000000000 */
[----:B------:R-:W1:Y:S01]  /*6c30*/  LDCU.128 UR4, c[0x0][0xb80] ;  /* 0x00017000ff0477ac */ /* 0x000e620008000c00 */
[----:B------:R-:W-:Y:S01]  /*6c40*/  LOP3.LUT R55, R55, 0x60, RZ, 0xc0, !PT ;  /* 0x0000006037377812 */ /* 0x000fe200078ec0ff */
[----:B------:R-:W2:Y:S05]  /*6c50*/  LDCU.64 UR62, c[0x0][0x348] ;  /* 0x00006900ff3e77ac */ /* 0x000eaa0008000a00 */
[----:B------:R-:W4:Y:S01]  /*6c60*/  LDS R2, [UR44+0x240] ;  /* 0x0002402cff027984 */ /* 0x000f220008000800 */
[----:B------:R-:W2:Y:S01]  /*6c70*/  LDCU UR42, c[0x0][0xc0c] ;  /* 0x00018180ff2a77ac */ /* 0x000ea20008000800 */
[----:B------:R-:W2:Y:S01]  /*6c80*/  LDCU UR38, c[0x0][0xc30] ;  /* 0x00018600ff2677ac */ /* 0x000ea20008000800 */
[----:B------:R-:W2:Y:S01]  /*6c90*/  LDCU.64 UR50, c[0x0][0x988] ;  /* 0x00013100ff3277ac */ /* 0x000ea20008000a00 */
[----:B-1----:R-:W-:Y:S01]  /*6ca0*/  IMAD.U32 R59, RZ, RZ, UR4 ;  /* 0x00000004ff3b7e24 */ /* 0x002fe2000f8e00ff */
[----:B------:R-:W-:Y:S01]  /*6cb0*/  MOV R56, UR7 ;  /* 0x0000000700387c02 */ /* 0x000fe20008000f00 */
[----:B------:R-:W-:Y:S01]  /*6cc0*/  UIADD3 UR4, UPT, UPT, UR44, 0x300, URZ ;  /* 0x000003002c047890 */ /* 0x000fe2000fffe0ff */
[----:B------:R-:W-:Y:S01]  /*6cd0*/  IMAD.U32 R58, RZ, RZ, UR5 ;  /* 0x00000005ff3a7e24 */ /* 0x000fe2000f8e00ff */
[----:B------:R-:W1:Y:S01]  /*6ce0*/  LDCU.64 UR40, c[0x0][0xc28] ;  /* 0x00018500ff2877ac */ /* 0x000e620008000a00 */
[----:B------:R-:W-:-:S03]  /*6cf0*/  IMAD.U32 R57, RZ, RZ, UR6 ;  /* 0x00000006ff397e24 */ /* 0x000fc6000f8e00ff */
[----:B------:R-:W-:Y:S01]  /*6d00*/  IMAD.U32 R50, RZ, RZ, UR4 ;  /* 0x00000004ff327e24 */ /* 0x000fe2000f8e00ff */
[----:B------:R-:W1:Y:S01]  /*6d10*/  LDCU.64 UR60, c[0x0][0x990] ;  /* 0x00013200ff3c77ac */ /* 0x000e620008000a00 */
[----:B------:R-:W1:Y:S01]  /*6d20*/  LDCU.128 UR52, c[0x0][0xc10] ;  /* 0x00018200ff3477ac */ /* 0x000e620008000c00 */
[----:B------:R-:W1:Y:S01]  /*6d30*/  LDCU UR56, c[0x0][0x374] ;  /* 0x00006e80ff3877ac */ /* 0x000e620008000800 */
[----:B------:R-:W-:Y:S01]  /*6d40*/  UMOV UR49, URZ ;  /* 0x000000ff00317c82 */ /* 0x000fe20008000000 */
[----:B------:R-:W-:Y:S01]  /*6d50*/  UMOV UR47, URZ ;  /* 0x000000ff002f7c82 */ /* 0x000fe20008000000 */
[C---:B----4-:R-:W-:Y:S01]  /*6d60*/  VIADD R3, R2.reuse, 0x40 ;  /* 0x0000004002037836 */ /* 0x050fe20000000000 */
[----:B------:R-:W-:-:S04]  /*6d70*/  LOP3.LUT R2, R2, 0xffff, RZ, 0xc0, !PT ;  /* 0x0000ffff02027812 */ /* 0x000fc800078ec0ff */
[----:B------:R-:W-:-:S05]  /*6d80*/  LOP3.LUT R3, R3, 0xffff, RZ, 0xc0, !PT ;  /* 0x0000ffff03037812 */ /* 0x000fca00078ec0ff */
[----:B-123--:R4:W-:Y:S02]  /*6d90*/  STL.64 [R1], R2 ;  /* 0x0000000201007387 */ /* 0x00e9e40000100a00 */
.L_x_160:
[----:B----4-:R-:W-:Y:S04]  /*6da0*/  SHF.L.U32 R2, R51, 0x1f, RZ ;  /* 0x0000001f33027819 */ /* 0x010fe800000006ff */
[----:B-1----:R-:W1:Y:S02]  /*6db0*/  SYNCS.PHASECHK.TRANS64.TRYWAIT P0, [UR44+0x1f0], R2 ;  /* 0x0001f002ff0075a7 */ /* 0x002e64000800112c */
[----:B-1----:R-:W-:Y:S05]  /*6dc0*/  @!P0 BRA `(.L_x_117) ;  /* 0x0000004400ec8947 */ /* 0x002fea0003800000 */
.L_x_252:
[----:B-1----:R-:W-:Y:S01]  /*6dd0*/  LEA R2, R22, UR43, 0x2 ;  /* 0x0000002b16027c11 */ /* 0x002fe2000f8e10ff */
[----:B------:R-:W1:Y:S01]  /*6de0*/  LDS.128 R4, [UR44+0x230] ;  /* 0x0002302cff047984 */ /* 0x000e620008000c00 */
[----:B------:R-:W-:Y:S02]  /*6df0*/  UIADD3 UR4, UPT, UPT, UR44, 0x1f8, URZ ;  /* 0x000001f82c047890 */ /* 0x000fe4000fffe0ff */
[----:B------:R-:W-:Y:S01]  /*6e00*/  UISETP.GE.AND UP0, UPT, UR39, 0x1, UPT ;  /* 0x000000012700788c */ /* 0x000fe2000bf06270 */
[----:B------:R-:W-:Y:S01]  /*6e10*/  @!PT LDS RZ, [RZ] ;  /* 0x00000000fffff984 */ /* 0x000fe20000000800 */
[----:B------:R-:W-:Y:S01]  /*6e20*/  @!PT LDS RZ, [RZ] ;  /* 0x00000000fffff984 */ /* 0x000fe20000000800 */
[----:B------:R-:W-:Y:S01]  /*6e30*/  @!PT LDS RZ, [RZ] ;  /* 0x00000000fffff984 */ /* 0x000fe20000000800 */
[----:B------:R-:W-:Y:S01]  /*6e40*/  @!PT LDS RZ, [RZ] ;  /* 0x00000000fffff984 */ /* 0x000fe20000000800 */
[----:B------:R2:W-:Y:S06]  /*6e50*/  MEMBAR.ALL.CTA ;  /* 0x0000000000007992 */ /* 0x0005ec0000008000 */
[----:B--2---:R-:W2:Y:S01]  /*6e60*/  FENCE.VIEW.ASYNC.S ;  /* 0x00000000000073c6 */ /* 0x004ea20000000000 */
[----:B------:R-:W-:Y:S09]  /*6e70*/  UPRMT UR4, URZ, 0x654, UR4 ;  /* 0x00000654ff047896 */ /* 0x000ff20008000004 */
[----:B--2---:R-:W-:Y:S01]  /*6e80*/  SYNCS.ARRIVE.TRANS64.RED.A1T0 RZ, [UR4], RZ ;  /* 0x000000ffffff79a7 */ /* 0x004fe20008100404 */
[----:B------:R-:W5:Y:S01]  /*6e90*/  LDL R2, [R2] ;  /* 0x0000000002027983 */ /* 0x000f620000100800 */
[----:B-1----:R-:W-:Y:S11]  /*6ea0*/  LOP3.LUT P0, RZ, R6, 0x1, RZ, 0xc0, !PT ;  /* 0x0000000106ff7812 */ /* 0x002ff6000780c0ff */
[----:B------:R-:W-:Y:S02]  /*6eb0*/  @!UPT UIADD3 URZ, UPT, UPT, URZ, URZ, URZ ;  /* 0x000000fffffff290 */ /* 0x000fe4000fffe0ff */
[----:B------:R-:W-:Y:S01]  /*6ec0*/  VOTEU.ANY UP1, P0 ;  /* 0x0000000000ff7886 */ /* 0x000fe20000020100 */
[----:B------:R-:W-:Y:S01]  /*6ed0*/  PLOP3.LUT P0, PT, PT, PT, UP1, 0x80, 0x8 ;  /* 0x000000000008781c */ /* 0x000fe20003f0f018 */
[----:B------:R-:W-:Y:S11]  /*6ee0*/  UP2UR UR58, UPR, URZ, 0x2 ;  /* 0x00000002ff3a7883 */ /* 0x000ff60008000000 */
[----:B------:R-:W-:Y:S01]  /*6ef0*/  @!UPT UIADD3 URZ, UPT, UPT, URZ, URZ, URZ ;  /* 0x000000fffffff290 */ /* 0x000fe2000fffe0ff */
[----:B------:R-:W-:Y:S02]  /*6f00*/  @P0 MOV R3, R4 ;  /* 0x0000000400030202 */ /* 0x000fe40000000f00 */
[----:B------:R-:W-:Y:S02]  /*6f10*/  @P0 LOP3.LUT R0, R5, 0xffff, RZ, 0xc0, !PT ;  /* 0x0000ffff05000812 */ /* 0x000fe400078ec0ff */
[----:B------:R-:W-:Y:S02]  /*6f20*/  @P0 R2UR UR5, R3 ;  /* 0x00000000030502ca */ /* 0x000fe400000e0000 */
[----:B------:R-:W-:Y:S11]  /*6f30*/  @P0 R2UR UR4, R0 ;  /* 0x00000000000402ca */ /* 0x000ff600000e0000 */
[----:B------:R-:W-:Y:S02]  /*6f40*/  @UP1 UMOV UR37, UR5 ;  /* 0x0000000500251c82 */ /* 0x000fe40008000000 */
[----:B------:R-:W-:Y:S01]  /*6f50*/  @UP1 UMOV UR36, UR4 ;  /* 0x0000000400241c82 */ /* 0x000fe20008000000 */
[----:B------:R-:W-:Y:S05]  /*6f60*/  BRA.U !UP0, `(.L_x_118) ;  /* 0x0000000108cc7547 */ /* 0x000fea000b800000 */
[----:B------:R-:W1:Y:S01]  /*6f70*/  LDCU UR9, c[0x0][0xc20] ;  /* 0x00018400ff0977ac */ /* 0x000e620008000800 */
[----:B------:R-:W-:Y:S02]  /*6f80*/  UIMAD.WIDE.U32 UR4, UR56, UR55, URZ ;  /* 0x00000037380472a5 */ /* 0x000fe4000f8e00ff */
[----:B------:R-:W-:Y:S02]  /*6f90*/  UIMAD.WIDE.U32 UR6, UR57, UR52, URZ ;  /* 0x00000034390672a5 */ /* 0x000fe4000f8e00ff */
[----:B------:R-:W-:Y:S02]  /*6fa0*/  UIMAD.WIDE.U32 UR10, UR36, UR55, URZ ;  /* 0x00000037240a72a5 */ /* 0x000fe4000f8e00ff */
[----:B------:R-:W-:Y:S02]  /*6fb0*/  UISETP.NE.AND UP0, UPT, UR54, 0x1, UPT ;  /* 0x000000013600788c */ /* 0x000fe4000bf05270 */
[----:B------:R-:W-:Y:S02]  /*6fc0*/  UISETP.NE.AND UP1, UPT, UR42, 0x1, UPT ;  /* 0x000000012a00788c */ /* 0x000fe4000bf25270 */
[----:B------:R-:W-:Y:S02]  /*6fd0*/  UISETP.NE.AND UP2, UPT, UR39, 0x1, UPT ;  /* 0x000000012700788c */ /* 0x000fe4000bf45270 */
[----:B------:R-:W-:Y:S01]  /*6fe0*/  UIMAD.WIDE.U32 UR12, UR37, UR52, URZ ;  /* 0x00000034250c72a5 */ /* 0x000fe2000f8e00ff */
[----:B------:R-:W-:Y:S01]  /*6ff0*/  UMOV UR4, UR5 ;  /* 0x0000000500047c82 */ /* 0x000fe20008000000 */
[----:B------:R-:W-:Y:S01]  /*7000*/  UMOV UR6, UR11 ;  /* 0x0000000b00067c82 */ /* 0x000fe20008000000 */
[----:B-1----:R-:W-:Y:S03]  /*7010*/  USHF.R.U32.HI UR8, URZ, UR9, UR4 ;  /* 0x00000009ff087299 */ /* 0x002fe60008011604 */
[----:B------:R-:W-:Y:S02]  /*7020*/  UMOV UR4, UR7 ;  /* 0x0000000700047c82 */ /* 0x000fe40008000000 */
[----:B------:R-:W-:Y:S02]  /*7030*/  USHF.R.U32.HI UR5, URZ, UR53, UR4 ;  /* 0x00000035ff057299 */ /* 0x000fe40008011604 */
[----:B------:R-:W-:Y:S02]  /*7040*/  USEL UR4, UR56, UR8, !UP0 ;  /* 0x0000000838047287 */ /* 0x000fe4000c000000 */
[----:B------:R-:W-:Y:S02]  /*7050*/  USHF.R.U32.HI UR8, URZ, UR9, UR6 ;  /* 0x00000009ff087299 */ /* 0x000fe40008011606 */
[----:B------:R-:W-:Y:S02]  /*7060*/  UIMAD.WIDE.U32 UR6, UR4, UR40, URZ ;  /* 0x00000028040672a5 */ /* 0x000fe4000f8e00ff */
[----:B------:R-:W-:Y:S02]  /*7070*/  USEL UR9, UR57, UR5, !UP1 ;  /* 0x0000000539097287 */ /* 0x000fe4000c800000 */
[----:B------:R-:W-:Y:S02]  /*7080*/  USEL UR8, UR36, UR8, !UP0 ;  /* 0x0000000824087287 */ /* 0x000fe4000c000000 */
[----:B------:R-:W-:Y:S01]  /*7090*/  UIMAD.WIDE.U32 UR10, UR9, UR40, URZ ;  /* 0x00000028090a72a5 */ /* 0x000fe2000f8e00ff */
[----:B------:R-:W-:Y:S01]  /*70a0*/  UMOV UR6, UR7 ;  /* 0x0000000700067c82 */ /* 0x000fe20008000000 */
[----:B------:R-:W-:Y:S01]  /*70b0*/  UMOV UR5, UR13 ;  /* 0x0000000d00057c82 */ /* 0x000fe20008000000 */
[----:B------:R-:W-:Y:S02]  /*70c0*/  @UP2 USHF.R.U32.HI UR4, URZ, UR41, UR6 ;  /* 0x00000029ff042299 */ /* 0x000fe40008011606 */
[----:B------:R-:W-:Y:S02]  /*70d0*/  USHF.R.U32.HI UR5, URZ, UR53, UR5 ;  /* 0x00000035ff057299 */ /* 0x000fe40008011605 */
[----:B------:R-:W-:Y:S02]  /*70e0*/  UIMAD UR4, UR39, UR4, URZ ;  /* 0x00000004270472a4 */ /* 0x000fe4000f8e02ff */
[----:B------:R-:W-:Y:S02]  /*70f0*/  USEL UR5, UR37, UR5, !UP1 ;  /* 0x0000000525057287 */ /* 0x000fe4000c800000 */
[----:B------:R-:W-:Y:S01]  /*7100*/  UISETP.GE.AND UP0, UPT, UR8, UR4, UPT ;  /* 0x000000040800728c */ /* 0x000fe2000bf06270 */
[----:B------:R-:W-:Y:S01]  /*7110*/  UMOV UR6, UR11 ;  /* 0x0000000b00067c82 */ /* 0x000fe20008000000 */
[----:B------:R-:W-:Y:S02]  /*7120*/  UIMAD.WIDE.U32 UR10, UR8, UR40, URZ ;  /* 0x00000028080a72a5 */ /* 0x000fe4000f8e00ff */
[----:B------:R-:W-:Y:S04]  /*7130*/  @UP2 USHF.R.U32.HI UR9, URZ, UR41, UR6 ;  /* 0x00000029ff092299 */ /* 0x000fe80008011606 */
[----:B------:R-:W-:Y:S01]  /*7140*/  UIMAD UR6, UR39, UR9, URZ ;  /* 0x00000009270672a4 */ /* 0x000fe2000f8e02ff */
[----:B------:R-:W-:Y:S03]  /*7150*/  UMOV UR4, UR11 ;  /* 0x0000000b00047c82 */ /* 0x000fe60008000000 */
[----:B------:R-:W-:Y:S02]  /*7160*/  UISETP.GE.OR UP0, UPT, UR5, UR6, UP0 ;  /* 0x000000060500728c */ /* 0x000fe40008706670 */
[----:B------:R-:W-:Y:S02]  /*7170*/  USHF.R.U32.HI UR4, URZ, UR41, UR4 ;  /* 0x00000029ff047299 */ /* 0x000fe40008011604 */
[----:B------:R-:W-:Y:S02]  /*7180*/  UIMAD.WIDE.U32 UR6, UR5, UR40, URZ ;  /* 0x00000028050672a5 */ /* 0x000fe4000f8e00ff */
[----:B------:R-:W-:Y:S02]  /*7190*/  USEL UR11, UR8, UR4, !UP2 ;  /* 0x00000004080b7287 */ /* 0x000fe4000d000000 */
[----:B------:R-:W-:Y:S02]  /*71a0*/  UIADD3 UR6, UPT, UPT, -UR5, URZ, URZ ;  /* 0x000000ff05067290 */ /* 0x000fe4000fffe1ff */
[----:B------:R-:W-:Y:S02]  /*71b0*/  UIADD3 UR10, UPT, UPT, -UR11, URZ, URZ ;  /* 0x000000ff0b0a7290 */ /* 0x000fe4000fffe1ff */
[----:B------:R-:W-:Y:S02]  /*71c0*/  UIMAD UR6, UR42, UR6, UR37 ;  /* 0x000000062a0672a4 */ /* 0x000fe4000f8e0225 */
[----:B------:R-:W-:Y:S01]  /*71d0*/  UIMAD UR10, UR39, UR10, UR8 ;  /* 0x0000000a270a72a4 */ /* 0x000fe2000f8e0208 */
[----:B------:R-:W-:Y:S01]  /*71e0*/  @!UP0 UMOV UR4, UR7 ;  /* 0x0000000700048c82 */ /* 0x000fe20008000000 */
[----:B------:R-:W-:Y:S02]  /*71f0*/  UIADD3 UR7, UPT, UPT, -UR8, URZ, URZ ;  /* 0x000000ff08077290 */ /* 0x000fe4000fffe1ff */
[----:B------:R-:W-:Y:S04]  /*7200*/  @!UP0 USHF.R.U32.HI UR4, URZ, UR41, UR4 ;  /* 0x00000029ff048299 */ /* 0x000fe80008011604 */
[----:B------:R-:W-:Y:S04]  /*7210*/  @!UP0 USEL UR4, UR5, UR4, !UP2 ;  /* 0x0000000405048287 */ /* 0x000fe8000d000000 */
[----:B------:R-:W-:Y:S02]  /*7220*/  @!UP0 UIMAD UR9, UR9, UR10, UR4 ;  /* 0x0000000a090982a4 */ /* 0x000fe4000f8e0204 */
[----:B------:R-:W-:Y:S02]  /*7230*/  @!UP0 UIADD3 UR10, UPT, UPT, UR11, -UR4, URZ ;  /* 0x800000040b0a8290 */ /* 0x000fe4000fffe0ff */
[----:B------:R-:W-:Y:S02]  /*7240*/  UIMAD UR4, UR54, UR7, UR36 ;  /* 0x00000007360472a4 */ /* 0x000fe4000f8e0224 */
[----:B------:R-:W-:Y:S03]  /*7250*/  @!UP0 UIMAD UR8, UR10, UR39, UR5 ;  /* 0x000000270a0882a4 */ /* 0x000fe6000f8e0205 */
[----:B------:R-:W-:Y:S02]  /*7260*/  @!UP0 UMOV UR5, UR9 ;  /* 0x0000000900058c82 */ /* 0x000fe40008000000 */
[----:B------:R-:W-:Y:S02]  /*7270*/  UIMAD UR37, UR5, UR42, UR6 ;  /* 0x0000002a052572a4 */ /* 0x000fe4000f8e0206 */
[----:B------:R-:W-:Y:S11]  /*7280*/  UIMAD UR36, UR8, UR54, UR4 ;  /* 0x00000036082472a4 */ /* 0x000ff6000f8e0204 */
[----:B------:R-:W-:Y:S01]  /*7290*/  @!UPT UIADD3 URZ, UPT, UPT, URZ, URZ, URZ ;  /* 0x000000fffffff290 */ /* 0x000fe2000fffe0ff */
.L_x_118:
[----:B------:R-:W-:Y:S01]  /*72a0*/  UISETP.NE.AND UP0, UPT, UR38, 0x1, UPT ;  /* 0x000000012600788c */ /* 0x000fe2000bf05270 */
[----:B------:R-:W-:Y:S01]  /*72b0*/  @P0 SHF.R.U32.HI R4, RZ, 0x10, R5 ;  /* 0x00000010ff040819 */ /* 0x000fe20000011605 */
[----:B------:R-:W-:Y:S01]  /*72c0*/  USHF.L.U32 UR46, UR19, 0x7, URZ ;  /* 0x00000007132e7899 */ /* 0x000fe200080006ff */
[----:B------:R-:W-:Y:S02]  /*72d0*/  BSSY.RECONVERGENT B6, `(.L_x_119) ;  /* 0x0000034000067945 */ /* 0x000fe40003800200 */
[----:B------:R-:W-:Y:S02]  /*72e0*/  @P0 R2UR UR59, R4 ;  /* 0x00000000043b02ca */ /* 0x000fe400000e0000 */
[----:B------:R-:W-:Y:S04]  /*72f0*/  LOP3.LUT P0, RZ, R50, 0x90, RZ, 0xc0, !PT ;  /* 0x0000009032ff7812 */ /* 0x000fe8000780c0ff */
[----:B------:R-:W1:Y:S01]  /*7300*/  @!UP0 LDCU.128 UR12, c[0x0][0xc10] ;  /* 0x00018200ff0c87ac */ /* 0x000e620008000c00 */
[----:B------:R-:W2:Y:S01]  /*7310*/  @!UP0 LDCU UR5, c[0x0][0xc0c] ;  /* 0x00018180ff0587ac */ /* 0x000ea20008000800 */
[----:B------:R-:W3:Y:S01]  /*7320*/  @!UP0 LDCU UR10, c[0x0][0xc20] ;  /* 0x00018400ff0a87ac */ /* 0x000ee20008000800 */
[----:B-1----:R-:W-:Y:S02]  /*7330*/  UIMAD.WIDE.U32 UR8, UR37, UR12, URZ ;  /* 0x0000000c250872a5 */ /* 0x002fe4000f8e00ff */
[----:B------:R-:W-:Y:S02]  /*7340*/  UIMAD.WIDE.U32 UR6, UR36, UR15, URZ ;  /* 0x0000000f240672a5 */ /* 0x000fe4000f8e00ff */
[----:B------:R-:W-:Y:S03]  /*7350*/  @!UP0 UISETP.NE.AND UP1, UPT, UR14, 0x1, UPT ;  /* 0x000000010e00888c */ /* 0x000fe6000bf25270 */
[----:B------:R-:W-:Y:S01]  /*7360*/  @!UP0 UMOV UR4, UR9 ;  /* 0x0000000900048c82 */ /* 0x000fe20008000000 */
[----:B--2---:R-:W-:Y:S02]  /*7370*/  @!UP0 UISETP.NE.AND UP2, UPT, UR5, 0x1, UPT ;  /* 0x000000010500888c */ /* 0x004fe4000bf45270 */
[----:B------:R-:W-:Y:S01]  /*7380*/  @!UP0 USHF.R.U32.HI UR4, URZ, UR13, UR4 ;  /* 0x0000000dff048299 */ /* 0x000fe20008011604 */
[----:B------:R-:W-:Y:S02]  /*7390*/  @!UP0 UMOV UR6, UR7 ;  /* 0x0000000700068c82 */ /* 0x000fe40008000000 */
[----:B---3--:R-:W-:Y:S02]  /*73a0*/  @!UP0 USHF.R.U32.HI UR6, URZ, UR10, UR6 ;  /* 0x0000000aff068299 */ /* 0x008fe40008011606 */
[----:B------:R-:W-:Y:S02]  /*73b0*/  @!UP0 USEL UR7, UR37, UR4, !UP2 ;  /* 0x0000000425078287 */ /* 0x000fe4000d000000 */
[----:B------:R-:W-:Y:S04]  /*73c0*/  @!UP0 USEL UR6, UR36, UR6, !UP1 ;  /* 0x0000000624068287 */ /* 0x000fe8000c800000 */
[----:B------:R-:W-:Y:S02]  /*73d0*/  @!UP0 UIADD3 UR4, UPT, UPT, -UR7, UR6, URZ ;  /* 0x0000000607048290 */ /* 0x000fe4000fffe1ff */
[----:B------:R-:W-:Y:S02]  /*73e0*/  @!UP0 UIADD3 UR6, UPT, UPT, UR7, -UR6, URZ ;  /* 0x8000000607068290 */ /* 0x000fe4000fffe0ff */
[----:B------:R-:W-:Y:S02]  /*73f0*/  @!UP0 UIMAD UR37, UR4, UR5, UR37 ;  /* 0x00000005042582a4 */ /* 0x000fe4000f8e0225 */
[----:B------:R-:W-:Y:S01]  /*7400*/  @!UP0 UIMAD UR36, UR6, UR14, UR36 ;  /* 0x0000000e062482a4 */ /* 0x000fe2000f8e0224 */
[----:B------:R-:W-:Y:S11]  /*7410*/  @!P0 BRA `(.L_x_120) ;  /* 0x00000000007c8947 */ /* 0x000ff60003800000 */
[----:B------:R-:W1:Y:S01]  /*7420*/  LDCU.64 UR8, c[0x4][0x80] ;  /* 0x01001000ff0877ac */ /* 0x000e620008000a00 */
[----:B------:R-:W-:Y:S01]  /*7430*/  MOV R16, 0x0 ;  /* 0x0000000000107802 */ /* 0x000fe20000000f00 */
[----:B------:R-:W-:Y:S02]  /*7440*/  HFMA2 R12, -RZ, RZ, 0, 5.9604644775390625e-08 ;  /* 0x00000001ff0c7431 */ /* 0x000fe400000001ff */
[----:B------:R-:W-:Y:S01]  /*7450*/  IMAD.MOV.U32 R8, RZ, RZ, 0x70 ;  /* 0x00000070ff087424 */ /* 0x000fe200078e00ff */
[----:B------:R2:W3:Y:S01]  /*7460*/  LDC.64 R14, c[0x4][R16] ;  /* 0x01000000100e7b82 */ /* 0x0004e20000000a00 */
[----:B------:R-:W4:Y:S01]  /*7470*/  LDCU.64 UR6, c[0x4][0x88] ;  /* 0x01001100ff0677ac */ /* 0x000f220008000a00 */
[----:B------:R-:W-:Y:S01]  /*7480*/  IMAD.MOV.U32 R13, RZ, RZ, RZ ;  /* 0x000000ffff0d7224 */ /* 0x000fe200078e00ff */
[----:B------:R-:W2:Y:S01]  /*7490*/  LDCU.64 UR4, c[0x4][0x8] ;  /* 0x01000100ff0477ac */ /* 0x000ea20008000a00 */
[----:B-1----:R-:W-:Y:S01]  /*74a0*/  MOV R5, UR9 ;  /* 0x0000000900057c02 */ /* 0x002fe20008000f00 */
[----:B------:R-:W-:Y:S01]  /*74b0*/  IMAD.U32 R4, RZ, RZ, UR8 ;  /* 0x00000008ff047e24 */ /* 0x000fe2000f8e00ff */
[----:B----4-:R-:W-:Y:S01]  /*74c0*/  MOV R7, UR7 ;  /* 0x0000000700077c02 */ /* 0x010fe20008000f00 */
[----:B------:R-:W-:Y:S01]  /*74d0*/  IMAD.U32 R6, RZ, RZ, UR6 ;  /* 0x00000006ff067e24 */ /* 0x000fe2000f8e00ff */
[----:B--2---:R-:W-:Y:S01]  /*74e0*/  MOV R11, UR5 ;  /* 0x00000005000b7c02 */ /* 0x004fe20008000f00 */
[----:B------:R-:W-:Y:S02]  /*74f0*/  IMAD.U32 R10, RZ, RZ, UR4 ;  /* 0x00000004ff0a7e24 */ /* 0x000fe4000f8e00ff */
[----:B------:R-:W-:Y:S07]  /*7500*/  LEPC R20, `(.L_x_121) ;  /* 0x000000001014794e */ /* 0x000fee0000000000 */
[----:B---3-5:R-:W-:Y:S05]  /*7510*/  CALL.ABS.NOINC R14 ;  /* 0x000000000e007343 */ /* 0x028fea0003c00000 */
.L_x_121:
[----:B------:R-:W1:Y:S01]  /*7520*/  LDCU.64 UR8, c[0x4][0x80] ;  /* 0x01001000ff0877ac */ /* 0x000e620008000a00 */
[----:B------:R-:W2:Y:S01]  /*7530*/  LDC.64 R16, c[0x4][R16] ;  /* 0x0100000010107b82 */ /* 0x000ea20000000a00 */
[----:B------:R-:W-:Y:S02]  /*7540*/  HFMA2 R12, -RZ, RZ, 0, 5.9604644775390625e-08 ;  /* 0x00000001ff0c7431 */ /* 0x000fe400000001ff */
[----:B------:R-:W-:Y:S02]  /*7550*/  IMAD.MOV.U32 R8, RZ, RZ, 0x70 ;  /* 0x00000070ff087424 */ /* 0x000fe400078e00ff */
[----:B------:R-:W-:Y:S01]  /*7560*/  IMAD.MOV.U32 R13, RZ, RZ, RZ ;  /* 0x000000ffff0d7224 */ /* 0x000fe200078e00ff */
[----:B------:R-:W3:Y:S01]  /*7570*/  LDCU.64 UR6, c[0x4][0x88] ;  /* 0x01001100ff0677ac */ /* 0x000ee20008000a00 */
[----:B------:R-:W4:Y:S01]  /*7580*/  LDCU.64 UR4, c[0x4][0x8] ;  /* 0x01000100ff0477ac */ /* 0x000f220008000a00 */
[----:B-1----:R-:W-:Y:S02]  /*7590*/  MOV R4, UR8 ;  /* 0x0000000800047c02 */ /* 0x002fe40008000f00 */
[----:B------:R-:W-:Y:S02]  /*75a0*/  MOV R5, UR9 ;  /* 0x0000000900057c02 */ /* 0x000fe40008000f00 */
[----:B---3--:R-:W-:Y:S01]  /*75b0*/  MOV R7, UR7 ;  /* 0x0000000700077c02 */ /* 0x008fe20008000f00 */
[----:B------:R-:W-:Y:S01]  /*75c0*/  IMAD.U32 R6, RZ, RZ, UR6 ;  /* 0x00000006ff067e24 */ /* 0x000fe2000f8e00ff */
[----:B----4-:R-:W-:Y:S01]  /*75d0*/  MOV R11, UR5 ;  /* 0x00000005000b7c02 */ /* 0x010fe20008000f00 */
[----:B------:R-:W-:Y:S02]  /*75e0*/  IMAD.U32 R10, RZ, RZ, UR4 ;  /* 0x00000004ff0a7e24 */ /* 0x000fe4000f8e00ff */
[----:B------:R-:W-:Y:S07]  /*75f0*/  LEPC R20, `(.L_x_120) ;  /* 0x000000001014794e */ /* 0x000fee0000000000 */
[----:B--2---:R-:W-:Y:S05]  /*7600*/  CALL.ABS.NOINC R16 ;  /* 0x0000000010007343 */ /* 0x004fea0003c00000 */
.L_x_120:
[----:B------:R-:W-:Y:S05]  /*7610*/  BSYNC.RECONVERGENT B6 ;  /* 0x0000000000067941 */ /* 0x000fea0003800200 */
.L_x_119:
[----:B------:R-:W-:Y:S01]  /*7620*/  R2UR UR4, R49 ;  /* 0x00000000310472ca */ /* 0x000fe200000e0000 */
[----:B------:R-:W-:Y:S01]  /*7630*/  UISETP.NE.U32.AND UP0, UPT, UR60, URZ, UPT ;  /* 0x000000ff3c00728c */ /* 0x000fe2000bf05070 */
[----:B------:R-:W-:Y:S02]  /*7640*/  ISETP.NE.U32.AND P4, PT, R42, RZ, PT ;  /* 0x000000ff2a00720c */ /* 0x000fe40003f85070 */
[----:B------:R-:W-:Y:S01]  /*7650*/  ISETP.NE.U32.AND P2, PT, RZ, UR50, PT ;  /* 0x00000032ff007c0c */ /* 0x000fe2000bf45070 */
[----:B------:R-:W-:Y:S01]  /*7660*/  UISETP.NE.AND.EX UP1, UPT, UR61, URZ, UPT, UP0 ;  /* 0x000000ff3d00728c */ /* 0x000fe2000bf25300 */
[----:B------:R-:W-:Y:S01]  /*7670*/  ISETP.NE.AND.EX P4, PT, R43, RZ, PT, P4 ;  /* 0x000000ff2b00720c */ /* 0x000fe20003f85340 */
[----:B------:R-:W-:Y:S01]  /*7680*/  UPLOP3.LUT UP0, UPT, UPT, UPT, UPT, 0x40, 0x4 ;  /* 0x000000000004789c */ /* 0x000fe20003f0e870 */
[----:B------:R-:W-:Y:S05]  /*7690*/  ISETP.NE.AND.EX P2, PT, RZ, UR51, PT, P2 ;  /* 0x00000033ff007c0c */ /* 0x000fea000bf45320 */
[----:B------:R-:W-:Y:S06]  /*76a0*/  UISETP.NE.AND UP2, UPT, UR4, URZ, UPT ;  /* 0x000000ff0400728c */ /* 0x000fec000bf45270 */
[----:B------:R-:W-:Y:S05]  /*76b0*/  PLOP3.LUT P1, PT, PT, PT, UP2, 0x80, 0x8 ;  /* 0x000000000008781c */ /* 0x000fea0003f2f028 */
[----:B------:R-:W-:Y:S06]  /*76c0*/  @UP2 UPLOP3.LUT UP0, UPT, UPT, UPT, UP1, 0x80, 0x8 ;  /* 0x000000000008289c */ /* 0x000fec0003f0f010 */
[----:B------:R-:W-:Y:S01]  /*76d0*/  PLOP3.LUT P0, PT, PT, PT, UP0, 0x80, 0x8 ;  /* 0x000000000008781c */ /* 0x000fe20003f0f008 */
[----:B------:R-:W-:Y:S01]  /*76e0*/  @!UPT UIADD3 URZ, UPT, UPT, URZ, URZ, URZ ;  /* 0x000000fffffff290 */ /* 0x000fe2000fffe0ff */
[----:B------:R-:W-:Y:S11]  /*76f0*/  BRA.U !UP1, `(.L_x_122) ;  /* 0x00000001093c7547 */ /* 0x000ff6000b800000 */
[----:B------:R-:W-:Y:S01]  /*7700*/  UISETP.NE.U32.AND UP0, UPT, UR50, URZ, UPT ;  /* 0x000000ff3200728c */ /* 0x000fe2000bf05070 */
[----:B------:R-:W-:Y:S01]  /*7710*/  HFMA2 R0, -RZ, RZ, 0, 5.9604644775390625e-08 ;  /* 0x00000001ff007431 */ /* 0x000fe200000001ff */
[----:B------:R-:W1:Y:S01]  /*7720*/  LDCU.64 UR8, c[0x0][0x358] ;  /* 0x00006b00ff0877ac */ /* 0x000e620008000a00 */
[----:B------:R-:W-:Y:S01]  /*7730*/  IMAD.MOV.U32 R45, RZ, RZ, 0x1 ;  /* 0x00000001ff2d7424 */ /* 0x000fe200078e00ff */
[----:B------:R-:W-:Y:S06]  /*7740*/  UISETP.NE.AND.EX UP0, UPT, UR51, URZ, UPT, UP0 ;  /* 0x000000ff3300728c */ /* 0x000fec000bf05300 */
        /* <DEDUP_REMOVED lines=9> */
[----:B-12---:R-:W-:Y:S02]  /*77e0*/  @!P3 IMAD.U32 R27, RZ, RZ, UR4 ;  /* 0x00000004ff1bbe24 */ /* 0x006fe4000f8e00ff */
.L_x_122:
[----:B------:R-:W-:Y:S05]  /*77f0*/  @!P4 BRA `(.L_x_123) ;  /* 0x000000000024c947 */ /* 0x000fea0003800000 */
[----:B------:R-:W-:Y:S01]  /*7800*/  ISETP.NE.U32.AND P3, PT, R40, RZ, PT ;  /* 0x000000ff2800720c */ /* 0x000fe20003f65070 */
[----:B------:R-:W1:Y:S03]  /*7810*/  LDCU.64 UR4, c[0x0][0x358] ;  /* 0x00006b00ff0477ac */ /* 0x000e660008000a00 */
[----:B------:R-:W-:Y:S11]  /*7820*/  ISETP.NE.AND.EX P3, PT, R41, RZ, PT, P3 ;  /* 0x000000ff2900720c */ /* 0x000ff60003f65330 */
[----:B------:R-:W-:Y:S02]  /*7830*/  @!UPT UIADD3 URZ, UPT, UPT, URZ, URZ, URZ ;  /* 0x000000fffffff290 */ /* 0x000fe4000fffe0ff */
[----:B------:R-:W2:Y:S01]  /*7840*/  @P3 LDC.64 R4, c[0x0][0x9a8] ;  /* 0x00026a00ff043b82 */ /* 0x000ea20000000a00 */
[----:B------:R-:W-:Y:S04]  /*7850*/  @P3 IMAD R0, R42, UR48, RZ ;  /* 0x000000302a003c24 */ /* 0x000fe8000f8e02ff */
[----:B--2---:R-:W-:Y:S05]  /*7860*/  @P3 IMAD.WIDE R4, R0, 0x4, R4 ;  /* 0x0000000400043825 */ /* 0x004fea00078e0204 */
[----:B-1---5:R1:W5:Y:S02]  /*7870*/  @P3 LDG.E R24, desc[UR4][R4.64] ;  /* 0x0000000404183981 */ /* 0x022364000c1e1900 */
[----:B-1----:R-:W2:Y:S02]  /*7880*/  @!P3 LDC R24, c[0x0][0x9a0] ;  /* 0x00026800ff18bb82 */ /* 0x002ea40000000800 */
.L_x_123:
[----:B-----5:R-:W-:Y:S01]  /*7890*/  FSETP.NEU.AND P3, PT, R27, RZ, PT ;  /* 0x000000ff1b00720b */ /* 0x020fe20003f6d000 */
[----:B------:R-:W1:Y:S01]  /*78a0*/  LDCU.128 UR12, c[0x0][0xb90] ;  /* 0x00017200ff0c77ac */ /* 0x000e620008000c00 */
[----:B------:R-:W-:Y:S01]  /*78b0*/  SEL R3, RZ, 0xffffffff, P2 ;  /* 0xffffffffff037807 */ /* 0x000fe20001000000 */
[----:B------:R-:W-:Y:S01]  /*78c0*/  IMAD.SHL.U32 R67, R54, 0x2, RZ ;  /* 0x0000000236437824 */ /* 0x000fe200078e00ff */
[----:B------:R-:W-:Y:S01]  /*78d0*/  @P1 LOP3.LUT P2, RZ, R45, 0xff, RZ, 0xc0, !PT ;  /* 0x000000ff2dff1812 */ /* 0x000fe2000784c0ff */
[----:B------:R-:W-:Y:S01]  /*78e0*/  BSSY B1, `(.L_x_124) ;  /* 0x0000052000017945 */ /* 0x000fe20003800000 */
[----:B------:R-:W-:Y:S01]  /*78f0*/  @P1 SEL R0, RZ, 0xffffffff, P3 ;  /* 0xffffffffff001807 */ /* 0x000fe20001800000 */
[----:B------:R-:W-:Y:S01]  /*7900*/  IMAD.MOV.U32 R69, RZ, RZ, 0x1 ;  /* 0x00000001ff457424 */ /* 0x000fe200078e00ff */
[----:B------:R-:W-:Y:S01]  /*7910*/  LOP3.LUT R53, R53, 0x1, RZ, 0x3c, !PT ;  /* 0x0000000135357812 */ /* 0x000fe200078e3cff */
[----:B------:R-:W3:Y:S01]  /*7920*/  LDCU UR11, c[0x0][0xba0] ;  /* 0x00017400ff0b77ac */ /* 0x000ee20008000800 */
[----:B------:R-:W-:Y:S01]  /*7930*/  @P0 SEL R0, R3, R0, !P2 ;  /* 0x0000000003000207 */ /* 0x000fe20005000000 */
[----:B------:R-:W-:Y:S01]  /*7940*/  IMAD.IADD R25, R23, 0x1, R2 ;  /* 0x0000000117197824 */ /* 0x000fe200078e0202 */
[----:B------:R-:W-:Y:S01]  /*7950*/  LEA R64, R22, UR44, 0x3 ;  /* 0x0000002c16407c11 */ /* 0x000fe2000f8e18ff */
[----:B------:R-:W-:Y:S01]  /*7960*/  USHF.L.U32 UR8, UR45, 0x6, URZ ;  /* 0x000000062d087899 */ /* 0x000fe200080006ff */
[----:B------:R-:W-:Y:S01]  /*7970*/  @P1 LOP3.LUT R0, R0, 0x1, RZ, 0xc0, !PT ;  /* 0x0000000100001812 */ /* 0x000fe200078ec0ff */
[----:B------:R-:W-:Y:S01]  /*7980*/  IMAD.MOV.U32 R26, RZ, RZ, RZ ;  /* 0x000000ffff1a7224 */ /* 0x000fe200078e00ff */
[----:B------:R-:W-:Y:S02]  /*7990*/  R2UR UR4, R58 ;  /* 0x000000003a0472ca */ /* 0x000fe400000e0000 */
[----:B------:R-:W-:Y:S02]  /*79a0*/  CS2R R38, SRZ ;  /* 0x0000000000267805 */ /* 0x000fe4000001ff00 */
[----:B------:R-:W-:Y:S01]  /*79b0*/  ISETP.NE.U32.OR P6, PT, R0, 0x1, !P1 ;  /* 0x000000010000780c */ /* 0x000fe20004fc5470 */
[----:B------:R-:W-:Y:S01]  /*79c0*/  IMAD.U32 R63, RZ, RZ, UR8 ;  /* 0x00000008ff3f7e24 */ /* 0x000fe2000f8e00ff */
[----:B------:R-:W-:Y:S02]  /*79d0*/  R2UR UR6, R57 ;  /* 0x00000000390672ca */ /* 0x000fe400000e0000 */
[----:B------:R-:W-:Y:S02]  /*79e0*/  CS2R R36, SRZ ;  /* 0x0000000000247805 */ /* 0x000fe4000001ff00 */
[----:B------:R-:W-:Y:S02]  /*79f0*/  R2UR UR10, R59 ;  /* 0x000000003b0a72ca */ /* 0x000fe400000e0000 */
[----:B------:R-:W-:Y:S02]  /*7a00*/  CS2R R30, SRZ ;  /* 0x00000000001e7805 */ /* 0x000fe4000001ff00 */
[----:B------:R-:W-:Y:S02]  /*7a10*/  R2UR UR9, R56 ;  /* 0x00000000380972ca */ /* 0x000fe400000e0000 */
[----:B------:R-:W-:Y:S02]  /*7a20*/  CS2R R28, SRZ ;  /* 0x00000000001c7805 */ /* 0x000fe4000001ff00 */
[----:B------:R-:W-:Y:S01]  /*7a30*/  PLOP3.LUT P2, PT, PT, PT, UP1, 0x80, 0x8 ;  /* 0x000000000008781c */ /* 0x000fe20003f4f018 */
[----:B------:R-:W-:Y:S01]  /*7a40*/  VIADD R68, R67, UR44 ;  /* 0x0000002c43447c36 */ /* 0x000fe20008000000 */
[----:B------:R-:W-:Y:S01]  /*7a50*/  LOP3.LUT P4, R65, R45, 0xff, RZ, 0xc0, !PT ;  /* 0x000000ff2d417812 */ /* 0x000fe2000788c0ff */
[----:B------:R-:W-:Y:S01]  /*7a60*/  UIMAD.WIDE.U32 UR4, UR8, UR4, URZ ;  /* 0x00000004080472a5 */ /* 0x000fe2000f8e00ff */
[----:B------:R-:W-:Y:S02]  /*7a70*/  SEL R4, RZ, 0xffffffff, P3 ;  /* 0xffffffffff047807 */ /* 0x000fe40001800000 */
[----:B------:R-:W-:Y:S01]  /*7a80*/  @P6 SHF.L.U32 R0, R53, 0x1f, RZ ;  /* 0x0000001f35006819 */ /* 0x000fe200000006ff */
[----:B------:R-:W-:Y:S01]  /*7a90*/  USHF.R.U32.HI UR5, URZ, UR6, UR5 ;  /* 0x00000006ff057299 */ /* 0x000fe20008011605 */
[----:B------:R-:W-:Y:S01]  /*7aa0*/  P2R R66, PR, RZ, 0x40 ;  /* 0x00000040ff427803 */ /* 0x000fe20000000000 */
[----:B------:R-:W-:Y:S01]  /*7ab0*/  UISETP.NE.AND UP0, UPT, UR10, 0x1, UPT ;  /* 0x000000010a00788c */ /* 0x000fe2000bf05270 */
[----:B------:R4:W2:Y:S03]  /*7ac0*/  @P6 SYNCS.PHASECHK.TRANS64.TRYWAIT P1, [UR44+0x1a0], R0 ;  /* 0x0001a000ff0065a7 */ /* 0x0008a6000802112c */
[----:B------:R-:W-:Y:S01]  /*7ad0*/  USEL UR5, UR8, UR5, !UP0 ;  /* 0x0000000508057287 */ /* 0x000fe2000c000000 */
[----:B------:R-:W-:Y:S01]  /*7ae0*/  @P2 SEL R4, R3, R4, !P4 ;  /* 0x0000000403042207 */ /* 0x000fe20006000000 */
[----:B------:R-:W-:Y:S03]  /*7af0*/  UISETP.NE.AND UP0, UPT, UR9, 0x1, UPT ;  /* 0x000000010900788c */ /* 0x000fe6000bf05270 */
[----:B------:R-:W-:Y:S01]  /*7b00*/  LOP3.LUT R4, R4, 0x1, RZ, 0xc0, !PT ;  /* 0x0000000104047812 */ /* 0x000fe200078ec0ff */
[----:B------:R-:W-:Y:S02]  /*7b10*/  IMAD R6, RZ, RZ, -UR5 ;  /* 0x80000005ff067e24 */ /* 0x000fe4000f8e02ff */
[----:B------:R-:W-:Y:S01]  /*7b20*/  IMAD.U32 R62, RZ, RZ, UR5 ;  /* 0x00000005ff3e7e24 */ /* 0x000fe2000f8e00ff */
[----:B------:R-:W-:Y:S01]  /*7b30*/  ISETP.NE.U32.AND P5, PT, R4, 0x1, PT ;  /* 0x000000010400780c */ /* 0x000fe20003fa5070 */
[----:B------:R-:W-:Y:S03]  /*7b40*/  IMAD R63, R6, UR10, R63 ;  /* 0x0000000a063f7c24 */ /* 0x000fe6000f8e023f */
[----:B------:R-:W-:Y:S02]  /*7b50*/  P2R R70, PR, RZ, 0x20 ;  /* 0x00000020ff467803 */ /* 0x000fe40000000000 */
[----:B----4-:R-:W-:Y:S04]  /*7b60*/  SHF.L.U32 R0, R52, 0x1f, RZ ;  /* 0x0000001f34007819 */ /* 0x010fe800000006ff */
[----:B------:R4:W4:Y:S01]  /*7b70*/  SYNCS.PHASECHK.TRANS64.TRYWAIT P0, [R64+URZ+0x200], R0 ;  /* 0x00020000400075a7 */ /* 0x00092200080011ff */
[----:B-1----:R-:W-:Y:S07]  /*7b80*/  UIMAD.WIDE.U32 UR6, UR5, UR12, URZ ;  /* 0x0000000c050672a5 */ /* 0x002fee000f8e00ff */
[----:B------:R-:W-:Y:S02]  /*7b90*/  UMOV UR4, UR7 ;  /* 0x0000000700047c82 */ /* 0x000fe40008000000 */
[----:B------:R-:W-:Y:S04]  /*7ba0*/  USHF.R.U32.HI UR4, URZ, UR13, UR4 ;  /* 0x0000000dff047299 */ /* 0x000fe80008011604 */
[----:B------:R-:W-:Y:S02]  /*7bb0*/  USEL UR4, UR5, UR4, !UP0 ;  /* 0x0000000405047287 */ /* 0x000fe4000c000000 */
[----:B------:R-:W-:Y:S02]  /*7bc0*/  UISETP.NE.AND UP0, UPT, UR14, 0x1, UPT ;  /* 0x000000010e00788c */ /* 0x000fe4000bf05270 */
[----:B------:R-:W-:Y:S02]  /*7bd0*/  UIMAD.WIDE.U32 UR6, UR4, UR15, URZ ;  /* 0x0000000f040672a5 */ /* 0x000fe4000f8e00ff */
[----:B------:R-:W-:Y:S02]  /*7be0*/  IMAD.U32 R61, RZ, RZ, UR4 ;  /* 0x00000004ff3d7e24 */ /* 0x000fe4000f8e00ff */
[----:B------:R-:W-:Y:S01]  /*7bf0*/  IMAD R5, RZ, RZ, -UR4 ;  /* 0x80000004ff057e24 */ /* 0x000fe2000f8e02ff */
[----:B------:R-:W-:Y:S01]  /*7c00*/  PLOP3.LUT P2, PT, PT, PT, UP0, 0x80, 0x8 ;  /* 0x000000000008781c */ /* 0x000fe20003f4f008 */
[----:B------:R-:W-:Y:S01]  /*7c10*/  IMAD.U32 R60, RZ, RZ, UR4 ;  /* 0x00000004ff3c7e24 */ /* 0x000fe2000f8e00ff */
[----:B------:R-:W-:Y:S01]  /*7c20*/  UMOV UR6, UR7 ;  /* 0x0000000700067c82 */ /* 0x000fe20008000000 */
[----:B------:R-:W-:Y:S01]  /*7c30*/  IMAD R62, R5, UR9, R62 ;  /* 0x00000009053e7c24 */ /* 0x000fe2000f8e023e */
[----:B---3--:R-:W-:Y:S06]  /*7c40*/  USHF.R.U32.HI UR6, URZ, UR11, UR6 ;  /* 0x0000000bff067299 */ /* 0x008fec0008011606 */
[----:B------:R-:W-:Y:S05]  /*7c50*/  SEL R61, R61, UR6, !P2 ;  /* 0x000000063d3d7c07 */ /* 0x000fea000d000000 */
[----:B------:R-:W-:Y:S04]  /*7c60*/  IMAD.MOV R3, RZ, RZ, -R61 ;  /* 0x000000ffff037224 */ /* 0x000fe800078e0a3d */
[----:B------:R-:W-:Y:S01]  /*7c70*/  IMAD R60, R3, UR14, R60 ;  /* 0x0000000e033c7c24 */ /* 0x000fe2000f8e023c */
[----:B--2---:R-:W-:Y:S01]  /*7c80*/  @P6 SEL R69, RZ, 0x1, !P1 ;  /* 0x00000001ff456807 */ /* 0x004fe20004800000 */
[----:B------:R-:W-:Y:S06]  /*7c90*/  @!P6 BRA `(.L_x_125) ;  /* 0x000000000058e947 */ /* 0x000fec0003800000 */
[----:B------:R-:W-:Y:S01]  /*7ca0*/  VIADD R2, R68, 0x300 ;  /* 0x0000030044027836 */ /* 0x000fe20000000000 */
[----:B------:R-:W-:Y:S01]  /*7cb0*/  LOP3.LUT P6, RZ, R44, 0x40, RZ, 0xc0, !PT ;  /* 0x000000402cff7812 */ /* 0x000fe200078cc0ff */
[----:B------:R-:W-:Y:S01]  /*7cc0*/  BSSY B0, `(.L_x_126) ;  /* 0x000000e000007945 */ /* 0x000fe20003800000 */
[----:B------:R-:W-:Y:S01]  /*7cd0*/  ISETP.NE.AND P2, PT, R69, RZ, PT ;  /* 0x000000ff4500720c */ /* 0x000fe20003f45270 */
[----:B------:R-:W-:Y:S01]  /*7ce0*/  @P5 VIADD R4, R68, 0x310 ;  /* 0x0000031044045836 */ /* 0x000fe20000000000 */
[----:B------:R-:W-:Y:S01]  /*7cf0*/  PLOP3.LUT P1, PT, PT, PT, PT, 0x8, 0x80 ;  /* 0x000000000080781c */ /* 0x000fe20003f2e170 */
[----:B------:R-:W-:Y:S01]  /*7d00*/  IMAD.MOV.U32 R39, RZ, RZ, RZ ;  /* 0x000000ffff277224 */ /* 0x000fe200078e00ff */
[----:B------:R-:W-:Y:S02]  /*7d10*/  @P5 PLOP3.LUT P1, PT, P6, PT, PT, 0x80, 0x8 ;  /* 0x000000000008581c */ /* 0x000fe4000372f070 */
[----:B------:R-:W-:Y:S02]  /*7d20*/  CS2R R36, SRZ ;  /* 0x0000000000247805 */ /* 0x000fe4000001ff00 */
[----:B------:R-:W-:Y:S02]  /*7d30*/  CS2R R30, SRZ ;  /* 0x00000000001e7805 */ /* 0x000fe4000001ff00 */
[----:B------:R-:W-:Y:S07]  /*7d40*/  CS2R R28, SRZ ;  /* 0x00000000001c7805 */ /* 0x000fee000001ff00 */
[----:B------:R-:W-:Y:S01]  /*7d50*/  @P1 VIADD R4, R2, 0xfffffff0 ;  /* 0xfffffff002041836 */ /* 0x000fe20000000000 */
[----:B------:R-:W-:Y:S06]  /*7d60*/  @P2 BRA `(.L_x_127) ;  /* 0x00000000000c2947 */ /* 0x000fec0003800000 */
[----:B------:R-:W-:Y:S04]  /*7d70*/  SHF.L.U32 R3, R53, 0x1f, RZ ;  /* 0x0000001f35037819 */ /* 0x000fe800000006ff */
[----:B------:R-:W1:Y:S02]  /*7d80*/  SYNCS.PHASECHK.TRANS64.TRYWAIT P1, [UR44+0x1a0], R3 ;  /* 0x0001a003ff0075a7 */ /* 0x000e64000802112c */
[----:B-1----:R-:W-:Y:S05]  /*7d90*/  @!P1 BRA `(.L_x_128) ;  /* 0x0000003800109947 */ /* 0x002fea0003800000 */
.L_x_127:
[----:B------:R-:W-:Y:S05]  /*7da0*/  BSYNC B0 ;  /* 0x0000000000007941 */ /* 0x000fea0003800000 */
.L_x_126:
[----:B------:R-:W-:Y:S01]  /*7db0*/  ISETP.NE.AND P1, PT, R70, RZ, PT ;  /* 0x000000ff4600720c */ /* 0x000fe20003f25270 */
[----:B------:R-:W-:Y:S11]  /*7dc0*/  HFMA2 R26, -RZ, RZ, 0, 5.9604644775390625e-08 ;  /* 0x00000001ff1a7431 */ /* 0x000ff600000001ff */
[----:B------:R-:W-:Y:S01]  /*7dd0*/  @!UPT UIADD3 URZ, UPT, UPT, URZ, URZ, URZ ;  /* 0x000000fffffff290 */ /* 0x000fe2000fffe0ff */
[----:B------:R2:W3:Y:S04]  /*7de0*/  @P1 LDS.128 R36, [R4] ;  /* 0x0000000004241984 */ /* 0x0004e80000000c00 */
[----:B------:R2:W1:Y:S02]  /*7df0*/  @P1 LDS.128 R28, [R67+UR44+0x300] ;  /* 0x0003002c431c1984 */ /* 0x0004640008000c00 */
.L_x_125:
[----:B------:R-:W-:Y:S05]  /*7e00*/  BSYNC B1 ;  /* 0x0000000000017941 */ /* 0x000fea0003800000 */
.L_x_124:
[----:B-1----:R-:W-:Y:S04]  /*7e10*/  SHF.R.U32.HI R2, RZ, 0x15, R25 ;  /* 0x00000015ff027819 */ /* 0x002fe80000011619 */
[----:B------:R-:W-:Y:S01]  /*7e20*/  LOP3.LUT P1, RZ, R2, 0x3, R46, 0x48, !PT ;  /* 0x0000000302ff7812 */ /* 0x000fe2000782482e */
[----:B------:R-:W-:Y:S01]  /*7e30*/  @!UPT UIADD3 URZ, UPT, UPT, URZ, URZ, URZ ;  /* 0x000000fffffff290 */ /* 0x000fe2000fffe0ff */
[----:B----4-:R-:W-:Y:S11]  /*7e40*/  @P0 BRA `(.L_x_129) ;  /* 0x0000000000080947 */ /* 0x010ff60003800000 */
[----:B------:R-:W1:Y:S02]  /*7e50*/  SYNCS.PHASECHK.TRANS64.TRYWAIT P0, [R64+URZ+0x200], R0 ;  /* 0x00020000400075a7 */ /* 0x000e6400080011ff */
[----:B-1----:R-:W-:Y:S05]  /*7e60*/  @!P0 BRA `(.L_x_130) ;  /* 0x0000003400f48947 */ /* 0x002fea0003800000 */
.L_x_129:
[----:B------:R-:W-:Y:S05]  /*7e70*/  @!P1 BRA `(.L_x_131) ;  /* 0x0000000000409947 */ /* 0x000fea0003800000 */
[----:B------:R-:W4:Y:S01]  /*7e80*/  LDCU.64 UR8, c[0x4][0x70] ;  /* 0x01000e00ff0877ac */ /* 0x000f220008000a00 */
[----:B------:R-:W-:Y:S01]  /*7e90*/  MOV R3, 0x0 ;  /* 0x0000000000037802 */ /* 0x000fe20000000f00 */
[----:B------:R-:W-:Y:S02]  /*7ea0*/  HFMA2 R12, -RZ, RZ, 0, 5.9604644775390625e-08 ;  /* 0x00000001ff0c7431 */ /* 0x000fe400000001ff */
[----:B------:R-:W-:Y:S02]  /*7eb0*/  IMAD.MOV.U32 R8, RZ, RZ, 0x192 ;  /* 0x00000192ff087424 */ /* 0x000fe400078e00ff */
[----:B------:R-:W-:Y:S01]  /*7ec0*/  IMAD.MOV.U32 R13, RZ, RZ, RZ ;  /* 0x000000ffff0d7224 */ /* 0x000fe200078e00ff */
[----:B------:R-:W5:Y:S01]  /*7ed0*/  LDCU.64 UR6, c[0x4][0x78] ;  /* 0x01000f00ff0677ac */ /* 0x000f620008000a00 */
[----:B------:R-:W1:Y:S01]  /*7ee0*/  LDC.64 R2, c[0x4][R3] ;  /* 0x0100000003027b82 */ /* 0x000e620000000a00 */
[----:B------:R-:W3:Y:S01]  /*7ef0*/  LDCU.64 UR4, c[0x4][0x10] ;  /* 0x01000200ff0477ac */ /* 0x000ee20008000a00 */
[----:B----4-:R-:W-:Y:S01]  /*7f00*/  MOV R5, UR9 ;  /* 0x0000000900057c02 */ /* 0x010fe20008000f00 */
[----:B--2---:R-:W-:Y:S01]  /*7f10*/  IMAD.U32 R4, RZ, RZ, UR8 ;  /* 0x00000008ff047e24 */ /* 0x004fe2000f8e00ff */
[----:B-----5:R-:W-:Y:S01]  /*7f20*/  MOV R7, UR7 ;  /* 0x0000000700077c02 */ /* 0x020fe20008000f00 */
[----:B------:R-:W-:Y:S01]  /*7f30*/  IMAD.U32 R6, RZ, RZ, UR6 ;  /* 0x00000006ff067e24 */ /* 0x000fe2000f8e00ff */
[----:B---3--:R-:W-:Y:S01]  /*7f40*/  MOV R11, UR5 ;  /* 0x00000005000b7c02 */ /* 0x008fe20008000f00 */
[----:B------:R-:W-:Y:S02]  /*7f50*/  IMAD.U32 R10, RZ, RZ, UR4 ;  /* 0x00000004ff0a7e24 */ /* 0x000fe4000f8e00ff */
[----:B------:R-:W-:Y:S07]  /*7f60*/  LEPC R20, `(.L_x_131) ;  /* 0x000000001014794e */ /* 0x000fee0000000000 */
[----:B-1----:R-:W-:Y:S05]  /*7f70*/  CALL.ABS.NOINC R2 ;  /* 0x0000000002007343 */ /* 0x002fea0003c00000 */
.L_x_131:
[----:B------:R-:W-:Y:S05]  /*7f80*/  WARPSYNC.ALL ;  /* 0x0000000000007948 */ /* 0x000fea0003800000 */
[----:B------:R-:W-:Y:S01]  /*7f90*/  R2UR UR4, R25 ;  /* 0x00000000190472ca */ /* 0x000fe200000e0000 */
[--C-:B------:R-:W-:Y:S01]  /*7fa0*/  HADD2.F32 R3, -RZ, R28.reuse.H0_H0 ;  /* 0x2000001cff037230 */ /* 0x100fe20000004100 */
[----:B------:R-:W-:Y:S01]  /*7fb0*/  MOV R72, 0x10 ;  /* 0x0000001000487802 */ /* 0x000fe20000000f00 */
[--C-:B------:R-:W-:Y:S01]  /*7fc0*/  HADD2.F32 R20, -RZ, R29.reuse.H0_H0 ;  /* 0x2000001dff147230 */ /* 0x100fe20000004100 */
[----:B------:R-:W-:Y:S01]  /*7fd0*/  LOP3.LUT P6, RZ, R44, 0x40, RZ, 0xc0, !PT ;  /* 0x000000402cff7812 */ /* 0x000fe200078cc0ff */
[----:B------:R-:W-:Y:S01]  /*7fe0*/  BSSY.RECONVERGENT B0, `(.L_x_132) ;  /* 0x0000058000007945 */ /* 0x000fe20003800200 */
[----:B------:R-:W-:Y:S02]  /*7ff0*/  ISETP.NE.AND P0, PT, R55, RZ, PT ;  /* 0x000000ff3700720c */ /* 0x000fe40003f05270 */
[----:B------:R-:W-:Y:S04]  /*8000*/  SEL R72, R72, 0xfffffff0, !P6 ;  /* 0xfffffff048487807 */ /* 0x000fe80007000000 */
[----:B------:R-:W-:Y:S01]  /*8010*/  IADD3 R68, PT, PT, R68, R72, RZ ;  /* 0x0000004844447210 */ /* 0x000fe20007ffe0ff */
[----:B--2---:R-:W1:Y:S02]  /*8020*/  LDTM.x16 R4, tmem[UR4] ;  /* 0x00000004000479ee */ /* 0x004e640008240000 */
[C---:B-1----:R-:W-:Y:S01]  /*8030*/  FMUL R0, R24.reuse, R4 ;  /* 0x0000000418007220 */ /* 0x042fe20000400000 */
[----:B------:R-:W-:Y:S02]  /*8040*/  HADD2.F32 R4, -RZ, R28.H1_H1 ;  /* 0x3000001cff047230 */ /* 0x000fe40000004100 */
[C---:B------:R-:W-:Y:S01]  /*8050*/  FMUL R2, R24.reuse, R5 ;  /* 0x0000000518027220 */ /* 0x040fe20000400000 */
[C---:B------:R-:W-:Y:S01]  /*8060*/  FMUL R5, R24.reuse, R9 ;  /* 0x0000000918057220 */ /* 0x040fe20000400000 */
[C---:B------:R-:W-:Y:S01]  /*8070*/  FFMA R0, R27.reuse, R3, R0 ;  /* 0x000000031b007223 */ /* 0x040fe20000000000 */
[C---:B------:R-:W-:Y:S01]  /*8080*/  FMUL R9, R24.reuse, R13 ;  /* 0x0000000d18097220 */ /* 0x040fe20000400000 */
[C---:B------:R-:W-:Y:S01]  /*8090*/  FFMA R2, R27.reuse, R4, R2 ;  /* 0x000000041b027223 */ /* 0x040fe20000000002 */
[C---:B------:R-:W-:Y:S01]  /*80a0*/  FMUL R4, R24.reuse, R8 ;  /* 0x0000000818047220 */ /* 0x040fe20000400000 */
[C---:B------:R-:W-:Y:S01]  /*80b0*/  FMUL R8, R24.reuse, R12 ;  /* 0x0000000c18087220 */ /* 0x040fe20000400000 */
[C---:B------:R-:W-:Y:S01]  /*80c0*/  FMUL R12, R24.reuse, R16 ;  /* 0x00000010180c7220 */ /* 0x040fe20000400000 */
[C---:B------:R-:W-:Y:S01]  /*80d0*/  FMUL R3, R24.reuse, R6 ;  /* 0x0000000618037220 */ /* 0x040fe20000400000 */
[----:B------:R-:W-:Y:S01]  /*80e0*/  FMUL R13, R24, R17 ;  /* 0x00000011180d7220 */ /* 0x000fe20000400000 */
[----:B------:R-:W-:Y:S01]  /*80f0*/  HADD2.F32 R16, -RZ, R29.H1_H1 ;  /* 0x3000001dff107230 */ /* 0x000fe20000004100 */
[----:B------:R-:W-:Y:S01]  /*8100*/  F2FP.F16.F32.PACK_AB R32, R2, R0 ;  /* 0x000000000220723e */ /* 0x000fe200000000ff */
[C---:B------:R-:W-:Y:S01]  /*8110*/  FMUL R7, R24.reuse, R7 ;  /* 0x0000000718077220 */ /* 0x040fe20000400000 */
[--C-:B------:R-:W-:Y:S02]  /*8120*/  HADD2.F32 R17, -RZ, R30.reuse.H0_H0 ;  /* 0x2000001eff117230 */ /* 0x100fe40000004100 */
[C---:B------:R-:W-:Y:S01]  /*8130*/  FFMA R3, R27.reuse, R20, R3 ;  /* 0x000000141b037223 */ /* 0x040fe20000000003 */
[----:B------:R-:W-:Y:S02]  /*8140*/  HADD2.F32 R0, -RZ, R30.H1_H1 ;  /* 0x3000001eff007230 */ /* 0x000fe40000004100 */
[C---:B------:R-:W-:Y:S01]  /*8150*/  FFMA R7, R27.reuse, R16, R7 ;  /* 0x000000101b077223 */ /* 0x040fe20000000007 */
[--C-:B------:R-:W-:Y:S02]  /*8160*/  HADD2.F32 R2, -RZ, R31.reuse.H0_H0 ;  /* 0x2000001fff027230 */ /* 0x100fe40000004100 */
[C---:B------:R-:W-:Y:S01]  /*8170*/  FFMA R4, R27.reuse, R17, R4 ;  /* 0x000000111b047223 */ /* 0x040fe20000000004 */
[C---:B------:R-:W-:Y:S01]  /*8180*/  FMUL R6, R24.reuse, R10 ;  /* 0x0000000a18067220 */ /* 0x040fe20000400000 */
[C---:B------:R-:W-:Y:S01]  /*8190*/  FFMA R5, R27.reuse, R0, R5 ;  /* 0x000000001b057223 */ /* 0x040fe20000000005 */
[----:B------:R-:W-:Y:S02]  /*81a0*/  HADD2.F32 R16, -RZ, R31.H1_H1 ;  /* 0x3000001fff107230 */ /* 0x000fe40000004100 */
[C---:B------:R-:W-:Y:S01]  /*81b0*/  FMUL R11, R24.reuse, R11 ;  /* 0x0000000b180b7220 */ /* 0x040fe20000400000 */
[--C-:B---3--:R-:W-:Y:S02]  /*81c0*/  HADD2.F32 R0, -RZ, R36.reuse.H0_H0 ;  /* 0x20000024ff007230 */ /* 0x108fe40000004100 */
[----:B------:R-:W-:Y:S01]  /*81d0*/  FFMA R6, R27, R2, R6 ;  /* 0x000000021b067223 */ /* 0x000fe20000000006 */
[----:B------:R-:W-:Y:S01]  /*81e0*/  F2FP.F16.F32.PACK_AB R33, R7, R3 ;  /* 0x000000030721723e */ /* 0x000fe200000000ff */
[C---:B------:R-:W-:Y:S01]  /*81f0*/  FFMA R11, R27.reuse, R16, R11 ;  /* 0x000000101b0b7223 */ /* 0x040fe2000000000b */
[----:B------:R-:W-:Y:S02]  /*8200*/  HADD2.F32 R2, -RZ, R36.H1_H1 ;  /* 0x30000024ff027230 */ /* 0x000fe40000004100 */
[C---:B------:R-:W-:Y:S01]  /*8210*/  FFMA R8, R27.reuse, R0, R8 ;  /* 0x000000001b087223 */ /* 0x040fe20000000008 */
[--C-:B------:R-:W-:Y:S02]  /*8220*/  HADD2.F32 R3, -RZ, R37.reuse.H0_H0 ;  /* 0x20000025ff037230 */ /* 0x100fe40000004100 */
[C---:B------:R-:W-:Y:S01]  /*8230*/  FMUL R10, R24.reuse, R14 ;  /* 0x0000000e180a7220 */ /* 0x040fe20000400000 */
[----:B------:R-:W-:Y:S02]  /*8240*/  HADD2.F32 R0, -RZ, R37.H1_H1 ;  /* 0x30000025ff007230 */ /* 0x000fe40000004100 */
[C---:B------:R-:W-:Y:S01]  /*8250*/  FMUL R15, R24.reuse, R15 ;  /* 0x0000000f180f7220 */ /* 0x040fe20000400000 */
[C---:B------:R-:W-:Y:S01]  /*8260*/  FFMA R9, R27.reuse, R2, R9 ;  /* 0x000000021b097223 */ /* 0x040fe20000000009 */
[C---:B------:R-:W-:Y:S01]  /*8270*/  FFMA R10, R27.reuse, R3, R10 ;  /* 0x000000031b0a7223 */ /* 0x040fe2000000000a */
[--C-:B------:R-:W-:Y:S02]  /*8280*/  HADD2.F32 R2, -RZ, R38.reuse.H0_H0 ;  /* 0x20000026ff027230 */ /* 0x100fe40000004100 */
[----:B------:R-:W-:Y:S01]  /*8290*/  FFMA R15, R27, R0, R15 ;  /* 0x000000001b0f7223 */ /* 0x000fe2000000000f */
[----:B------:R-:W-:Y:S01]  /*82a0*/  HADD2.F32 R3, -RZ, R38.H1_H1 ;  /* 0x30000026ff037230 */ /* 0x000fe20000004100 */
[----:B------:R-:W-:Y:S01]  /*82b0*/  F2FP.F16.F32.PACK_AB R34, R5, R4 ;  /* 0x000000040522723e */ /* 0x000fe200000000ff */
[--C-:B------:R-:W-:Y:S02]  /*82c0*/  HADD2.F32 R0, -RZ, R39.reuse.H0_H0 ;  /* 0x20000027ff007230 */ /* 0x100fe40000004100 */
[C---:B------:R-:W-:Y:S01]  /*82d0*/  FMUL R14, R24.reuse, R18 ;  /* 0x00000012180e7220 */ /* 0x040fe20000400000 */
[----:B------:R-:W-:Y:S02]  /*82e0*/  HADD2.F32 R4, -RZ, R39.H1_H1 ;  /* 0x30000027ff047230 */ /* 0x000fe40000004100 */
[----:B------:R-:W-:Y:S01]  /*82f0*/  FMUL R19, R24, R19 ;  /* 0x0000001318137220 */ /* 0x000fe20000400000 */
[----:B------:R-:W-:Y:S01]  /*8300*/  F2FP.F16.F32.PACK_AB R35, R11, R6 ;  /* 0x000000060b23723e */ /* 0x000fe200000000ff */
[C---:B------:R-:W-:Y:S01]  /*8310*/  FFMA R12, R27.reuse, R2, R12 ;  /* 0x000000021b0c7223 */ /* 0x040fe2000000000c */
[C---:B------:R-:W-:Y:S01]  /*8320*/  FFMA R13, R27.reuse, R3, R13 ;  /* 0x000000031b0d7223 */ /* 0x040fe2000000000d */
[C---:B------:R-:W-:Y:S01]  /*8330*/  FFMA R14, R27.reuse, R0, R14 ;  /* 0x000000001b0e7223 */ /* 0x040fe2000000000e */
[----:B------:R-:W-:Y:S01]  /*8340*/  FFMA R19, R27, R4, R19 ;  /* 0x000000041b137223 */ /* 0x000fe20000000013 */
[----:B------:R1:W-:Y:S01]  /*8350*/  STS.128 [R67+UR44+0x300], R32 ;  /* 0x0003002043007988 */ /* 0x0003e20008000c2c */
[----:B------:R-:W-:Y:S02]  /*8360*/  F2FP.F16.F32.PACK_AB R8, R9, R8 ;  /* 0x000000080908723e */ /* 0x000fe400000000ff */
[----:B------:R-:W-:Y:S02]  /*8370*/  F2FP.F16.F32.PACK_AB R9, R15, R10 ;  /* 0x0000000a0f09723e */ /* 0x000fe400000000ff */
[----:B------:R-:W-:Y:S02]  /*8380*/  F2FP.F16.F32.PACK_AB R10, R13, R12 ;  /* 0x0000000c0d0a723e */ /* 0x000fe400000000ff */
[----:B------:R-:W-:Y:S05]  /*8390*/  F2FP.F16.F32.PACK_AB R11, R19, R14 ;  /* 0x0000000e130b723e */ /* 0x000fea00000000ff */
[----:B------:R1:W-:Y:S01]  /*83a0*/  STS.128 [R68+0x300], R8 ;  /* 0x0003000844007388 */ /* 0x0003e20000000c00 */
[----:B------:R-:W-:Y:S01]  /*83b0*/  @!PT LDS RZ, [RZ] ;  /* 0x00000000fffff984 */ /* 0x000fe20000000800 */
[----:B------:R-:W-:Y:S01]  /*83c0*/  @!PT LDS RZ, [RZ] ;  /* 0x00000000fffff984 */ /* 0x000fe20000000800 */
[----:B------:R-:W-:Y:S01]  /*83d0*/  @!PT LDS RZ, [RZ] ;  /* 0x00000000fffff984 */ /* 0x000fe20000000800 */
[----:B------:R-:W-:Y:S01]  /*83e0*/  @!PT LDS RZ, [RZ] ;  /* 0x00000000fffff984 */ /* 0x000fe20000000800 */
[----:B------:R2:W-:Y:S07]  /*83f0*/  MEMBAR.ALL.CTA ;  /* 0x0000000000007992 */ /* 0x0005ee0000008000 */
[----:B--2---:R-:W2:Y:S02]  /*8400*/  FENCE.VIEW.ASYNC.S ;  /* 0x00000000000073c6 */ /* 0x004ea40000000000 */
[----:B--2---:R-:W-:Y:S06]  /*8410*/  BAR.SYNC.DEFER_BLOCKING 0x1, 0x80 ;  /* 0x0042000000007b1d */ /* 0x004fec0000010000 */
[----:B------:R-:W-:Y:S05]  /*8420*/  @P0 BRA `(.L_x_133) ;  /* 0x00000000004c0947 */ /* 0x000fea0003800000 */
[----:B------:R-:W-:Y:S01]  /*8430*/  UIADD3 UR4, UPT, UPT, UR44, 0x300, URZ ;  /* 0x000003002c047890 */ /* 0x000fe2000fffe0ff */
[----:B------:R-:W-:Y:S01]  /*8440*/  R2UR UR10, R63 ;  /* 0x000000003f0a72ca */ /* 0x000fe200000e0000 */
[----:B------:R-:W-:Y:S01]  /*8450*/  UMOV UR9, UR46 ;  /* 0x0000002e00097c82 */ /* 0x000fe20008000000 */
[----:B------:R-:W-:Y:S01]  /*8460*/  R2UR UR11, R62 ;  /* 0x000000003e0b72ca */ /* 0x000fe200000e0000 */
[----:B------:R-:W-:Y:S01]  /*8470*/  UIADD3 UR6, UPT, UPT, UR44, 0xb00, URZ ;  /* 0x00000b002c067890 */ /* 0x000fe2000fffe0ff */
[----:B------:R-:W-:Y:S01]  /*8480*/  R2UR UR12, R60 ;  /* 0x000000003c0c72ca */ /* 0x000fe200000e0000 */
[----:B------:R-:W-:Y:S01]  /*8490*/  IMAD.U32 R50, RZ, RZ, UR4 ;  /* 0x00000004ff327e24 */ /* 0x000fe2000f8e00ff */
[----:B------:R-:W-:Y:S01]  /*84a0*/  R2UR UR13, R61 ;  /* 0x000000003d0d72ca */ /* 0x000fe200000e0000 */
[----:B------:R-:W-:Y:S02]  /*84b0*/  UIADD3 UR4, UP0, UPT, UR62, 0x780, URZ ;  /* 0x000007803e047890 */ /* 0x000fe4000ff1e0ff */
[----:B------:R-:W-:Y:S01]  /*84c0*/  UIADD3 UR7, UPT, UPT, UR46, 0x40, URZ ;  /* 0x000000402e077890 */ /* 0x000fe2000fffe0ff */
[----:B------:R-:W-:Y:S01]  /*84d0*/  R2UR UR8, R50 ;  /* 0x00000000320872ca */ /* 0x000fe200000e0000 */
[----:B------:R-:W-:Y:S11]  /*84e0*/  UIADD3.X UR5, UPT, UPT, URZ, UR63, URZ, UP0, !UPT ;  /* 0x0000003fff057290 */ /* 0x000ff600087fe4ff */
[----:B------:R-:W-:Y:S01]  /*84f0*/  @!UPT UIADD3 URZ, UPT, UPT, URZ, URZ, URZ ;  /* 0x000000fffffff290 */ /* 0x000fe2000fffe0ff */
[----:B------:R2:W-:Y:S02]  /*8500*/  UTMASTG.5D.IM2COL [UR8], [UR4] ;  /* 0x00000008040073b5 */ /* 0x0005e40008060000 */
[----:B--2---:R-:W-:Y:S01]  /*8510*/  UMOV UR8, UR6 ;  /* 0x0000000600087c82 */ /* 0x004fe20008000000 */
[----:B------:R-:W-:Y:S02]  /*8520*/  UMOV UR9, UR7 ;  /* 0x0000000700097c82 */ /* 0x000fe40008000000 */
[----:B------:R2:W-:Y:S01]  /*8530*/  UTMASTG.5D.IM2COL [UR8], [UR4] ;  /* 0x00000008040073b5 */ /* 0x0005e20008060000 */
[----:B------:R0:W-:Y:S01]  /*8540*/  UTMACMDFLUSH ;  /* 0x00000000000079b7 */ /* 0x0001e20000000000 */
[----:B--2---:R-:W-:Y:S04]  /*8550*/  DEPBAR.LE SB0, 0x1 ;  /* 0x000080400000791a */ /* 0x004fe80000000000 */
.L_x_133:
[----:B------:R-:W-:Y:S05]  /*8560*/  BSYNC.RECONVERGENT B0 ;  /* 0x0000000000007941 */ /* 0x000fea0003800200 */
.L_x_132:
[----:B------:R-:W-:Y:S01]  /*8570*/  BAR.SYNC.DEFER_BLOCKING 0x1, 0x80 ;  /* 0x0042000000007b1d */ /* 0x000fe20000010000 */
[----:B------:R-:W-:Y:S01]  /*8580*/  ISETP.NE.AND P1, PT, R66, RZ, PT ;  /* 0x000000ff4200720c */ /* 0x000fe20003f25270 */
[----:B------:R-:W-:Y:S01]  /*8590*/  UISETP.NE.AND UP0, UPT, UR49, URZ, UPT ;  /* 0x000000ff3100728c */ /* 0x000fe2000bf05270 */
[----:B------:R-:W-:Y:S11]  /*85a0*/  LEA R4, R26, UR44, 0x3 ;  /* 0x0000002c1a047c11 */ /* 0x000ff6000f8e18ff */
[----:B------:R-:W-:Y:S01]  /*85b0*/  @P1 SHF.L.U32 R3, R53, 0x1f, RZ ;  /* 0x0000001f35031819 */ /* 0x000fe200000006ff */
[----:B------:R-:W-:Y:S06]  /*85c0*/  BRA.U !UP0, `(.L_x_134) ;  /* 0x0000000108247547 */ /* 0x000fec000b800000 */
[----:B------:R-:W2:Y:S01]  /*85d0*/  S2R R0, SR_CgaCtaId ;  /* 0x0000000000007919 */ /* 0x000ea20000008800 */
[----:B------:R-:W-:Y:S01]  /*85e0*/  IMAD.U32 R2, RZ, RZ, UR47 ;  /* 0x0000002fff027e24 */ /* 0x000fe2000f8e00ff */
[----:B------:R-:W-:Y:S04]  /*85f0*/  UIADD3 UR4, UPT, UPT, UR47, 0x1, URZ ;  /* 0x000000012f047890 */ /* 0x000fe8000fffe0ff */
[----:B------:R-:W-:Y:S01]  /*8600*/  @P1 LEA R2, R2, UR44, 0x3 ;  /* 0x0000002c02021c11 */ /* 0x000fe2000f8e18ff */
[----:B------:R-:W-:Y:S04]  /*8610*/  UISETP.NE.AND UP0, UPT, UR4, 0x4, UPT ;  /* 0x000000040400788c */ /* 0x000fe8000bf05270 */
[----:B------:R-:W-:Y:S01]  /*8620*/  @P1 VIADD R2, R2, 0x1c0 ;  /* 0x000001c002021836 */ /* 0x000fe20000000000 */
[----:B------:R-:W-:Y:S04]  /*8630*/  USEL UR47, UR4, URZ, UP0 ;  /* 0x000000ff042f7287 */ /* 0x000fe80008000000 */
[----:B--2---:R-:W-:Y:S04]  /*8640*/  @P1 PRMT R0, R0, 0x654, R2 ;  /* 0x0000065400001816 */ /* 0x004fe80000000002 */
[----:B------:R2:W-:Y:S04]  /*8650*/  @P1 SYNCS.ARRIVE.TRANS64.RED.A1T0 RZ, [R0+URZ], RZ ;  /* 0x000000ff00ff19a7 */ /* 0x0005e800081004ff */
.L_x_134:
[----:B------:R-:W3:Y:S01]  /*8660*/  @P1 SYNCS.PHASECHK.TRANS64.TRYWAIT P0, [R4+URZ+0x1a0], R3 ;  /* 0x0001a003040015a7 */ /* 0x000ee200080011ff */
[----:B------:R-:W-:Y:S01]  /*8670*/  BSSY B1, `(.L_x_135) ;  /* 0x0000012000017945 */ /* 0x000fe20003800000 */
[----:B---3--:R-:W-:Y:S03]  /*8680*/  @P1 SEL R69, RZ, 0x1, !P0 ;  /* 0x00000001ff451807 */ /* 0x008fe60004000000 */
[----:B------:R-:W-:Y:S05]  /*8690*/  @!P1 BRA `(.L_x_136) ;  /* 0x00000000003c9947 */ /* 0x000fea0003800000 */
[----:B------:R-:W-:Y:S01]  /*86a0*/  ISETP.NE.AND P1, PT, R70, RZ, PT ;  /* 0x000000ff4600720c */ /* 0x000fe20003f25270 */
[----:B------:R-:W-:Y:S01]  /*86b0*/  BSSY B0, `(.L_x_137) ;  /* 0x0000009000007945 */ /* 0x000fe20003800000 */
[----:B------:R-:W-:Y:S11]  /*86c0*/  ISETP.NE.AND P0, PT, R69, RZ, PT ;  /* 0x000000ff4500720c */ /* 0x000ff60003f05270 */
[----:B------:R-:W-:Y:S05]  /*86d0*/  @P1 IMAD R3, R26, 0x1000, R67 ;  /* 0x000010001a031824 */ /* 0x000fea00078e0243 */
[----:B------:R-:W-:Y:S05]  /*86e0*/  @P1 IADD3 R2, PT, PT, R3, UR44, RZ ;  /* 0x0000002c03021c10 */ /* 0x000fea000fffe0ff */
[----:B------:R-:W-:Y:S01]  /*86f0*/  @P1 IMAD.IADD R2, R72, 0x1, R2 ;  /* 0x0000000148021824 */ /* 0x000fe200078e0202 */
[----:B------:R-:W-:Y:S06]  /*8700*/  @P0 BRA `(.L_x_138) ;  /* 0x00000000000c0947 */ /* 0x000fec0003800000 */
[----:B--2---:R-:W-:Y:S04]  /*8710*/  SHF.L.U32 R0, R53, 0x1f, RZ ;  /* 0x0000001f35007819 */ /* 0x004fe800000006ff */
[----:B------:R-:W2:Y:S02]  /*8720*/  SYNCS.PHASECHK.TRANS64.TRYWAIT P0, [R4+URZ+0x1a0], R0 ;  /* 0x0001a000040075a7 */ /* 0x000ea400080011ff */
[----:B--2---:R-:W-:Y:S05]  /*8730*/  @!P0 BRA `(.L_x_139) ;  /* 0x0000002c00d48947 */ /* 0x004fea0003800000 */
.L_x_138:
[----:B------:R-:W-:Y:S05]  /*8740*/  BSYNC B0 ;  /* 0x0000000000007941 */ /* 0x000fea0003800000 */
.L_x_137:
[----:B------:R-:W-:Y:S02]  /*8750*/  ISETP.NE.AND P0, PT, R70, RZ, PT ;  /* 0x000000ff4600720c */ /* 0x000fe40003f05270 */
[----:B------:R-:W-:Y:S11]  /*8760*/  IADD3 R26, PT, PT, R26, 0x1, RZ ;  /* 0x000000011a1a7810 */ /* 0x000ff60007ffe0ff */
[----:B------:R3:W4:Y:S04]  /*8770*/  @P0 LDS.128 R28, [R3+UR44+0x300] ;  /* 0x0003002c031c0984 */ /* 0x0007280008000c00 */
[----:B------:R3:W1:Y:S02]  /*8780*/  @P0 LDS.128 R36, [R2+0x300] ;  /* 0x0003000002240984 */ /* 0x0006640000000c00 */
.L_x_136:
[----:B------:R-:W-:Y:S05]  /*8790*/  BSYNC B1 ;  /* 0x0000000000017941 */ /* 0x000fea0003800000 */
.L_x_135:
[----:B--2---:R-:W-:Y:S05]  /*87a0*/  VIADD R0, R25, 0x10 ;  /* 0x0000001019007836 */ /* 0x004fea0000000000 */
[----:B------:R-:W-:Y:S04]  /*87b0*/  SHF.R.U32.HI R0, RZ, 0x15, R0 ;  /* 0x00000015ff007819 */ /* 0x000fe80000011600 */
[----:B------:R-:W-:Y:S11]  /*87c0*/  LOP3.LUT P0, RZ, R0, 0x3, R46, 0x48, !PT ;  /* 0x0000000300ff7812 */ /* 0x000ff6000780482e */
[----:B------:R-:W-:Y:S02]  /*87d0*/  @!UPT UIADD3 URZ, UPT, UPT, URZ, URZ, URZ ;  /* 0x000000fffffff290 */ /* 0x000fe4000fffe0ff */
[----:B------:R-:W-:Y:S05]  /*87e0*/  @!P0 BRA `(.L_x_140) ;  /* 0x0000000000408947 */ /* 0x000fea0003800000 */
[----:B------:R-:W2:Y:S01]  /*87f0*/  LDCU.64 UR8, c[0x4][0x70] ;  /* 0x01000e00ff0877ac */ /* 0x000ea20008000a00 */
[----:B---3--:R-:W-:Y:S01]  /*8800*/  MOV R3, 0x0 ;  /* 0x0000000000037802 */ /* 0x008fe20000000f00 */
[----:B------:R-:W-:Y:S02]  /*8810*/  HFMA2 R12, -RZ, RZ, 0, 5.9604644775390625e-08 ;  /* 0x00000001ff0c7431 */ /* 0x000fe400000001ff */
[----:B-1----:R-:W-:Y:S02]  /*8820*/  IMAD.MOV.U32 R8, RZ, RZ, 0x192 ;  /* 0x00000192ff087424 */ /* 0x002fe400078e00ff */
[----:B------:R-:W-:Y:S01]  /*8830*/  IMAD.MOV.U32 R13, RZ, RZ, RZ ;  /* 0x000000ffff0d7224 */ /* 0x000fe200078e00ff */
[----:B------:R-:W1:Y:S01]  /*8840*/  LDCU.64 UR6, c[0x4][0x78] ;  /* 0x01000f00ff0677ac */ /* 0x000e620008000a00 */
[----:B------:R-:W3:Y:S01]  /*8850*/  LDC.64 R2, c[0x4][R3] ;  /* 0x0100000003027b82 */ /* 0x000ee20000000a00 */
[----:B------:R-:W5:Y:S01]  /*8860*/  LDCU.64 UR4, c[0x4][0x10] ;  /* 0x01000200ff0477ac */ /* 0x000f620008000a00 */
[----:B--2---:R-:W-:Y:S01]  /*8870*/  MOV R5, UR9 ;  /* 0x0000000900057c02 */ /* 0x004fe20008000f00 */
[----:B------:R-:W-:Y:S01]  /*8880*/  IMAD.U32 R4, RZ, RZ, UR8 ;  /* 0x00000008ff047e24 */ /* 0x000fe2000f8e00ff */
[----:B-1----:R-:W-:Y:S01]  /*8890*/  MOV R7, UR7 ;  /* 0x0000000700077c02 */ /* 0x002fe20008000f00 */
[----:B------:R-:W-:Y:S01]  /*88a0*/  IMAD.U32 R6, RZ, RZ, UR6 ;  /* 0x00000006ff067e24 */ /* 0x000fe2000f8e00ff */
[----:B-----5:R-:W-:Y:S01]  /*88b0*/  MOV R11, UR5 ;  /* 0x00000005000b7c02 */ /* 0x020fe20008000f00 */
[----:B------:R-:W-:Y:S02]  /*88c0*/  IMAD.U32 R10, RZ, RZ, UR4 ;  /* 0x00000004ff0a7e24 */ /* 0x000fe4000f8e00ff */
[----:B------:R-:W-:Y:S07]  /*88d0*/  LEPC R20, `(.L_x_140) ;  /* 0x000000001014794e */ /* 0x000fee0000000000 */
[----:B---34-:R-:W-:Y:S05]  /*88e0*/  CALL.ABS.NOINC R2 ;  /* 0x0000000002007343 */ /* 0x018fea0003c00000 */
.L_x_140:
[----:B------:R-:W-:Y:S01]  /*88f0*/  ISETP.NE.AND P6, PT, R66, RZ, PT ;  /* 0x000000ff4200720c */ /* 0x000fe20003fc5270 */
[----:B------:R-:W2:Y:S01]  /*8900*/  S2R R71, SR_CgaCtaId ;  /* 0x0000000000477919 */ /* 0x000ea20000008800 */
[----:B------:R-:W-:Y:S05]  /*8910*/  WARPSYNC.ALL ;  /* 0x0000000000007948 */ /* 0x000fea0003800000 */
[----:B------:R-:W-:Y:S01]  /*8920*/  R2UR UR4, R25 ;  /* 0x00000000190472ca */ /* 0x000fe200000e0000 */
[--C-:B---34-:R-:W-:Y:S01]  /*8930*/  HADD2.F32 R3, -RZ, R28.reuse.H0_H0 ;  /* 0x2000001cff037230 */ /* 0x118fe20000004100 */
[----:B------:R-:W-:Y:S01]  /*8940*/  ISETP.NE.AND P0, PT, R55, RZ, PT ;  /* 0x000000ff3700720c */ /* 0x000fe20003f05270 */
[--C-:B------:R-:W-:Y:S01]  /*8950*/  HADD2.F32 R20, -RZ, R29.reuse.H0_H0 ;  /* 0x2000001dff147230 */ /* 0x100fe20000004100 */
[----:B------:R-:W-:Y:S01]  /*8960*/  BSSY.RECONVERGENT B0, `(.L_x_141) ;  /* 0x0000058000007945 */ /* 0x000fe20003800200 */
[----:B------:R-:W-:Y:S08]  /*8970*/  HADD2.F32 R21, -RZ, R29.H1_H1 ;  /* 0x3000001dff157230 */ /* 0x000ff00000004100 */
[----:B-1----:R-:W1:Y:S02]  /*8980*/  LDTM.x16 R4, tmem[UR4+0x10] ;  /* 0x00001004000479ee */ /* 0x002e640008240000 */
        /* <DEDUP_REMOVED lines=9> */
[C---:B------:R-:W-:Y:S01]  /*8a20*/  FFMA R3, R27.reuse, R20, R3 ;  /* 0x000000141b037223 */ /* 0x040fe20000000003 */
[----:B------:R-:W-:Y:S01]  /*8a30*/  FFMA R7, R27, R21, R7 ;  /* 0x000000151b077223 */ /* 0x000fe20000000007 */
[----:B------:R-:W-:Y:S01]  /*8a40*/  FMUL R12, R24, R16 ;  /* 0x00000010180c7220 */ /* 0x000fe20000400000 */
[----:B------:R-:W-:Y:S01]  /*8a50*/  F2FP.F16.F32.PACK_AB R32, R2, R0 ;  /* 0x000000000220723e */ /* 0x000fe200000000ff */
[--C-:B------:R-:W-:Y:S02]  /*8a60*/  HADD2.F32 R16, -RZ, R30.reuse.H0_H0 ;  /* 0x2000001eff107230 */ /* 0x100fe40000004100 */
[C---:B------:R-:W-:Y:S01]  /*8a70*/  FMUL R5, R24.reuse, R9 ;  /* 0x0000000918057220 */ /* 0x040fe20000400000 */
[----:B------:R-:W-:Y:S01]  /*8a80*/  HADD2.F32 R0, -RZ, R30.H1_H1 ;  /* 0x3000001eff007230 */ /* 0x000fe20000004100 */
[----:B------:R-:W-:Y:S01]  /*8a90*/  F2FP.F16.F32.PACK_AB R33, R7, R3 ;  /* 0x000000030721723e */ /* 0x000fe200000000ff */
[--C-:B------:R-:W-:Y:S02]  /*8aa0*/  HADD2.F32 R2, -RZ, R31.reuse.H0_H0 ;  /* 0x2000001fff027230 */ /* 0x100fe40000004100 */
[C---:B------:R-:W-:Y:S01]  /*8ab0*/  FMUL R6, R24.reuse, R10 ;  /* 0x0000000a18067220 */ /* 0x040fe20000400000 */
[----:B------:R-:W-:Y:S02]  /*8ac0*/  HADD2.F32 R3, -RZ, R31.H1_H1 ;  /* 0x3000001fff037230 */ /* 0x000fe40000004100 */
[C---:B------:R-:W-:Y:S01]  /*8ad0*/  FMUL R11, R24.reuse, R11 ;  /* 0x0000000b180b7220 */ /* 0x040fe20000400000 */
[C---:B------:R-:W-:Y:S01]  /*8ae0*/  FFMA R4, R27.reuse, R16, R4 ;  /* 0x000000101b047223 */ /* 0x040fe20000000004 */
[C---:B------:R-:W-:Y:S01]  /*8af0*/  FFMA R5, R27.reuse, R0, R5 ;  /* 0x000000001b057223 */ /* 0x040fe20000000005 */
[C---:B------:R-:W-:Y:S01]  /*8b00*/  FFMA R6, R27.reuse, R2, R6 ;  /* 0x000000021b067223 */ /* 0x040fe20000000006 */
[--C-:B------:R-:W-:Y:S02]  /*8b10*/  HADD2.F32 R0, -RZ, R36.reuse.H0_H0 ;  /* 0x20000024ff007230 */ /* 0x100fe40000004100 */
[C---:B------:R-:W-:Y:S01]  /*8b20*/  FFMA R11, R27.reuse, R3, R11 ;  /* 0x000000031b0b7223 */ /* 0x040fe2000000000b */
[----:B------:R-:W-:Y:S02]  /*8b30*/  HADD2.F32 R2, -RZ, R36.H1_H1 ;  /* 0x30000024ff027230 */ /* 0x000fe40000004100 */
[C---:B------:R-:W-:Y:S01]  /*8b40*/  FMUL R9, R24.reuse, R13 ;  /* 0x0000000d18097220 */ /* 0x040fe20000400000 */
[--C-:B------:R-:W-:Y:S02]  /*8b50*/  HADD2.F32 R3, -RZ, R37.reuse.H0_H0 ;  /* 0x20000025ff037230 */ /* 0x100fe40000004100 */
[C---:B------:R-:W-:Y:S01]  /*8b60*/  FMUL R10, R24.reuse, R14 ;  /* 0x0000000e180a7220 */ /* 0x040fe20000400000 */
[C---:B------:R-:W-:Y:S01]  /*8b70*/  FFMA R8, R27.reuse, R0, R8 ;  /* 0x000000001b087223 */ /* 0x040fe20000000008 */
[C---:B------:R-:W-:Y:S01]  /*8b80*/  FFMA R9, R27.reuse, R2, R9 ;  /* 0x000000021b097223 */ /* 0x040fe20000000009 */
[----:B------:R-:W-:Y:S02]  /*8b90*/  HADD2.F32 R0, -RZ, R37.H1_H1 ;  /* 0x30000025ff007230 */ /* 0x000fe40000004100 */
[----:B------:R-:W-:Y:S01]  /*8ba0*/  FFMA R10, R27, R3, R10 ;  /* 0x000000031b0a7223 */ /* 0x000fe2000000000a */
[C---:B------:R-:W-:Y:S01]  /*8bb0*/  FMUL R15, R24.reuse, R15 ;  /* 0x0000000f180f7220 */ /* 0x040fe20000400000 */
[--C-:B------:R-:W-:Y:S01]  /*8bc0*/  HADD2.F32 R2, -RZ, R38.reuse.H0_H0 ;  /* 0x20000026ff027230 */ /* 0x100fe20000004100 */
[----:B------:R-:W-:Y:S01]  /*8bd0*/  F2FP.F16.F32.PACK_AB R34, R5, R4 ;  /* 0x000000040522723e */ /* 0x000fe200000000ff */
[----:B------:R-:W-:Y:S02]  /*8be0*/  HADD2.F32 R3, -RZ, R38.H1_H1 ;  /* 0x30000026ff037230 */ /* 0x000fe40000004100 */
[C---:B------:R-:W-:Y:S01]  /*8bf0*/  FMUL R13, R24.reuse, R17 ;  /* 0x00000011180d7220 */ /* 0x040fe20000400000 */
[--C-:B------:R-:W-:Y:S02]  /*8c00*/  HADD2.F32 R4, -RZ, R39.reuse.H0_H0 ;  /* 0x20000027ff047230 */ /* 0x100fe40000004100 */
[C---:B------:R-:W-:Y:S01]  /*8c10*/  FMUL R14, R24.reuse, R18 ;  /* 0x00000012180e7220 */ /* 0x040fe20000400000 */
[----:B------:R-:W-:Y:S02]  /*8c20*/  HADD2.F32 R5, -RZ, R39.H1_H1 ;  /* 0x30000027ff057230 */ /* 0x000fe40000004100 */
[----:B------:R-:W-:Y:S01]  /*8c30*/  FFMA R15, R27, R0, R15 ;  /* 0x000000001b0f7223 */ /* 0x000fe2000000000f */
        /* <DEDUP_REMOVED lines=10> */
[----:B------:R-:W-:Y:S02]  /*8ce0*/  F2FP.F16.F32.PACK_AB R11, R19, R14 ;  /* 0x0000000e130b723e */ /* 0x000fe400000000ff */
[----:B------:R-:W-:Y:S02]  /*8cf0*/  MOV R0, UR47 ;  /* 0x0000002f00007c02 */ /* 0x000fe40008000f00 */
[----:B------:R-:W-:Y:S01]  /*8d00*/  LEA R2, R26, UR44, 0x3 ;  /* 0x0000002c1a027c11 */ /* 0x000fe2000f8e18ff */
[----:B------:R1:W-:Y:S01]  /*8d10*/  STS.128 [R68+0x1300], R8 ;  /* 0x0013000844007388 */ /* 0x0003e20000000c00 */
[----:B------:R-:W-:Y:S02]  /*8d20*/  @P6 LEA R0, R0, UR44, 0x3 ;  /* 0x0000002c00006c11 */ /* 0x000fe4000f8e18ff */
[----:B------:R-:W-:Y:S02]  /*8d30*/  @P6 SHF.L.U32 R3, R53, 0x1f, RZ ;  /* 0x0000001f35036819 */ /* 0x000fe400000006ff */
[----:B------:R-:W-:Y:S01]  /*8d40*/  @P6 IADD3 R0, PT, PT, R0, 0x1c0, RZ ;  /* 0x000001c000006810 */ /* 0x000fe20007ffe0ff */
[----:B------:R-:W-:Y:S01]  /*8d50*/  @!PT LDS RZ, [RZ] ;  /* 0x00000000fffff984 */ /* 0x000fe20000000800 */
[----:B------:R-:W-:Y:S01]  /*8d60*/  @!PT LDS RZ, [RZ] ;  /* 0x00000000fffff984 */ /* 0x000fe20000000800 */
[----:B------:R-:W-:Y:S01]  /*8d70*/  @!PT LDS RZ, [RZ] ;  /* 0x00000000fffff984 */ /* 0x000fe20000000800 */
[----:B------:R-:W-:Y:S01]  /*8d80*/  @!PT LDS RZ, [RZ] ;  /* 0x00000000fffff984 */ /* 0x000fe20000000800 */
[----:B------:R3:W-:Y:S06]  /*8d90*/  MEMBAR.ALL.CTA ;  /* 0x0000000000007992 */ /* 0x0007ec0000008000 */
[----:B---3--:R-:W3:Y:S01]  /*8da0*/  FENCE.VIEW.ASYNC.S ;  /* 0x00000000000073c6 */ /* 0x008ee20000000000 */
[----:B--2---:R-:W-:Y:S01]  /*8db0*/  @P6 PRMT R0, R71, 0x654, R0 ;  /* 0x0000065447006816 */ /* 0x004fe20000000000 */
[----:B---3--:R-:W-:Y:S06]  /*8dc0*/  BAR.SYNC.DEFER_BLOCKING 0x1, 0x80 ;  /* 0x0042000000007b1d */ /* 0x008fec0000010000 */
[----:B------:R-:W-:Y:S05]  /*8dd0*/  @P0 BRA `(.L_x_142) ;  /* 0x0000000000400947 */ /* 0x000fea0003800000 */
[----:B------:R-:W-:Y:S01]  /*8de0*/  R2UR UR10, R63 ;  /* 0x000000003f0a72ca */ /* 0x000fe200000e0000 */
[----:B------:R-:W-:Y:S01]  /*8df0*/  UIADD3 UR4, UP0, UPT, UR62, 0x780, URZ ;  /* 0x000007803e047890 */ /* 0x000fe2000ff1e0ff */
[----:B------:R-:W-:Y:S01]  /*8e00*/  R2UR UR11, R62 ;  /* 0x000000003e0b72ca */ /* 0x000fe200000e0000 */
[----:B------:R-:W-:Y:S01]  /*8e10*/  UIADD3 UR8, UPT, UPT, UR44, 0x1300, URZ ;  /* 0x000013002c087890 */ /* 0x000fe2000fffe0ff */
[----:B------:R-:W-:Y:S01]  /*8e20*/  R2UR UR12, R60 ;  /* 0x000000003c0c72ca */ /* 0x000fe200000e0000 */
[----:B------:R-:W-:Y:S01]  /*8e30*/  UIADD3 UR9, UPT, UPT, UR46, 0x10, URZ ;  /* 0x000000102e097890 */ /* 0x000fe2000fffe0ff */
[----:B------:R-:W-:Y:S01]  /*8e40*/  R2UR UR13, R61 ;  /* 0x000000003d0d72ca */ /* 0x000fe200000e0000 */
[----:B------:R-:W-:Y:S02]  /*8e50*/  UIADD3.X UR5, UPT, UPT, URZ, UR63, URZ, UP0, !UPT ;  /* 0x0000003fff057290 */ /* 0x000fe400087fe4ff */
[----:B------:R-:W-:Y:S02]  /*8e60*/  UIADD3 UR6, UPT, UPT, UR44, 0x1b00, URZ ;  /* 0x00001b002c067890 */ /* 0x000fe4000fffe0ff */
[----:B------:R-:W-:Y:S08]  /*8e70*/  UIADD3 UR7, UPT, UPT, UR46, 0x50, URZ ;  /* 0x000000502e077890 */ /* 0x000ff0000fffe0ff */
[----:B------:R2:W-:Y:S02]  /*8e80*/  UTMASTG.5D.IM2COL [UR8], [UR4] ;  /* 0x00000008040073b5 */ /* 0x0005e40008060000 */
[----:B--2---:R-:W-:Y:S01]  /*8e90*/  UMOV UR8, UR6 ;  /* 0x0000000600087c82 */ /* 0x004fe20008000000 */
[----:B------:R-:W-:Y:S02]  /*8ea0*/  UMOV UR9, UR7 ;  /* 0x0000000700097c82 */ /* 0x000fe40008000000 */
[----:B------:R2:W-:Y:S01]  /*8eb0*/  UTMASTG.5D.IM2COL [UR8], [UR4] ;  /* 0x00000008040073b5 */ /* 0x0005e20008060000 */
[----:B------:R0:W-:Y:S01]  /*8ec0*/  UTMACMDFLUSH ;  /* 0x00000000000079b7 */ /* 0x0001e20000000000 */
[----:B--2---:R-:W-:Y:S04]  /*8ed0*/  DEPBAR.LE SB0, 0x1 ;  /* 0x000080400000791a */ /* 0x004fe80000000000 */
.L_x_142:
[----:B------:R-:W-:Y:S05]  /*8ee0*/  BSYNC.RECONVERGENT B0 ;  /* 0x0000000000007941 */ /* 0x000fea0003800200 */
.L_x_141:
[----:B------:R-:W-:Y:S01]  /*8ef0*/  BAR.SYNC.DEFER_BLOCKING 0x1, 0x80 ;  /* 0x0042000000007b1d */ /* 0x000fe20000010000 */
[----:B------:R-:W-:Y:S04]  /*8f00*/  UIADD3 UR4, UPT, UPT, UR47, 0x1, URZ ;  /* 0x000000012f047890 */ /* 0x000fe8000fffe0ff */
[----:B------:R-:W-:Y:S04]  /*8f10*/  UISETP.NE.AND UP0, UPT, UR4, 0x4, UPT ;  /* 0x000000040400788c */ /* 0x000fe8000bf05270 */
[----:B------:R-:W-:Y:S01]  /*8f20*/  USEL UR45, UR4, URZ, UP0 ;  /* 0x000000ff042d7287 */ /* 0x000fe20008000000 */
[----:B------:R2:W-:Y:S01]  /*8f30*/  @P6 SYNCS.ARRIVE.TRANS64.RED.A1T0 RZ, [R0+URZ], RZ ;  /* 0x000000ff00ff69a7 */ /* 0x0005e200081004ff */
[----:B------:R-:W-:Y:S01]  /*8f40*/  BSSY B1, `(.L_x_143) ;  /* 0x0000013000017945 */ /* 0x000fe20003800000 */
[----:B------:R-:W3:Y:S02]  /*8f50*/  @P6 SYNCS.PHASECHK.TRANS64.TRYWAIT P0, [R2+URZ+0x1a0], R3 ;  /* 0x0001a003020065a7 */ /* 0x000ee400080011ff */
[----:B---3--:R-:W-:Y:S01]  /*8f60*/  @P6 SEL R69, RZ, 0x1, !P0 ;  /* 0x00000001ff456807 */ /* 0x008fe20004000000 */
[----:B--2---:R-:W-:Y:S06]  /*8f70*/  @!P6 BRA `(.L_x_144) ;  /* 0x00000000003ce947 */ /* 0x004fec0003800000 */
[----:B------:R-:W-:Y:S01]  /*8f80*/  ISETP.NE.AND P1, PT, R70, RZ, PT ;  /* 0x000000ff4600720c */ /* 0x000fe20003f25270 */
[----:B------:R-:W-:Y:S01]  /*8f90*/  BSSY B0, `(.L_x_145) ;  /* 0x0000009000007945 */ /* 0x000fe20003800000 */
[----:B------:R-:W-:Y:S11]  /*8fa0*/  ISETP.NE.AND P0, PT, R69, RZ, PT ;  /* 0x000000ff4500720c */ /* 0x000ff60003f05270 */
[----:B------:R-:W-:Y:S05]  /*8fb0*/  @P1 IMAD R3, R26, 0x1000, R67 ;  /* 0x000010001a031824 */ /* 0x000fea00078e0243 */
[----:B------:R-:W-:Y:S05]  /*8fc0*/  @P1 IADD3 R0, PT, PT, R3, UR44, RZ ;  /* 0x0000002c03001c10 */ /* 0x000fea000fffe0ff */
[----:B------:R-:W-:Y:S01]  /*8fd0*/  @P1 IMAD.IADD R0, R72, 0x1, R0 ;  /* 0x0000000148001824 */ /* 0x000fe200078e0200 */
[----:B------:R-:W-:Y:S06]  /*8fe0*/  @P0 BRA `(.L_x_146) ;  /* 0x00000000000c0947 */ /* 0x000fec0003800000 */
[----:B------:R-:W-:Y:S04]  /*8ff0*/  SHF.L.U32 R4, R53, 0x1f, RZ ;  /* 0x0000001f35047819 */ /* 0x000fe800000006ff */
[----:B------:R-:W2:Y:S02]  /*9000*/  SYNCS.PHASECHK.TRANS64.TRYWAIT P0, [R2+URZ+0x1a0], R4 ;  /* 0x0001a004020075a7 */ /* 0x000ea400080011ff */
[----:B--2---:R-:W-:Y:S05]  /*9010*/  @!P0 BRA `(.L_x_147) ;  /* 0x0000002400b08947 */ /* 0x004fea0003800000 */
.L_x_146:
[----:B------:R-:W-:Y:S05]  /*9020*/  BSYNC B0 ;  /* 0x0000000000007941 */ /* 0x000fea0003800000 */
.L_x_145:
[----:B------:R-:W-:Y:S02]  /*9030*/  ISETP.NE.AND P0, PT, R70, RZ, PT ;  /* 0x000000ff4600720c */ /* 0x000fe40003f05270 */
[----:B------:R-:W-:Y:S11]  /*9040*/  IADD3 R26, PT, PT, R26, 0x1, RZ ;  /* 0x000000011a1a7810 */ /* 0x000ff60007ffe0ff */
[----:B------:R3:W4:Y:S04]  /*9050*/  @P0 LDS.128 R28, [R3+UR44+0x300] ;  /* 0x0003002c031c0984 */ /* 0x0007280008000c00 */
[----:B------:R3:W1:Y:S02]  /*9060*/  @P0 LDS.128 R36, [R0+0x300] ;  /* 0x0003000000240984 */ /* 0x0006640000000c00 */
.L_x_144:
[----:B------:R-:W-:Y:S05]  /*9070*/  BSYNC B1 ;  /* 0x0000000000017941 */ /* 0x000fea0003800000 */
.L_x_143:
[----:B---3--:R-:W-:Y:S05]  /*9080*/  VIADD R0, R25, 0x20 ;  /* 0x0000002019007836 */ /* 0x008fea0000000000 */
[----:B------:R-:W-:Y:S04]  /*9090*/  SHF.R.U32.HI R0, RZ, 0x15, R0 ;  /* 0x00000015ff007819 */ /* 0x000fe80000011600 */
[----:B------:R-:W-:Y:S11]  /*90a0*/  LOP3.LUT P0, RZ, R0, 0x3, R46, 0x48, !PT ;  /* 0x0000000300ff7812 */ /* 0x000ff6000780482e */
[----:B------:R-:W-:Y:S02]  /*90b0*/  @!UPT UIADD3 URZ, UPT, UPT, URZ, URZ, URZ ;  /* 0x000000fffffff290 */ /* 0x000fe4000fffe0ff */
[----:B------:R-:W-:Y:S05]  /*90c0*/  @!P0 BRA `(.L_x_148) ;  /* 0x0000000000408947 */ /* 0x000fea0003800000 */
[----:B------:R-:W3:Y:S01]  /*90d0*/  LDCU.64 UR8, c[0x4][0x70] ;  /* 0x01000e00ff0877ac */ /* 0x000ee20008000a00 */
[----:B------:R-:W-:Y:S01]  /*90e0*/  MOV R3, 0x0 ;  /* 0x0000000000037802 */ /* 0x000fe20000000f00 */
[----:B------:R-:W-:Y:S02]  /*90f0*/  HFMA2 R12, -RZ, RZ, 0, 5.9604644775390625e-08 ;  /* 0x00000001ff0c7431 */ /* 0x000fe400000001ff */
[----:B-1----:R-:W-:Y:S02]  /*9100*/  IMAD.MOV.U32 R8, RZ, RZ, 0x192 ;  /* 0x00000192ff087424 */ /* 0x002fe400078e00ff */
[----:B------:R-:W-:Y:S01]  /*9110*/  IMAD.MOV.U32 R13, RZ, RZ, RZ ;  /* 0x000000ffff0d7224 */ /* 0x000fe200078e00ff */
[----:B------:R-:W1:Y:S01]  /*9120*/  LDCU.64 UR6, c[0x4][0x78] ;  /* 0x01000f00ff0677ac */ /* 0x000e620008000a00 */
[----:B--2---:R-:W2:Y:S01]  /*9130*/  LDC.64 R2, c[0x4][R3] ;  /* 0x0100000003027b82 */ /* 0x004ea20000000a00 */
[----:B------:R-:W5:Y:S01]  /*9140*/  LDCU.64 UR4, c[0x4][0x10] ;  /* 0x01000200ff0477ac */ /* 0x000f620008000a00 */
[----:B---3--:R-:W-:Y:S01]  /*9150*/  MOV R5, UR9 ;  /* 0x0000000900057c02 */ /* 0x008fe20008000f00 */
[----:B------:R-:W-:Y:S01]  /*9160*/  IMAD.U32 R4, RZ, RZ, UR8 ;  /* 0x00000008ff047e24 */ /* 0x000fe2000f8e00ff */
[----:B-1----:R-:W-:Y:S01]  /*9170*/  MOV R7, UR7 ;  /* 0x0000000700077c02 */ /* 0x002fe20008000f00 */
[----:B------:R-:W-:Y:S01]  /*9180*/  IMAD.U32 R6, RZ, RZ, UR6 ;  /* 0x00000006ff067e24 */ /* 0x000fe2000f8e00ff */
[----:B-----5:R-:W-:Y:S01]  /*9190*/  MOV R11, UR5 ;  /* 0x00000005000b7c02 */ /* 0x020fe20008000f00 */
[----:B------:R-:W-:Y:S02]  /*91a0*/  IMAD.U32 R10, RZ, RZ, UR4 ;  /* 0x00000004ff0a7e24 */ /* 0x000fe4000f8e00ff */
[----:B------:R-:W-:Y:S07]  /*91b0*/  LEPC R20, `(.L_x_148) ;  /* 0x000000001014794e */ /* 0x000fee0000000000 */
[----:B--2-4-:R-:W-:Y:S05]  /*91c0*/  CALL.ABS.NOINC R2 ;  /* 0x0000000002007343 */ /* 0x014fea0003c00000 */
.L_x_148:
[----:B------:R-:W-:Y:S01]  /*91d0*/  ISETP.NE.AND P6, PT, R66, RZ, PT ;  /* 0x000000ff4200720c */ /* 0x000fe20003fc5270 */
[----:B------:R-:W-:Y:S05]  /*91e0*/  WARPSYNC.ALL ;  /* 0x0000000000007948 */ /* 0x000fea0003800000 */
[----:B------:R-:W-:Y:S01]  /*91f0*/  R2UR UR4, R25 ;  /* 0x00000000190472ca */ /* 0x000fe200000e0000 */
[--C-:B----4-:R-:W-:Y:S01]  /*9200*/  HADD2.F32 R3, -RZ, R28.reuse.H0_H0 ;  /* 0x2000001cff037230 */ /* 0x110fe20000004100 */
[----:B------:R-:W-:Y:S01]  /*9210*/  ISETP.NE.AND P0, PT, R55, RZ, PT ;  /* 0x000000ff3700720c */ /* 0x000fe20003f05270 */
[--C-:B------:R-:W-:Y:S01]  /*9220*/  HADD2.F32 R20, -RZ, R29.reuse.H0_H0 ;  /* 0x2000001dff147230 */ /* 0x100fe20000004100 */
[----:B------:R-:W-:Y:S01]  /*9230*/  BSSY.RECONVERGENT B0, `(.L_x_149) ;  /* 0x0000058000007945 */ /* 0x000fe20003800200 */
[----:B------:R-:W-:Y:S08]  /*9240*/  HADD2.F32 R21, -RZ, R29.H1_H1 ;  /* 0x3000001dff157230 */ /* 0x000ff00000004100 */
[----:B-12---:R-:W1:Y:S02]  /*9250*/  LDTM.x16 R4, tmem[UR4+0x20] ;  /* 0x00002004000479ee */ /* 0x006e640008240000 */
        /* <DEDUP_REMOVED lines=9> */
[----:B------:R-:W-:Y:S01]  /*92f0*/  FMUL R12, R24, R16 ;  /* 0x00000010180c7220 */ /* 0x000fe20000400000 */
[--C-:B------:R-:W-:Y:S01]  /*9300*/  HADD2.F32 R16, -RZ, R30.reuse.H0_H0 ;  /* 0x2000001eff107230 */ /* 0x100fe20000004100 */
[----:B------:R-:W-:Y:S01]  /*9310*/  F2FP.F16.F32.PACK_AB R32, R2, R0 ;  /* 0x000000000220723e */ /* 0x000fe200000000ff */
[----:B------:R-:W-:Y:S02]  /*9320*/  HADD2.F32 R0, -RZ, R30.H1_H1 ;  /* 0x3000001eff007230 */ /* 0x000fe40000004100 */
[C---:B------:R-:W-:Y:S01]  /*9330*/  FFMA R3, R27.reuse, R20, R3 ;  /* 0x000000141b037223 */ /* 0x040fe20000000003 */
[C---:B------:R-:W-:Y:S01]  /*9340*/  FMUL R5, R24.reuse, R9 ;  /* 0x0000000918057220 */ /* 0x040fe20000400000 */
[--C-:B------:R-:W-:Y:S02]  /*9350*/  HADD2.F32 R2, -RZ, R31.reuse.H0_H0 ;  /* 0x2000001fff027230 */ /* 0x100fe40000004100 */
[C---:B------:R-:W-:Y:S01]  /*9360*/  FFMA R7, R27.reuse, R21, R7 ;  /* 0x000000151b077223 */ /* 0x040fe20000000007 */
        /* <DEDUP_REMOVED lines=12> */
[C---:B------:R-:W-:Y:S01]  /*9430*/  FFMA R11, R27.reuse, R16, R11 ;  /* 0x000000101b0b7223 */ /* 0x040fe2000000000b */
        /* <DEDUP_REMOVED lines=35> */
[----:B--2---:R-:W2:Y:S01]  /*9670*/  FENCE.VIEW.ASYNC.S ;  /* 0x00000000000073c6 */ /* 0x004ea20000000000 */
[----:B------:R-:W-:Y:S01]  /*9680*/  @P6 PRMT R0, R71, 0x654, R0 ;  /* 0x0000065447006816 */ /* 0x000fe20000000000 */
[----:B--2---:R-:W-:Y:S06]  /*9690*/  BAR.SYNC.DEFER_BLOCKING 0x1, 0x80 ;  /* 0x0042000000007b1d */ /* 0x004fec0000010000 */
        /* <DEDUP_REMOVED lines=17> */
.L_x_150:
[----:B------:R-:W-:Y:S05]  /*97b0*/  BSYNC.RECONVERGENT B0 ;  /* 0x0000000000007941 */ /* 0x000fea0003800200 */
.L_x_149:
        /* <DEDUP_REMOVED lines=19> */
.L_x_154:
[----:B------:R-:W-:Y:S05]  /*98f0*/  BSYNC B0 ;  /* 0x0000000000007941 */ /* 0x000fea0003800000 */
.L_x_153:
[----:B------:R-:W-:Y:S11]  /*9900*/  ISETP.NE.AND P0, PT, R70, RZ, PT ;  /* 0x000000ff4600720c */ /* 0x000ff60003f05270 */
[----:B------:R-:W-:Y:S02]  /*9910*/  @!UPT UIADD3 URZ, UPT, UPT, URZ, URZ, URZ ;  /* 0x000000fffffff290 */ /* 0x000fe4000fffe0ff */
[----:B------:R3:W4:Y:S04]  /*9920*/  @P0 LDS.128 R28, [R26+UR44+0x300] ;  /* 0x0003002c1a1c0984 */ /* 0x0007280008000c00 */
[----:B------:R3:W1:Y:S02]  /*9930*/  @P0 LDS.128 R36, [R72+0x300] ;  /* 0x0003000048240984 */ /* 0x0006640000000c00 */
.L_x_152:
[----:B------:R-:W-:Y:S05]  /*9940*/  BSYNC B1 ;  /* 0x0000000000017941 */ /* 0x000fea0003800000 */
.L_x_151:
[----:B--2---:R-:W-:Y:S05]  /*9950*/  VIADD R0, R25, 0x30 ;  /* 0x0000003019007836 */ /* 0x004fea0000000000 */
[----:B------:R-:W-:Y:S04]  /*9960*/  SHF.R.U32.HI R0, RZ, 0x15, R0 ;  /* 0x00000015ff007819 */ /* 0x000fe80000011600 */
[----:B------:R-:W-:Y:S11]  /*9970*/  LOP3.LUT P0, RZ, R0, 0x3, R46, 0x48, !PT ;  /* 0x0000000300ff7812 */ /* 0x000ff6000780482e */
[----:B------:R-:W-:Y:S02]  /*9980*/  @!UPT UIADD3 URZ, UPT, UPT, URZ, URZ, URZ ;  /* 0x000000fffffff290 */ /* 0x000fe4000fffe0ff */
[----:B------:R-:W-:Y:S05]  /*9990*/  @!P0 BRA `(.L_x_156) ;  /* 0x0000000000408947 */ /* 0x000fea0003800000 */
[----:B------:R-:W2:Y:S01]  /*99a0*/  LDCU.64 UR8, c[0x4][0x70] ;  /* 0x01000e00ff0877ac */ /* 0x000ea20008000a00 */
[----:B------:R-:W-:Y:S01]  /*99b0*/  MOV R3, 0x0 ;  /* 0x0000000000037802 */ /* 0x000fe20000000f00 */
        /* <DEDUP_REMOVED lines=14> */
.L_x_156:
[----:B------:R-:W-:Y:S01]  /*9aa0*/  ISETP.NE.AND P0, PT, R55, RZ, PT ;  /* 0x000000ff3700720c */ /* 0x000fe20003f05270 */
[----:B------:R-:W-:Y:S05]  /*9ab0*/  WARPSYNC.ALL ;  /* 0x0000000000007948 */ /* 0x000fea0003800000 */
[----:B------:R-:W-:Y:S01]  /*9ac0*/  R2UR UR4, R25 ;  /* 0x00000000190472ca */ /* 0x000fe200000e0000 */
[--C-:B----4-:R-:W-:Y:S01]  /*9ad0*/  HADD2.F32 R20, -RZ, R28.reuse.H0_H0 ;  /* 0x2000001cff147230 */ /* 0x110fe20000004100 */
[----:B------:R-:W-:Y:S01]  /*9ae0*/  IADD3 R64, PT, PT, R64, 0x210, RZ ;  /* 0x0000021040407810 */ /* 0x000fe20007ffe0ff */
[----:B------:R-:W-:Y:S01]  /*9af0*/  HADD2.F32 R21, -RZ, R28.H1_H1 ;  /* 0x3000001cff157230 */ /* 0x000fe20000004100 */
[----:B------:R-:W-:Y:S01]  /*9b00*/  BSSY.RECONVERGENT B0, `(.L_x_157) ;  /* 0x0000055000007945 */ /* 0x000fe20003800200 */
[--C-:B------:R-:W-:Y:S01]  /*9b10*/  HADD2.F32 R25, -RZ, R29.reuse.H0_H0 ;  /* 0x2000001dff197230 */ /* 0x100fe20000004100 */
[----:B------:R-:W-:Y:S01]  /*9b20*/  LOP3.LUT R64, R64, 0xfefffff8, RZ, 0xc0, !PT ;  /* 0xfefffff840407812 */ /* 0x000fe200078ec0ff */
[----:B---3--:R-:W-:Y:S02]  /*9b30*/  HADD2.F32 R26, -RZ, R29.H1_H1 ;  /* 0x3000001dff1a7230 */ /* 0x008fe40000004100 */
[--C-:B------:R-:W-:Y:S02]  /*9b40*/  HADD2.F32 R28, -RZ, R30.reuse.H0_H0 ;  /* 0x2000001eff1c7230 */ /* 0x100fe40000004100 */
[----:B------:R-:W-:Y:S02]  /*9b50*/  HADD2.F32 R29, -RZ, R30.H1_H1 ;  /* 0x3000001eff1d7230 */ /* 0x000fe40000004100 */
[----:B-1----:R-:W1:Y:S01]  /*9b60*/  LDTM.x16 R4, tmem[UR4+0x30] ;  /* 0x00003004000479ee */ /* 0x002e620008240000 */
[----:B------:R-:W-:Y:S01]  /*9b70*/  NOP ;  /* 0x0000000000007918 */ /* 0x000fe20000000000 */
[----:B-1----:R1:W-:Y:S01]  /*9b80*/  SYNCS.ARRIVE.TRANS64.RED.A1T0 RZ, [R64+URZ], RZ ;  /* 0x000000ff40ff79a7 */ /* 0x0023e200081004ff */
[--C-:B------:R-:W-:Y:S02]  /*9b90*/  HADD2.F32 R30, -RZ, R31.reuse.H0_H0 ;  /* 0x2000001fff1e7230 */ /* 0x100fe40000004100 */
[----:B------:R-:W-:Y:S02]  /*9ba0*/  HADD2.F32 R31, -RZ, R31.H1_H1 ;  /* 0x3000001fff1f7230 */ /* 0x000fe40000004100 */
        /* <DEDUP_REMOVED lines=8> */
[C---:B------:R-:W-:Y:S01]  /*9c30*/  FMUL R4, R24.reuse, R4 ;  /* 0x0000000418047220 */ /* 0x040fe20000400000 */
[C---:B------:R-:W-:Y:S01]  /*9c40*/  FMUL R5, R24.reuse, R5 ;  /* 0x0000000518057220 */ /* 0x040fe20000400000 */
[C---:B------:R-:W-:Y:S01]  /*9c50*/  FMUL R6, R24.reuse, R6 ;  /* 0x0000000618067220 */ /* 0x040fe20000400000 */
[C---:B------:R-:W-:Y:S01]  /*9c60*/  FMUL R7, R24.reuse, R7 ;  /* 0x0000000718077220 */ /* 0x040fe20000400000 */
[C---:B------:R-:W-:Y:S01]  /*9c70*/  FFMA R4, R27.reuse, R20, R4 ;  /* 0x000000141b047223 */ /* 0x040fe20000000004 */
        /* <DEDUP_REMOVED lines=15> */
[C---:B------:R-:W-:Y:S01]  /*9d70*/  FMUL R12, R24.reuse, R16 ;  /* 0x00000010180c7220 */ /* 0x040fe20000400000 */
[C---:B------:R-:W-:Y:S01]  /*9d80*/  FFMA R0, R27.reuse, R32, R0 ;  /* 0x000000201b007223 */ /* 0x040fe20000000000 */
[C---:B------:R-:W-:Y:S01]  /*9d90*/  FMUL R13, R24.reuse, R17 ;  /* 0x00000011180d7220 */ /* 0x040fe20000400000 */
[----:B------:R-:W-:Y:S01]  /*9da0*/  FFMA R2, R27, R33, R2 ;  /* 0x000000211b027223 */ /* 0x000fe20000000002 */
[----:B------:R-:W-:Y:S01]  /*9db0*/  F2FP.F16.F32.PACK_AB R4, R5, R4 ;  /* 0x000000040504723e */ /* 0x000fe200000000ff */
[C---:B------:R-:W-:Y:S01]  /*9dc0*/  FMUL R14, R24.reuse, R18 ;  /* 0x00000012180e7220 */ /* 0x040fe20000400000 */
[----:B------:R-:W-:Y:S01]  /*9dd0*/  FFMA R3, R27, R34, R3 ;  /* 0x000000221b037223 */ /* 0x000fe20000000003 */
[----:B------:R-:W-:Y:S01]  /*9de0*/  F2FP.F16.F32.PACK_AB R5, R7, R6 ;  /* 0x000000060705723e */ /* 0x000fe200000000ff */
[----:B------:R-:W-:Y:S01]  /*9df0*/  FFMA R15, R27, R35, R15 ;  /* 0x000000231b0f7223 */ /* 0x000fe2000000000f */
[----:B------:R-:W-:Y:S01]  /*9e00*/  FMUL R19, R24, R19 ;  /* 0x0000001318137220 */ /* 0x000fe20000400000 */
[----:B------:R-:W-:Y:S01]  /*9e10*/  F2FP.F16.F32.PACK_AB R6, R9, R8 ;  /* 0x000000080906723e */ /* 0x000fe200000000ff */
[----:B------:R-:W-:Y:S01]  /*9e20*/  FFMA R12, R27, R36, R12 ;  /* 0x000000241b0c7223 */ /* 0x000fe2000000000c */
[----:B------:R-:W-:Y:S01]  /*9e30*/  F2FP.F16.F32.PACK_AB R7, R11, R10 ;  /* 0x0000000a0b07723e */ /* 0x000fe200000000ff */
[C---:B------:R-:W-:Y:S01]  /*9e40*/  FFMA R13, R27.reuse, R37, R13 ;  /* 0x000000251b0d7223 */ /* 0x040fe2000000000d */
[C---:B------:R-:W-:Y:S01]  /*9e50*/  FFMA R14, R27.reuse, R38, R14 ;  /* 0x000000261b0e7223 */ /* 0x040fe2000000000e */
[----:B------:R-:W-:Y:S01]  /*9e60*/  FFMA R19, R27, R39, R19 ;  /* 0x000000271b137223 */ /* 0x000fe20000000013 */
[----:B------:R-:W-:Y:S01]  /*9e70*/  F2FP.F16.F32.PACK_AB R16, R2, R0 ;  /* 0x000000000210723e */ /* 0x000fe200000000ff */
[----:B------:R1:W-:Y:S01]  /*9e80*/  STS.128 [R67+UR44+0x3300], R4 ;  /* 0x0033000443007988 */ /* 0x0003e20008000c2c */
        /* <DEDUP_REMOVED lines=28> */
.L_x_158:
[----:B------:R-:W-:Y:S05]  /*a050*/  BSYNC.RECONVERGENT B0 ;  /* 0x0000000000007941 */ /* 0x000fea0003800200 */
.L_x_157:
[----:B------:R-:W-:Y:S01]  /*a060*/  BAR.SYNC.DEFER_BLOCKING 0x1, 0x80 ;  /* 0x0042000000007b1d */ /* 0x000fe20000010000 */
[----:B------:R-:W-:Y:S01]  /*a070*/  UISETP.NE.AND UP0, UPT, UR49, -0x4, UPT ;  /* 0xfffffffc3100788c */ /* 0x000fe2000bf05270 */
[----:B------:R-:W-:Y:S08]  /*a080*/  IADD3 R22, PT, PT, R22, 0x1, RZ ;  /* 0x0000000116167810 */ /* 0x000ff00007ffe0ff */
[----:B------:R-:W-:Y:S05]  /*a090*/  BRA.U !UP0, `(.L_x_159) ;  /* 0x0000000108247547 */ /* 0x000fea000b800000 */
[----:B------:R-:W-:Y:S01]  /*a0a0*/  ISETP.NE.AND P0, PT, R66, RZ, PT ;  /* 0x000000ff4200720c */ /* 0x000fe20003f05270 */
[----:B------:R-:W-:Y:S01]  /*a0b0*/  IMAD.U32 R0, RZ, RZ, UR47 ;  /* 0x0000002fff007e24 */ /* 0x000fe2000f8e00ff */
[----:B------:R-:W-:Y:S04]  /*a0c0*/  UIADD3 UR4, UPT, UPT, UR47, 0x1, URZ ;  /* 0x000000012f047890 */ /* 0x000fe8000fffe0ff */
[----:B------:R-:W-:Y:S04]  /*a0d0*/  UISETP.NE.AND UP0, UPT, UR4, 0x4, UPT ;  /* 0x000000040400788c */ /* 0x000fe8000bf05270 */
[----:B------:R-:W-:Y:S03]  /*a0e0*/  USEL UR47, UR4, URZ, UP0 ;  /* 0x000000ff042f7287 */ /* 0x000fe60008000000 */
[----:B------:R-:W-:Y:S05]  /*a0f0*/  @P0 LEA R0, R0, UR44, 0x3 ;  /* 0x0000002c00000c11 */ /* 0x000fea000f8e18ff */
[----:B------:R-:W-:Y:S05]  /*a100*/  @P0 VIADD R0, R0, 0x1c0 ;  /* 0x000001c000000836 */ /* 0x000fea0000000000 */
[----:B------:R-:W-:Y:S04]  /*a110*/  @P0 PRMT R0, R71, 0x654, R0 ;  /* 0x0000065447000816 */ /* 0x000fe80000000000 */
[----:B------:R2:W-:Y:S03]  /*a120*/  @P0 SYNCS.ARRIVE.TRANS64.RED.A1T0 RZ, [R0+URZ], RZ ;  /* 0x000000ff00ff09a7 */ /* 0x0005e600081004ff */
.L_x_159:
[----:B------:R-:W-:Y:S01]  /*a130*/  R2UR UR5, R47 ;  /* 0x000000002f0572ca */ /* 0x000fe200000e0000 */
[----:B------:R-:W-:Y:S01]  /*a140*/  UISETP.NE.AND UP0, UPT, UR58, URZ, UPT ;  /* 0x000000ff3a00728c */ /* 0x000fe2000bf05270 */
[----:B------:R-:W-:Y:S01]  /*a150*/  R2UR UR4, R48 ;  /* 0x00000000300472ca */ /* 0x000fe200000e0000 */
[----:B------:R-:W-:Y:S01]  /*a160*/  UIADD3 UR49, UPT, UPT, UR49, 0x4, URZ ;  /* 0x0000000431317890 */ /* 0x000fe2000fffe0ff */
[C---:B------:R-:W-:Y:S01]  /*a170*/  ISETP.NE.AND P0, PT, R22.reuse, 0x2, PT ;  /* 0x000000021600780c */ /* 0x040fe20003f05270 */
[----:B------:R-:W-:Y:S01]  /*a180*/  UMOV UR48, UR59 ;  /* 0x0000003b00307c82 */ /* 0x000fe20008000000 */
[----:B------:R-:W-:Y:S02]  /*a190*/  LOP3.LUT R51, R51, 0x1, RZ, 0x3c, !PT ;  /* 0x0000000133337812 */ /* 0x000fe400078e3cff */
[----:B--2---:R-:W-:Y:S02]  /*a1a0*/  SEL R0, RZ, 0x1, P0 ;  /* 0x00000001ff007807 */ /* 0x004fe40000000000 */
[----:B------:R-:W-:Y:S02]  /*a1b0*/  SEL R22, R22, RZ, P0 ;  /* 0x000000ff16167207 */ /* 0x000fe40000000000 */
[----:B------:R-:W-:Y:S01]  /*a1c0*/  LOP3.LUT R52, R52, R0, RZ, 0x3c, !PT ;  /* 0x0000000034347212 */ /* 0x000fe200078e3cff */
[----:B------:R-:W-:Y:S02]  /*a1d0*/  UIADD3 UR19, UPT, UPT, UR36, UR5, URZ ;  /* 0x0000000524137290 */ /* 0x000fe4000fffe0ff */
[----:B------:R-:W-:Y:S01]  /*a1e0*/  UIADD3 UR45, UPT, UPT, UR37, UR4, URZ ;  /* 0x00000004252d7290 */ /* 0x000fe2000fffe0ff */
[----:B------:R-:W-:Y:S11]  /*a1f0*/  BRA.U UP0, `(.L_x_160) ;  /* 0xffffffc900e87547 */ /* 0x000ff6000b83ffff */
[----:B------:R-:W-:-:S13]  /*a200*/  R2UR UR4, R49 ;  /* 0x00000000310472ca */ /* 0x000fda00000e0000 */
[----:B------:R-:W-:-:S09]  /*a210*/  UISETP.NE.AND UP0, UPT, UR4, URZ, UPT ;  /* 0x000000ff0400728c */ /* 0x000fd2000bf05270 */
[----:B------:R-:W-:Y:S05]  /*a220*/  BRA.U !UP0, `(.L_x_161) ;  /* 0x0000000108487547 */ /* 0x000fea000b800000 */
[----:B------:R-:W2:Y:S02]  /*a230*/  LDCU.64 UR4, c[0x0][0x990] ;  /* 0x00013200ff0477ac */ /* 0x000ea40008000a00 */
[----:B--2---:R-:W-:-:S04]  /*a240*/  UISETP.NE.U32.AND UP0, UPT, UR4, URZ, UPT ;  /* 0x000000ff0400728c */ /* 0x004fc8000bf05070 */
[----:B------:R-:W-:-:S09]  /*a250*/  UISETP.NE.AND.EX UP0, UPT, UR5, URZ, UPT, UP0 ;  /* 0x000000ff0500728c */ /* 0x000fd2000bf05300 */
[----:B------:R-:W-:Y:S05]  /*a260*/  BRA.U UP0, `(.L_x_162) ;  /* 0x00000001000c7547 */ /* 0x000fea000b800000 */
[----:B------:R-:W-:-:S13]  /*a270*/  FSETP.NEU.AND P0, PT, R27, RZ, PT ;  /* 0x000000ff1b00720b */ /* 0x000fda0003f0d000 */
[----:B------:R-:W-:Y:S05]  /*a280*/  @!P0 EXIT ;  /* 0x000000000000894d */ /* 0x000fea0003800000 */
[----:B------:R-:W-:Y:S05]  /*a290*/  BRA `(.L_x_161) ;  /* 0x00000000002c7947 */ /* 0x000fea0003800000 */
.L_x_162:
[----:B------:R-:W-:Y:S01]  /*a2a0*/  ISETP.NE.AND P0, PT, R65, RZ, PT ;  /* 0x000000ff4100720c */ /* 0x000fe20003f05270 */
[----:B------:R-:W-:-:S12]  /*a2b0*/  BSSY.RECONVERGENT B0, `(.L_x_161) ;  /* 0x0000009000007945 */ /* 0x000fd80003800200 */
[----:B------:R-:W-:Y:S05]  /*a2c0*/  @P0 BRA `(.L_x_163) ;  /* 0x0000000000140947 */ /* 0x000fea0003800000 */
[----:B------:R-:W2:Y:S02]  /*a2d0*/  LDCU.64 UR4, c[0x0][0x988] ;  /* 0x00013100ff0477ac */ /* 0x000ea40008000a00 */
[----:B--2---:R-:W-:-:S04]  /*a2e0*/  ISETP.NE.U32.AND P0, PT, RZ, UR4, PT ;  /* 0x00000004ff007c0c */ /* 0x004fc8000bf05070 */
[----:B------:R-:W-:-:S13]  /*a2f0*/  ISETP.NE.AND.EX P0, PT, RZ, UR5, PT, P0 ;  /* 0x00000005ff007c0c */ /* 0x000fda000bf05300 */
[----:B------:R-:W-:Y:S05]  /*a300*/  @!P0 EXIT ;  /* 0x000000000000894d */ /* 0x000fea0003800000 */
[----:B------:R-:W-:Y:S05]  /*a310*/  BRA `(.L_x_164) ;  /* 0x0000000000087947 */ /* 0x000fea0003800000 */
.L_x_163:
[----:B------:R-:W-:-:S13]  /*a320*/  FSETP.NEU.AND P0, PT, R27, RZ, PT ;  /* 0x000000ff1b00720b */ /* 0x000fda0003f0d000 */
[----:B------:R-:W-:Y:S05]  /*a330*/  @!P0 EXIT ;  /* 0x000000000000894d */ /* 0x000fea0003800000 */
.L_x_164:
[----:B------:R-:W-:Y:S05]  /*a340*/  BSYNC.RECONVERGENT B0 ;  /* 0x0000000000007941 */ /* 0x000fea0003800200 */
.L_x_161:
[----:B------:R-:W2:Y:S01]  /*a350*/  S2UR UR5, SR_CgaCtaId ;  /* 0x00000000000579c3 */ /* 0x000ea20000008800 */
[----:B------:R-:W-:Y:S01]  /*a360*/  ULEA UR4, UR47, UR44, 0x3 ;  /* 0x0000002c2f047291 */ /* 0x000fe2000f8e18ff */
[----:B------:R-:W-:-:S04]  /*a370*/  DEPBAR.LE SB0, 0x0 ;  /* 0x000080000000791a */ /* 0x000fc80000000000 */
[----:B------:R-:W-:-:S04]  /*a380*/  UIADD3 UR4, UPT, UPT, UR4, 0x1c0, URZ ;  /* 0x000001c004047890 */ /* 0x000fc8000fffe0ff */
[----:B--2---:R-:W-:-:S09]  /*a390*/  UPRMT UR4, UR5, 0x654, UR4 ;  /* 0x0000065405047896 */ /* 0x004fd20008000004 */
[----:B------:R-:W-:Y:S01]  /*a3a0*/  SYNCS.ARRIVE.TRANS64.RED.A1T0 RZ, [UR4], RZ ;  /* 0x000000ffffff79a7 */ /* 0x000fe20008100404 */
[----:B------:R-:W-:Y:S05]  /*a3b0*/  EXIT ;  /* 0x000000000000794d */ /* 0x000fea0003800000 */
.L_x_25:
[----:B------:R-:W-:Y:S07]  /*a3c0*/  MOV R0, UR9 ;  /* 0x0000000900007c02 */ /* 0x000fee0008000f00 */
.L_x_165:
[----:B--2---:R2:W3:Y:S02]  /*a3d0*/  SYNCS.PHASECHK.TRANS64.TRYWAIT P0, [R0+URZ+0xd0], R4 ;  /* 0x0000d004000075a7 */ /* 0x0044e400080011ff */
[----:B---3--:R-:W-:Y:S05]  /*a3e0*/  @!P0 NANOSLEEP.SYNCS 0x989680 ;  /* 0x009896800000895d */ /* 0x008fea0003900000 */
[----:B------:R-:W3:Y:S02]  /*a3f0*/  @!P0 SYNCS.PHASECHK.TRANS64 P0, [R0+URZ+0xd0], R4 ;  /* 0x0000d004000085a7 */ /* 0x000ee400080010ff */
[----:B---3--:R-:W-:Y:S05]  /*a400*/  @!P0 BRA `(.L_x_165) ;  /* 0xfffffffc00f08947 */ /* 0x008fea000383ffff */
[----:B------:R-:W-:Y:S05]  /*a410*/  BRA `(.L_x_24) ;  /* 0xffffff7800a87947 */ /* 0x000fea000383ffff */
.L_x_32:
[----:B------:R-:W-:Y:S07]  /*a420*/  MOV R0, UR9 ;  /* 0x0000000900007c02 */ /* 0x000fee0008000f00 */
.L_x_166:
[----:B-1----:R1:W2:Y:S02]  /*a430*/  SYNCS.PHASECHK.TRANS64.TRYWAIT P0, [R0+URZ+0xd0], R4 ;  /* 0x0000d004000075a7 */ /* 0x0022a400080011ff */
[----:B--2---:R-:W-:Y:S05]  /*a440*/  @!P0 NANOSLEEP.SYNCS 0x989680 ;  /* 0x009896800000895d */ /* 0x004fea0003900000 */
[----:B------:R-:W2:Y:S02]  /*a450*/  @!P0 SYNCS.PHASECHK.TRANS64 P0, [R0+URZ+0xd0], R4 ;  /* 0x0000d004000085a7 */ /* 0x000ea400080010ff */
[----:B--2---:R-:W-:Y:S05]  /*a460*/  @!P0 BRA `(.L_x_166) ;  /* 0xfffffffc00f08947 */ /* 0x004fea000383ffff */
[----:B------:R-:W-:Y:S05]  /*a470*/  BRA `(.L_x_31) ;  /* 0xffffff8000487947 */ /* 0x000fea000383ffff */
.L_x_37:
[----:B-1----:R-:W-:-:S07]  /*a480*/  MOV R0, UR36 ;  /* 0x0000002400007c02 */ /* 0x002fce0008000f00 */
.L_x_167:
[----:B-1----:R1:W2:Y:S02]  /*a490*/  SYNCS.PHASECHK.TRANS64.TRYWAIT P0, [R0+URZ+0x1f0], R3 ;  /* 0x0001f003000075a7 */ /* 0x0022a400080011ff */
[----:B--2---:R-:W-:Y:S05]  /*a4a0*/  @!P0 NANOSLEEP.SYNCS 0x989680 ;  /* 0x009896800000895d */ /* 0x004fea0003900000 */
[----:B------:R-:W2:Y:S02]  /*a4b0*/  @!P0 SYNCS.PHASECHK.TRANS64 P0, [R0+URZ+0x1f0], R3 ;  /* 0x0001f003000085a7 */ /* 0x000ea400080010ff */
[----:B--2---:R-:W-:Y:S05]  /*a4c0*/  @!P0 BRA `(.L_x_167) ;  /* 0xfffffffc00f08947 */ /* 0x004fea000383ffff */
[----:B------:R-:W-:Y:S05]  /*a4d0*/  BRA `(.L_x_168) ;  /* 0xffffff8400287947 */ /* 0x000fea000383ffff */
.L_x_41:
[----:B------:R-:W-:-:S07]  /*a4e0*/  MOV R0, UR4 ;  /* 0x0000000400007c02 */ /* 0x000fce0008000f00 */
.L_x_169:
[----:B-1----:R1:W2:Y:S02]  /*a4f0*/  SYNCS.PHASECHK.TRANS64.TRYWAIT P0, [R0+URZ], R2 ;  /* 0x00000002000075a7 */ /* 0x0022a400080011ff */
[----:B--2---:R-:W-:Y:S05]  /*a500*/  @!P0 NANOSLEEP.SYNCS 0x989680 ;  /* 0x009896800000895d */ /* 0x004fea0003900000 */
[----:B------:R-:W2:Y:S02]  /*a510*/  @!P0 SYNCS.PHASECHK.TRANS64 P0, [R0+URZ], R2 ;  /* 0x00000002000085a7 */ /* 0x000ea400080010ff */
[----:B--2---:R-:W-:Y:S05]  /*a520*/  @!P0 BRA `(.L_x_169) ;  /* 0xfffffffc00f08947 */ /* 0x004fea000383ffff */
[----:B------:R-:W-:Y:S05]  /*a530*/  BRA `(.L_x_170) ;  /* 0xffffff8800c07947 */ /* 0x000fea000383ffff */
.L_x_42:
[----:B------:R-:W-:-:S07]  /*a540*/  MOV R0, UR5 ;  /* 0x0000000500007c02 */ /* 0x000fce0008000f00 */
.L_x_171:
[----:B-1----:R1:W2:Y:S02]  /*a550*/  SYNCS.PHASECHK.TRANS64.TRYWAIT P0, [R0+URZ], R2 ;  /* 0x00000002000075a7 */ /* 0x0022a400080011ff */
[----:B--2---:R-:W-:Y:S05]  /*a560*/  @!P0 NANOSLEEP.SYNCS 0x989680 ;  /* 0x009896800000895d */ /* 0x004fea0003900000 */
[----:B------:R-:W2:Y:S02]  /*a570*/  @!P0 SYNCS.PHASECHK.TRANS64 P0, [R0+URZ], R2 ;  /* 0x00000002000085a7 */ /* 0x000ea400080010ff */
[----:B--2---:R-:W-:Y:S05]  /*a580*/  @!P0 BRA `(.L_x_171) ;  /* 0xfffffffc00f08947 */ /* 0x004fea000383ffff */
[----:B------:R-:W-:Y:S05]  /*a590*/  BRA `(.L_x_172) ;  /* 0xffffff8800d07947 */ /* 0x000fea000383ffff */
.L_x_43:
[----:B------:R-:W-:-:S07]  /*a5a0*/  MOV R0, UR5 ;  /* 0x0000000500007c02 */ /* 0x000fce0008000f00 */
.L_x_173:
[----:B-1----:R1:W2:Y:S02]  /*a5b0*/  SYNCS.PHASECHK.TRANS64.TRYWAIT P0, [R0+URZ], R2 ;  /* 0x00000002000075a7 */ /* 0x0022a400080011ff */
[----:B--2---:R-:W-:Y:S05]  /*a5c0*/  @!P0 NANOSLEEP.SYNCS 0x989680 ;  /* 0x009896800000895d */ /* 0x004fea0003900000 */
[----:B------:R-:W2:Y:S02]  /*a5d0*/  @!P0 SYNCS.PHASECHK.TRANS64 P0, [R0+URZ], R2 ;  /* 0x00000002000085a7 */ /* 0x000ea400080010ff */
[----:B--2---:R-:W-:Y:S05]  /*a5e0*/  @!P0 BRA `(.L_x_173) ;  /* 0xfffffffc00f08947 */ /* 0x004fea000383ffff */
[----:B------:R-:W-:Y:S05]  /*a5f0*/  BRA `(.L_x_174) ;  /* 0xffffff8800e07947 */ /* 0x000fea000383ffff */
.L_x_44:
[----:B------:R-:W-:-:S07]  /*a600*/  MOV R0, UR5 ;  /* 0x0000000500007c02 */ /* 0x000fce0008000f00 */
.L_x_175:
[----:B-1----:R1:W2:Y:S02]  /*a610*/  SYNCS.PHASECHK.TRANS64.TRYWAIT P0, [R0+URZ], R2 ;  /* 0x00000002000075a7 */ /* 0x0022a400080011ff */
[----:B--2---:R-:W-:Y:S05]  /*a620*/  @!P0 NANOSLEEP.SYNCS 0x989680 ;  /* 0x009896800000895d */ /* 0x004fea0003900000 */
[----:B------:R-:W2:Y:S02]  /*a630*/  @!P0 SYNCS.PHASECHK.TRANS64 P0, [R0+URZ], R2 ;  /* 0x00000002000085a7 */ /* 0x000ea400080010ff */
[----:B--2---:R-:W-:Y:S05]  /*a640*/  @!P0 BRA `(.L_x_175) ;  /* 0xfffffffc00f08947 */ /* 0x004fea000383ffff */
[----:B------:R-:W-:Y:S05]  /*a650*/  BRA `(.L_x_176) ;  /* 0xffffff8800f07947 */ /* 0x000fea000383ffff */
.L_x_45:
[----:B------:R-:W-:-:S07]  /*a660*/  MOV R0, UR5 ;  /* 0x0000000500007c02 */ /* 0x000fce0008000f00 */
.L_x_177:
[----:B-1----:R1:W2:Y:S02]  /*a670*/  SYNCS.PHASECHK.TRANS64.TRYWAIT P0, [R0+URZ], R2 ;  /* 0x00000002000075a7 */ /* 0x0022a400080011ff */
[----:B--2---:R-:W-:Y:S05]  /*a680*/  @!P0 NANOSLEEP.SYNCS 0x989680 ;  /* 0x009896800000895d */ /* 0x004fea0003900000 */
[----:B------:R-:W2:Y:S02]  /*a690*/  @!P0 SYNCS.PHASECHK.TRANS64 P0, [R0+URZ], R2 ;  /* 0x00000002000085a7 */ /* 0x000ea400080010ff */
[----:B--2---:R-:W-:Y:S05]  /*a6a0*/  @!P0 BRA `(.L_x_177) ;  /* 0xfffffffc00f08947 */ /* 0x004fea000383ffff */
[----:B------:R-:W-:Y:S05]  /*a6b0*/  BRA `(.L_x_178) ;  /* 0xffffff8c00007947 */ /* 0x000fea000383ffff */
.L_x_46:
[----:B------:R-:W-:-:S07]  /*a6c0*/  MOV R0, UR5 ;  /* 0x0000000500007c02 */ /* 0x000fce0008000f00 */
.L_x_179:
[----:B-1----:R1:W2:Y:S02]  /*a6d0*/  SYNCS.PHASECHK.TRANS64.TRYWAIT P0, [R0+URZ], R2 ;  /* 0x00000002000075a7 */ /* 0x0022a400080011ff */
[----:B--2---:R-:W-:Y:S05]  /*a6e0*/  @!P0 NANOSLEEP.SYNCS 0x989680 ;  /* 0x009896800000895d */ /* 0x004fea0003900000 */
[----:B------:R-:W2:Y:S02]  /*a6f0*/  @!P0 SYNCS.PHASECHK.TRANS64 P0, [R0+URZ], R2 ;  /* 0x00000002000085a7 */ /* 0x000ea400080010ff */
[----:B--2---:R-:W-:Y:S05]  /*a700*/  @!P0 BRA `(.L_x_179) ;  /* 0xfffffffc00f08947 */ /* 0x004fea000383ffff */
[----:B------:R-:W-:Y:S05]  /*a710*/  BRA `(.L_x_180) ;  /* 0xffffff8c00107947 */ /* 0x000fea000383ffff */
.L_x_47:
[----:B------:R-:W-:-:S07]  /*a720*/  MOV R0, UR5 ;  /* 0x0000000500007c02 */ /* 0x000fce0008000f00 */
.L_x_181:
[----:B-1----:R1:W2:Y:S02]  /*a730*/  SYNCS.PHASECHK.TRANS64.TRYWAIT P0, [R0+URZ], R2 ;  /* 0x00000002000075a7 */ /* 0x0022a400080011ff */
[----:B--2---:R-:W-:Y:S05]  /*a740*/  @!P0 NANOSLEEP.SYNCS 0x989680 ;  /* 0x009896800000895d */ /* 0x004fea0003900000 */
[----:B------:R-:W2:Y:S02]  /*a750*/  @!P0 SYNCS.PHASECHK.TRANS64 P0, [R0+URZ], R2 ;  /* 0x00000002000085a7 */ /* 0x000ea400080010ff */
[----:B--2---:R-:W-:Y:S05]  /*a760*/  @!P0 BRA `(.L_x_181) ;  /* 0xfffffffc00f08947 */ /* 0x004fea000383ffff */
[----:B------:R-:W-:Y:S05]  /*a770*/  BRA `(.L_x_182) ;  /* 0xffffff8c00207947 */ /* 0x000fea000383ffff */
.L_x_48:
[----:B------:R-:W-:-:S07]  /*a780*/  MOV R0, UR5 ;  /* 0x0000000500007c02 */ /* 0x000fce0008000f00 */
.L_x_183:
[----:B-1----:R1:W2:Y:S02]  /*a790*/  SYNCS.PHASECHK.TRANS64.TRYWAIT P0, [R0+URZ], R2 ;  /* 0x00000002000075a7 */ /* 0x0022a400080011ff */
[----:B--2---:R-:W-:Y:S05]  /*a7a0*/  @!P0 NANOSLEEP.SYNCS 0x989680 ;  /* 0x009896800000895d */ /* 0x004fea0003900000 */
[----:B------:R-:W2:Y:S02]  /*a7b0*/  @!P0 SYNCS.PHASECHK.TRANS64 P0, [R0+URZ], R2 ;  /* 0x00000002000085a7 */ /* 0x000ea400080010ff */
[----:B--2---:R-:W-:Y:S05]  /*a7c0*/  @!P0 BRA `(.L_x_183) ;  /* 0xfffffffc00f08947 */ /* 0x004fea000383ffff */
[----:B------:R-:W-:Y:S05]  /*a7d0*/  BRA `(.L_x_184) ;  /* 0xffffff8c00307947 */ /* 0x000fea000383ffff */
.L_x_49:
[----:B------:R-:W-:-:S07]  /*a7e0*/  MOV R0, UR5 ;  /* 0x0000000500007c02 */ /* 0x000fce0008000f00 */
.L_x_185:
[----:B-1----:R1:W2:Y:S02]  /*a7f0*/  SYNCS.PHASECHK.TRANS64.TRYWAIT P0, [R0+URZ], R2 ;  /* 0x00000002000075a7 */ /* 0x0022a400080011ff */
[----:B--2---:R-:W-:Y:S05]  /*a800*/  @!P0 NANOSLEEP.SYNCS 0x989680 ;  /* 0x009896800000895d */ /* 0x004fea0003900000 */
[----:B------:R-:W2:Y:S02]  /*a810*/  @!P0 SYNCS.PHASECHK.TRANS64 P0, [R0+URZ], R2 ;  /* 0x00000002000085a7 */ /* 0x000ea400080010ff */
[----:B--2---:R-:W-:Y:S05]  /*a820*/  @!P0 BRA `(.L_x_185) ;  /* 0xfffffffc00f08947 */ /* 0x004fea000383ffff */
[----:B------:R-:W-:Y:S05]  /*a830*/  BRA `(.L_x_186) ;  /* 0xffffff8c00407947 */ /* 0x000fea000383ffff */
.L_x_50:
[----:B------:R-:W-:-:S07]  /*a840*/  MOV R0, UR5 ;  /* 0x0000000500007c02 */ /* 0x000fce0008000f00 */
.L_x_187:
[----:B-1----:R1:W2:Y:S02]  /*a850*/  SYNCS.PHASECHK.TRANS64.TRYWAIT P0, [R0+URZ], R2 ;  /* 0x00000002000075a7 */ /* 0x0022a400080011ff */
[----:B--2---:R-:W-:Y:S05]  /*a860*/  @!P0 NANOSLEEP.SYNCS 0x989680 ;  /* 0x009896800000895d */ /* 0x004fea0003900000 */
[----:B------:R-:W2:Y:S02]  /*a870*/  @!P0 SYNCS.PHASECHK.TRANS64 P0, [R0+URZ], R2 ;  /* 0x00000002000085a7 */ /* 0x000ea400080010ff */
[----:B--2---:R-:W-:Y:S05]  /*a880*/  @!P0 BRA `(.L_x_187) ;  /* 0xfffffffc00f08947 */ /* 0x004fea000383ffff */
[----:B------:R-:W-:Y:S05]  /*a890*/  BRA `(.L_x_188) ;  /* 0xffffff8c00507947 */ /* 0x000fea000383ffff */
.L_x_51:
[----:B------:R-:W-:-:S07]  /*a8a0*/  MOV R0, UR5 ;  /* 0x0000000500007c02 */ /* 0x000fce0008000f00 */
.L_x_189:
[----:B-1----:R1:W2:Y:S02]  /*a8b0*/  SYNCS.PHASECHK.TRANS64.TRYWAIT P0, [R0+URZ], R2 ;  /* 0x00000002000075a7 */ /* 0x0022a400080011ff */
[----:B--2---:R-:W-:Y:S05]  /*a8c0*/  @!P0 NANOSLEEP.SYNCS 0x989680 ;  /* 0x009896800000895d */ /* 0x004fea0003900000 */
[----:B------:R-:W2:Y:S02]  /*a8d0*/  @!P0 SYNCS.PHASECHK.TRANS64 P0, [R0+URZ], R2 ;  /* 0x00000002000085a7 */ /* 0x000ea400080010ff */
[----:B--2---:R-:W-:Y:S05]  /*a8e0*/  @!P0 BRA `(.L_x_189) ;  /* 0xfffffffc00f08947 */ /* 0x004fea000383ffff */
[----:B------:R-:W-:Y:S05]  /*a8f0*/  BRA `(.L_x_190) ;  /* 0xffffff8c00607947 */ /* 0x000fea000383ffff */
.L_x_52:
[----:B------:R-:W-:-:S07]  /*a900*/  MOV R0, UR5 ;  /* 0x0000000500007c02 */ /* 0x000fce0008000f00 */
.L_x_191:
[----:B-1----:R1:W2:Y:S02]  /*a910*/  SYNCS.PHASECHK.TRANS64.TRYWAIT P0, [R0+URZ], R2 ;  /* 0x00000002000075a7 */ /* 0x0022a400080011ff */
[----:B--2---:R-:W-:Y:S05]  /*a920*/  @!P0 NANOSLEEP.SYNCS 0x989680 ;  /* 0x009896800000895d */ /* 0x004fea0003900000 */
[----:B------:R-:W2:Y:S02]  /*a930*/  @!P0 SYNCS.PHASECHK.TRANS64 P0, [R0+URZ], R2 ;  /* 0x00000002000085a7 */ /* 0x000ea400080010ff */
[----:B--2---:R-:W-:Y:S05]  /*a940*/  @!P0 BRA `(.L_x_191) ;  /* 0xfffffffc00f08947 */ /* 0x004fea000383ffff */
[----:B------:R-:W-:Y:S05]  /*a950*/  BRA `(.L_x_192) ;  /* 0xffffff8c00707947 */ /* 0x000fea000383ffff */
.L_x_53:
[----:B------:R-:W-:-:S07]  /*a960*/  MOV R0, UR5 ;  /* 0x0000000500007c02 */ /* 0x000fce0008000f00 */
.L_x_193:
[----:B-1----:R1:W2:Y:S02]  /*a970*/  SYNCS.PHASECHK.TRANS64.TRYWAIT P0, [R0+URZ], R2 ;  /* 0x00000002000075a7 */ /* 0x0022a400080011ff */
[----:B--2---:R-:W-:Y:S05]  /*a980*/  @!P0 NANOSLEEP.SYNCS 0x989680 ;  /* 0x009896800000895d */ /* 0x004fea0003900000 */
[----:B------:R-:W2:Y:S02]  /*a990*/  @!P0 SYNCS.PHASECHK.TRANS64 P0, [R0+URZ], R2 ;  /* 0x00000002000085a7 */ /* 0x000ea400080010ff */
[----:B--2---:R-:W-:Y:S05]  /*a9a0*/  @!P0 BRA `(.L_x_193) ;  /* 0xfffffffc00f08947 */ /* 0x004fea000383ffff */
[----:B------:R-:W-:Y:S05]  /*a9b0*/  BRA `(.L_x_194) ;  /* 0xffffff8c00807947 */ /* 0x000fea000383ffff */
.L_x_54:
[----:B------:R-:W-:-:S07]  /*a9c0*/  MOV R0, UR5 ;  /* 0x0000000500007c02 */ /* 0x000fce0008000f00 */
.L_x_195:
[----:B-1----:R1:W2:Y:S02]  /*a9d0*/  SYNCS.PHASECHK.TRANS64.TRYWAIT P0, [R0+URZ], R2 ;  /* 0x00000002000075a7 */ /* 0x0022a400080011ff */
[----:B--2---:R-:W-:Y:S05]  /*a9e0*/  @!P0 NANOSLEEP.SYNCS 0x989680 ;  /* 0x009896800000895d */ /* 0x004fea0003900000 */
[----:B------:R-:W2:Y:S02]  /*a9f0*/  @!P0 SYNCS.PHASECHK.TRANS64 P0, [R0+URZ], R2 ;  /* 0x00000002000085a7 */ /* 0x000ea400080010ff */
[----:B--2---:R-:W-:Y:S05]  /*aa00*/  @!P0 BRA `(.L_x_195) ;  /* 0xfffffffc00f08947 */ /* 0x004fea000383ffff */
[----:B------:R-:W-:Y:S05]  /*aa10*/  BRA `(.L_x_196) ;  /* 0xffffff8c00907947 */ /* 0x000fea000383ffff */
.L_x_55:
[----:B------:R-:W-:-:S07]  /*aa20*/  MOV R0, UR5 ;  /* 0x0000000500007c02 */ /* 0x000fce0008000f00 */
.L_x_197:
[----:B-1----:R1:W2:Y:S02]  /*aa30*/  SYNCS.PHASECHK.TRANS64.TRYWAIT P0, [R0+URZ], R2 ;  /* 0x00000002000075a7 */ /* 0x0022a400080011ff */
[----:B--2---:R-:W-:Y:S05]  /*aa40*/  @!P0 NANOSLEEP.SYNCS 0x989680 ;  /* 0x009896800000895d */ /* 0x004fea0003900000 */
[----:B------:R-:W2:Y:S02]  /*aa50*/  @!P0 SYNCS.PHASECHK.TRANS64 P0, [R0+URZ], R2 ;  /* 0x00000002000085a7 */ /* 0x000ea400080010ff */
[----:B--2---:R-:W-:Y:S05]  /*aa60*/  @!P0 BRA `(.L_x_197) ;  /* 0xfffffffc00f08947 */ /* 0x004fea000383ffff */
[----:B------:R-:W-:Y:S05]  /*aa70*/  BRA `(.L_x_198) ;  /* 0xffffff8c00a07947 */ /* 0x000fea000383ffff */
.L_x_56:
[----:B------:R-:W-:-:S07]  /*aa80*/  MOV R0, UR5 ;  /* 0x0000000500007c02 */ /* 0x000fce0008000f00 */
.L_x_199:
[----:B-1----:R1:W2:Y:S02]  /*aa90*/  SYNCS.PHASECHK.TRANS64.TRYWAIT P0, [R0+URZ], R2 ;  /* 0x00000002000075a7 */ /* 0x0022a400080011ff */
[----:B--2---:R-:W-:Y:S05]  /*aaa0*/  @!P0 NANOSLEEP.SYNCS 0x989680 ;  /* 0x009896800000895d */ /* 0x004fea0003900000 */
[----:B------:R-:W2:Y:S02]  /*aab0*/  @!P0 SYNCS.PHASECHK.TRANS64 P0, [R0+URZ], R2 ;  /* 0x00000002000085a7 */ /* 0x000ea400080010ff */
[----:B--2---:R-:W-:Y:S05]  /*aac0*/  @!P0 BRA `(.L_x_199) ;  /* 0xfffffffc00f08947 */ /* 0x004fea000383ffff */
[----:B------:R-:W-:Y:S05]  /*aad0*/  BRA `(.L_x_200) ;  /* 0xffffff8c00b07947 */ /* 0x000fea000383ffff */
.L_x_57:
[----:B------:R-:W-:-:S07]  /*aae0*/  MOV R0, UR5 ;  /* 0x0000000500007c02 */ /* 0x000fce0008000f00 */
.L_x_201:
[----:B-1----:R1:W2:Y:S02]  /*aaf0*/  SYNCS.PHASECHK.TRANS64.TRYWAIT P0, [R0+URZ], R2 ;  /* 0x00000002000075a7 */ /* 0x0022a400080011ff */
[----:B--2---:R-:W-:Y:S05]  /*ab00*/  @!P0 NANOSLEEP.SYNCS 0x989680 ;  /* 0x009896800000895d */ /* 0x004fea0003900000 */
[----:B------:R-:W2:Y:S02]  /*ab10*/  @!P0 SYNCS.PHASECHK.TRANS64 P0, [R0+URZ], R2 ;  /* 0x00000002000085a7 */ /* 0x000ea400080010ff */
[----:B--2---:R-:W-:Y:S05]  /*ab20*/  @!P0 BRA `(.L_x_201) ;  /* 0xfffffffc00f08947 */ /* 0x004fea000383ffff */
[----:B------:R-:W-:Y:S05]  /*ab30*/  BRA `(.L_x_202) ;  /* 0xffffff8c00c07947 */ /* 0x000fea000383ffff */
.L_x_58:
[----:B------:R-:W-:-:S07]  /*ab40*/  MOV R0, UR5 ;  /* 0x0000000500007c02 */ /* 0x000fce0008000f00 */
.L_x_203:
[----:B-1----:R1:W2:Y:S02]  /*ab50*/  SYNCS.PHASECHK.TRANS64.TRYWAIT P0, [R0+URZ], R2 ;  /* 0x00000002000075a7 */ /* 0x0022a400080011ff */
[----:B--2---:R-:W-:Y:S05]  /*ab60*/  @!P0 NANOSLEEP.SYNCS 0x989680 ;  /* 0x009896800000895d */ /* 0x004fea0003900000 */
[----:B------:R-:W2:Y:S02]  /*ab70*/  @!P0 SYNCS.PHASECHK.TRANS64 P0, [R0+URZ], R2 ;  /* 0x00000002000085a7 */ /* 0x000ea400080010ff */
[----:B--2---:R-:W-:Y:S05]  /*ab80*/  @!P0 BRA `(.L_x_203) ;  /* 0xfffffffc00f08947 */ /* 0x004fea000383ffff */
[----:B------:R-:W-:Y:S05]  /*ab90*/  BRA `(.L_x_204) ;  /* 0xffffff8c00d07947 */ /* 0x000fea000383ffff */
.L_x_59:
[----:B------:R-:W-:-:S07]  /*aba0*/  MOV R0, UR5 ;  /* 0x0000000500007c02 */ /* 0x000fce0008000f00 */
.L_x_205:
[----:B-1----:R1:W2:Y:S02]  /*abb0*/  SYNCS.PHASECHK.TRANS64.TRYWAIT P0, [R0+URZ], R2 ;  /* 0x00000002000075a7 */ /* 0x0022a400080011ff */
[----:B--2---:R-:W-:Y:S05]  /*abc0*/  @!P0 NANOSLEEP.SYNCS 0x989680 ;  /* 0x009896800000895d */ /* 0x004fea0003900000 */
[----:B------:R-:W2:Y:S02]  /*abd0*/  @!P0 SYNCS.PHASECHK.TRANS64 P0, [R0+URZ], R2 ;  /* 0x00000002000085a7 */ /* 0x000ea400080010ff */
[----:B--2---:R-:W-:Y:S05]  /*abe0*/  @!P0 BRA `(.L_x_205) ;  /* 0xfffffffc00f08947 */ /* 0x004fea000383ffff */
[----:B------:R-:W-:Y:S05]  /*abf0*/  BRA `(.L_x_206) ;  /* 0xffffff8c00e07947 */ /* 0x000fea000383ffff */
.L_x_60:
[----:B------:R-:W-:-:S07]  /*ac00*/  MOV R0, UR5 ;  /* 0x0000000500007c02 */ /* 0x000fce0008000f00 */
.L_x_207:
[----:B-1----:R1:W2:Y:S02]  /*ac10*/  SYNCS.PHASECHK.TRANS64.TRYWAIT P0, [R0+URZ], R2 ;  /* 0x00000002000075a7 */ /* 0x0022a400080011ff */
[----:B--2---:R-:W-:Y:S05]  /*ac20*/  @!P0 NANOSLEEP.SYNCS 0x989680 ;  /* 0x009896800000895d */ /* 0x004fea0003900000 */
[----:B------:R-:W2:Y:S02]  /*ac30*/  @!P0 SYNCS.PHASECHK.TRANS64 P0, [R0+URZ], R2 ;  /* 0x00000002000085a7 */ /* 0x000ea400080010ff */
[----:B--2---:R-:W-:Y:S05]  /*ac40*/  @!P0 BRA `(.L_x_207) ;  /* 0xfffffffc00f08947 */ /* 0x004fea000383ffff */
[----:B------:R-:W-:Y:S05]  /*ac50*/  BRA `(.L_x_208) ;  /* 0xffffff8c00f07947 */ /* 0x000fea000383ffff */
.L_x_61:
[----:B------:R-:W-:-:S07]  /*ac60*/  MOV R0, UR5 ;  /* 0x0000000500007c02 */ /* 0x000fce0008000f00 */
.L_x_209:
[----:B-1----:R1:W2:Y:S02]  /*ac70*/  SYNCS.PHASECHK.TRANS64.TRYWAIT P0, [R0+URZ], R2 ;  /* 0x00000002000075a7 */ /* 0x0022a400080011ff */
[----:B--2---:R-:W-:Y:S05]  /*ac80*/  @!P0 NANOSLEEP.SYNCS 0x989680 ;  /* 0x009896800000895d */ /* 0x004fea0003900000 */
[----:B------:R-:W2:Y:S02]  /*ac90*/  @!P0 SYNCS.PHASECHK.TRANS64 P0, [R0+URZ], R2 ;  /* 0x00000002000085a7 */ /* 0x000ea400080010ff */
[----:B--2---:R-:W-:Y:S05]  /*aca0*/  @!P0 BRA `(.L_x_209) ;  /* 0xfffffffc00f08947 */ /* 0x004fea000383ffff */
[----:B------:R-:W-:Y:S05]  /*acb0*/  BRA `(.L_x_210) ;  /* 0xffffff9000007947 */ /* 0x000fea000383ffff */
.L_x_62:
[----:B------:R-:W-:-:S07]  /*acc0*/  MOV R0, UR5 ;  /* 0x0000000500007c02 */ /* 0x000fce0008000f00 */
.L_x_211:
[----:B-1----:R1:W2:Y:S02]  /*acd0*/  SYNCS.PHASECHK.TRANS64.TRYWAIT P0, [R0+URZ], R2 ;  /* 0x00000002000075a7 */ /* 0x0022a400080011ff */
[----:B--2---:R-:W-:Y:S05]  /*ace0*/  @!P0 NANOSLEEP.SYNCS 0x989680 ;  /* 0x009896800000895d */ /* 0x004fea0003900000 */
[----:B------:R-:W2:Y:S02]  /*acf0*/  @!P0 SYNCS.PHASECHK.TRANS64 P0, [R0+URZ], R2 ;  /* 0x00000002000085a7 */ /* 0x000ea400080010ff */
[----:B--2---:R-:W-:Y:S05]  /*ad00*/  @!P0 BRA `(.L_x_211) ;  /* 0xfffffffc00f08947 */ /* 0x004fea000383ffff */
[----:B------:R-:W-:Y:S05]  /*ad10*/  BRA `(.L_x_212) ;  /* 0xffffff9000107947 */ /* 0x000fea000383ffff */
.L_x_63:
[----:B------:R-:W-:-:S07]  /*ad20*/  MOV R0, UR5 ;  /* 0x0000000500007c02 */ /* 0x000fce0008000f00 */
.L_x_213:
[----:B-1----:R1:W2:Y:S02]  /*ad30*/  SYNCS.PHASECHK.TRANS64.TRYWAIT P0, [R0+URZ], R2 ;  /* 0x00000002000075a7 */ /* 0x0022a400080011ff */
[----:B--2---:R-:W-:Y:S05]  /*ad40*/  @!P0 NANOSLEEP.SYNCS 0x989680 ;  /* 0x009896800000895d */ /* 0x004fea0003900000 */
[----:B------:R-:W2:Y:S02]  /*ad50*/  @!P0 SYNCS.PHASECHK.TRANS64 P0, [R0+URZ], R2 ;  /* 0x00000002000085a7 */ /* 0x000ea400080010ff */
[----:B--2---:R-:W-:Y:S05]  /*ad60*/  @!P0 BRA `(.L_x_213) ;  /* 0xfffffffc00f08947 */ /* 0x004fea000383ffff */
[----:B------:R-:W-:Y:S05]  /*ad70*/  BRA `(.L_x_214) ;  /* 0xffffff9000207947 */ /* 0x000fea000383ffff */
.L_x_64:
[----:B------:R-:W-:-:S07]  /*ad80*/  MOV R0, UR5 ;  /* 0x0000000500007c02 */ /* 0x000fce0008000f00 */
.L_x_215:
[----:B-1----:R1:W2:Y:S02]  /*ad90*/  SYNCS.PHASECHK.TRANS64.TRYWAIT P0, [R0+URZ], R2 ;  /* 0x00000002000075a7 */ /* 0x0022a400080011ff */
[----:B--2---:R-:W-:Y:S05]  /*ada0*/  @!P0 NANOSLEEP.SYNCS 0x989680 ;  /* 0x009896800000895d */ /* 0x004fea0003900000 */
[----:B------:R-:W2:Y:S02]  /*adb0*/  @!P0 SYNCS.PHASECHK.TRANS64 P0, [R0+URZ], R2 ;  /* 0x00000002000085a7 */ /* 0x000ea400080010ff */
[----:B--2---:R-:W-:Y:S05]  /*adc0*/  @!P0 BRA `(.L_x_215) ;  /* 0xfffffffc00f08947 */ /* 0x004fea000383ffff */
[----:B------:R-:W-:Y:S05]  /*add0*/  BRA `(.L_x_216) ;  /* 0xffffff9000307947 */ /* 0x000fea000383ffff */
.L_x_65:
[----:B------:R-:W-:-:S07]  /*ade0*/  MOV R0, UR5 ;  /* 0x0000000500007c02 */ /* 0x000fce0008000f00 */
.L_x_217:
[----:B-1----:R1:W2:Y:S02]  /*adf0*/  SYNCS.PHASECHK.TRANS64.TRYWAIT P0, [R0+URZ], R2 ;  /* 0x00000002000075a7 */ /* 0x0022a400080011ff */
[----:B--2---:R-:W-:Y:S05]  /*ae00*/  @!P0 NANOSLEEP.SYNCS 0x989680 ;  /* 0x009896800000895d */ /* 0x004fea0003900000 */
[----:B------:R-:W2:Y:S02]  /*ae10*/  @!P0 SYNCS.PHASECHK.TRANS64 P0, [R0+URZ], R2 ;  /* 0x00000002000085a7 */ /* 0x000ea400080010ff */
[----:B--2---:R-:W-:Y:S05]  /*ae20*/  @!P0 BRA `(.L_x_217) ;  /* 0xfffffffc00f08947 */ /* 0x004fea000383ffff */
[----:B------:R-:W-:Y:S05]  /*ae30*/  BRA `(.L_x_218) ;  /* 0xffffff9000407947 */ /* 0x000fea000383ffff */
.L_x_68:
[----:B------:R-:W-:-:S07]  /*ae40*/  MOV R4, UR4 ;  /* 0x0000000400047c02 */ /* 0x000fce0008000f00 */
.L_x_219:
[----:B--2---:R2:W3:Y:S02]  /*ae50*/  SYNCS.PHASECHK.TRANS64.TRYWAIT P1, [R4+URZ+0x1f8], R6 ;  /* 0x0001f806040075a7 */ /* 0x0044e400080211ff */
[----:B---3--:R-:W-:Y:S05]  /*ae60*/  @!P1 NANOSLEEP.SYNCS 0x989680 ;  /* 0x009896800000995d */ /* 0x008fea0003900000 */
[----:B------:R-:W3:Y:S02]  /*ae70*/  @!P1 SYNCS.PHASECHK.TRANS64 P1, [R4+URZ+0x1f8], R6 ;  /* 0x0001f806040095a7 */ /* 0x000ee400080210ff */
[----:B---3--:R-:W-:Y:S05]  /*ae80*/  @!P1 BRA `(.L_x_219) ;  /* 0xfffffffc00f09947 */ /* 0x008fea000383ffff */
[----:B------:R-:W-:Y:S05]  /*ae90*/  BRA `(.L_x_220) ;  /* 0xffffff9000b07947 */ /* 0x000fea000383ffff */
.L_x_69:
[----:B--2---:R-:W-:-:S07]  /*aea0*/  MOV R4, UR4 ;  /* 0x0000000400047c02 */ /* 0x004fce0008000f00 */
.L_x_221:
[----:B--2---:R2:W3:Y:S02]  /*aeb0*/  SYNCS.PHASECHK.TRANS64.TRYWAIT P1, [R4+URZ+0x1f0], R5 ;  /* 0x0001f005040075a7 */ /* 0x0044e400080211ff */
[----:B---3--:R-:W-:Y:S05]  /*aec0*/  @!P1 NANOSLEEP.SYNCS 0x989680 ;  /* 0x009896800000995d */ /* 0x008fea0003900000 */
[----:B------:R-:W3:Y:S02]  /*aed0*/  @!P1 SYNCS.PHASECHK.TRANS64 P1, [R4+URZ+0x1f0], R5 ;  /* 0x0001f005040095a7 */ /* 0x000ee400080210ff */
[----:B---3--:R-:W-:Y:S05]  /*aee0*/  @!P1 BRA `(.L_x_221) ;  /* 0xfffffffc00f09947 */ /* 0x008fea000383ffff */
[----:B------:R-:W-:Y:S05]  /*aef0*/  BRA `(.L_x_222) ;  /* 0xffffff9000b87947 */ /* 0x000fea000383ffff */
.L_x_79:
[----:B--2---:R-:W-:-:S04]  /*af00*/  MOV R5, UR5 ;  /* 0x0000000500057c02 */ /* 0x004fc80008000f00 */
[----:B------:R2:W3:Y:S03]  /*af10*/  SYNCS.PHASECHK.TRANS64.TRYWAIT P0, [R5+URZ+0x8], R6 ;  /* 0x00000806050075a7 */ /* 0x0004e600080011ff */
[----:B---3--:R-:W-:Y:S05]  /*af20*/  @!P0 NANOSLEEP.SYNCS 0x989680 ;  /* 0x009896800000895d */ /* 0x008fea0003900000 */
[----:B------:R-:W3:Y:S02]  /*af30*/  @!P0 SYNCS.PHASECHK.TRANS64 P0, [R5+URZ+0x8], R6 ;  /* 0x00000806050085a7 */ /* 0x000ee400080010ff */
[----:B---3--:R-:W-:Y:S05]  /*af40*/  @!P0 BRA `(.L_x_79) ;  /* 0xfffffffc00ec8947 */ /* 0x008fea000383ffff */
[----:B------:R-:W-:Y:S05]  /*af50*/  BRA `(.L_x_78) ;  /* 0xffffff9400847947 */ /* 0x000fea000383ffff */
.L_x_81:
[----:B------:R-:W-:Y:S01]  /*af60*/  BSSY B0, `(.L_x_223) ;  /* 0x0000006000007945 */ /* 0x000fe20003800000 */
[----:B------:R-:W-:-:S07]  /*af70*/  MOV R15, 0xffffffff ;  /* 0xffffffff000f7802 */ /* 0x000fce0000000f00 */
[----:B-12--5:R-:W-:Y:S05]  /*af80*/  WARPSYNC.COLLECTIVE R15, `(.L_x_224) ;  /* 0x000000000f0c7348 */ /* 0x026fea0003c00000 */
[----:B------:R-:W-:Y:S02]  /*af90*/  ELECT P6, UR79, PT ;  /* 0x00000000004f782f */ /* 0x000fe400038c0000 */
[----:B------:R-:W-:Y:S01]  /*afa0*/  MOV R14, UR79 ;  /* 0x0000004f000e7c02 */ /* 0x000fe20008000f00 */
[----:B-12--5:R-:W-:Y:S10]  /*afb0*/  ENDCOLLECTIVE ;  /* 0x000000000000791b */ /* 0x026ff40003800000 */
.L_x_224:
[----:B------:R-:W-:Y:S05]  /*afc0*/  BSYNC B0 ;  /* 0x0000000000007941 */ /* 0x000fea0003800000 */
.L_x_223:
[----:B------:R-:W-:Y:S05]  /*afd0*/  BRA `(.L_x_225) ;  /* 0xffffff9400b47947 */ /* 0x000fea000383ffff */
.L_x_83:
[----:B--2---:R-:W-:-:S04]  /*afe0*/  MOV R3, UR5 ;  /* 0x0000000500037c02 */ /* 0x004fc80008000f00 */
[----:B------:R2:W3:Y:S03]  /*aff0*/  SYNCS.PHASECHK.TRANS64.TRYWAIT P0, [R3+URZ+0x8], R4 ;  /* 0x00000804030075a7 */ /* 0x0004e600080011ff */
[----:B---3--:R-:W-:Y:S05]  /*b000*/  @!P0 NANOSLEEP.SYNCS 0x989680 ;  /* 0x009896800000895d */ /* 0x008fea0003900000 */
[----:B------:R-:W3:Y:S02]  /*b010*/  @!P0 SYNCS.PHASECHK.TRANS64 P0, [R3+URZ+0x8], R4 ;  /* 0x00000804030085a7 */ /* 0x000ee400080010ff */
[----:B---3--:R-:W-:Y:S05]  /*b020*/  @!P0 BRA `(.L_x_83) ;  /* 0xfffffffc00ec8947 */ /* 0x008fea000383ffff */
[----:B------:R-:W-:Y:S05]  /*b030*/  BRA `(.L_x_82) ;  /* 0xffffff9400b87947 */ /* 0x000fea000383ffff */
.L_x_84:
[----:B------:R-:W-:-:S07]  /*b040*/  MOV R4, UR17 ;  /* 0x0000001100047c02 */ /* 0x000fce0008000f00 */
.L_x_226:
[----:B-1----:R1:W2:Y:S02]  /*b050*/  SYNCS.PHASECHK.TRANS64.TRYWAIT P0, [R4+URZ+0x1f0], R5 ;  /* 0x0001f005040075a7 */ /* 0x0022a400080011ff */
[----:B--2---:R-:W-:Y:S05]  /*b060*/  @!P0 NANOSLEEP.SYNCS 0x989680 ;  /* 0x009896800000895d */ /* 0x004fea0003900000 */
[----:B------:R-:W2:Y:S02]  /*b070*/  @!P0 SYNCS.PHASECHK.TRANS64 P0, [R4+URZ+0x1f0], R5 ;  /* 0x0001f005040085a7 */ /* 0x000ea400080010ff */
[----:B--2---:R-:W-:Y:S05]  /*b080*/  @!P0 BRA `(.L_x_226) ;  /* 0xfffffffc00f08947 */ /* 0x004fea000383ffff */
[----:B------:R-:W-:Y:S05]  /*b090*/  BRA `(.L_x_227) ;  /* 0xffffff9800a47947 */ /* 0x000fea000383ffff */
.L_x_86:
[----:B------:R-:W-:-:S07]  /*b0a0*/  MOV R4, UR22 ;  /* 0x0000001600047c02 */ /* 0x000fce0008000f00 */
.L_x_228:
[----:B-1----:R1:W2:Y:S02]  /*b0b0*/  SYNCS.PHASECHK.TRANS64.TRYWAIT P0, [R4+URZ+0x210], R5 ;  /* 0x00021005040075a7 */ /* 0x0022a400080011ff */
[----:B--2---:R-:W-:Y:S05]  /*b0c0*/  @!P0 NANOSLEEP.SYNCS 0x989680 ;  /* 0x009896800000895d */ /* 0x004fea0003900000 */
[----:B------:R-:W2:Y:S02]  /*b0d0*/  @!P0 SYNCS.PHASECHK.TRANS64 P0, [R4+URZ+0x210], R5 ;  /* 0x00021005040085a7 */ /* 0x000ea400080010ff */
[----:B--2---:R-:W-:Y:S05]  /*b0e0*/  @!P0 BRA `(.L_x_228) ;  /* 0xfffffffc00f08947 */ /* 0x004fea000383ffff */
[----:B------:R-:W-:Y:S05]  /*b0f0*/  BRA `(.L_x_85) ;  /* 0xffffff9800c47947 */ /* 0x000fea000383ffff */
.L_x_90:
[----:B-1----:R-:W-:Y:S07]  /*b100*/  MOV R4, UR10 ;  /* 0x0000000a00047c02 */ /* 0x002fee0008000f00 */
.L_x_229:
[----:B-1----:R1:W2:Y:S02]  /*b110*/  SYNCS.PHASECHK.TRANS64.TRYWAIT P0, [R4+URZ], R6 ;  /* 0x00000006040075a7 */ /* 0x0022a400080011ff */
[----:B--2---:R-:W-:Y:S05]  /*b120*/  @!P0 NANOSLEEP.SYNCS 0x989680 ;  /* 0x009896800000895d */ /* 0x004fea0003900000 */
[----:B------:R-:W2:Y:S02]  /*b130*/  @!P0 SYNCS.PHASECHK.TRANS64 P0, [R4+URZ], R6 ;  /* 0x00000006040085a7 */ /* 0x000ea400080010ff */
[----:B--2---:R-:W-:Y:S05]  /*b140*/  @!P0 BRA `(.L_x_229) ;  /* 0xfffffffc00f08947 */ /* 0x004fea000383ffff */
[----:B------:R-:W-:Y:S05]  /*b150*/  BRA `(.L_x_89) ;  /* 0xffffff9800e87947 */ /* 0x000fea000383ffff */
.L_x_94:
[----:B--2---:R-:W-:-:S07]  /*b160*/  MOV R0, UR4 ;  /* 0x0000000400007c02 */ /* 0x004fce0008000f00 */
.L_x_230:
[----:B-1----:R1:W2:Y:S02]  /*b170*/  SYNCS.PHASECHK.TRANS64.TRYWAIT P0, [R0+URZ], R2 ;  /* 0x00000002000075a7 */ /* 0x0022a400080011ff */
[----:B--2---:R-:W-:Y:S05]  /*b180*/  @!P0 NANOSLEEP.SYNCS 0x989680 ;  /* 0x009896800000895d */ /* 0x004fea0003900000 */
[----:B------:R-:W2:Y:S02]  /*b190*/  @!P0 SYNCS.PHASECHK.TRANS64 P0, [R0+URZ], R2 ;  /* 0x00000002000085a7 */ /* 0x000ea400080010ff */
[----:B--2---:R-:W-:Y:S05]  /*b1a0*/  @!P0 BRA `(.L_x_230) ;  /* 0xfffffffc00f08947 */ /* 0x004fea000383ffff */
[----:B------:R-:W-:Y:S05]  /*b1b0*/  BRA `(.L_x_231) ;  /* 0xffffff9c00c07947 */ /* 0x000fea000383ffff */
.L_x_97:
[----:B------:R-:W-:-:S07]  /*b1c0*/  MOV R0, UR17 ;  /* 0x0000001100007c02 */ /* 0x000fce0008000f00 */
.L_x_232:
[----:B-1----:R1:W2:Y:S02]  /*b1d0*/  SYNCS.PHASECHK.TRANS64.TRYWAIT P1, [R0+URZ+0x220], R2 ;  /* 0x00022002000075a7 */ /* 0x0022a400080211ff */
[----:B--2---:R-:W-:Y:S05]  /*b1e0*/  @!P1 NANOSLEEP.SYNCS 0x989680 ;  /* 0x009896800000995d */ /* 0x004fea0003900000 */
[----:B------:R-:W2:Y:S02]  /*b1f0*/  @!P1 SYNCS.PHASECHK.TRANS64 P1, [R0+URZ+0x220], R2 ;  /* 0x00022002000095a7 */ /* 0x000ea400080210ff */
[----:B--2---:R-:W-:Y:S05]  /*b200*/  @!P1 BRA `(.L_x_232) ;  /* 0xfffffffc00f09947 */ /* 0x004fea000383ffff */
[----:B------:R-:W-:Y:S05]  /*b210*/  BRA `(.L_x_233) ;  /* 0xffffffa0000c7947 */ /* 0x000fea000383ffff */
.L_x_102:
[----:B------:R-:W-:Y:S07]  /*b220*/  MOV R0, UR42 ;  /* 0x0000002a00007c02 */ /* 0x000fee0008000f00 */
.L_x_234:
[----:B-1----:R1:W2:Y:S02]  /*b230*/  SYNCS.PHASECHK.TRANS64.TRYWAIT P0, [R0+URZ+0x1f0], R2 ;  /* 0x0001f002000075a7 */ /* 0x0022a400080011ff */
[----:B--2---:R-:W-:Y:S05]  /*b240*/  @!P0 NANOSLEEP.SYNCS 0x989680 ;  /* 0x009896800000895d */ /* 0x004fea0003900000 */
[----:B------:R-:W2:Y:S02]  /*b250*/  @!P0 SYNCS.PHASECHK.TRANS64 P0, [R0+URZ+0x1f0], R2 ;  /* 0x0001f002000085a7 */ /* 0x000ea400080010ff */
[----:B--2---:R-:W-:Y:S05]  /*b260*/  @!P0 BRA `(.L_x_234) ;  /* 0xfffffffc00f08947 */ /* 0x004fea000383ffff */
[----:B------:R-:W-:Y:S05]  /*b270*/  BRA `(.L_x_235) ;  /* 0xffffffa400687947 */ /* 0x000fea000383ffff */
.L_x_105:
[----:B------:R-:W-:Y:S07]  /*b280*/  MOV R0, UR42 ;  /* 0x0000002a00007c02 */ /* 0x000fee0008000f00 */
.L_x_236:
[----:B-1----:R1:W2:Y:S02]  /*b290*/  SYNCS.PHASECHK.TRANS64.TRYWAIT P2, [R0+URZ+0x1e8], R2 ;  /* 0x0001e802000075a7 */ /* 0x0022a400080411ff */
[----:B--2---:R-:W-:Y:S05]  /*b2a0*/  @!P2 NANOSLEEP.SYNCS 0x989680 ;  /* 0x009896800000a95d */ /* 0x004fea0003900000 */
[----:B------:R-:W2:Y:S02]  /*b2b0*/  @!P2 SYNCS.PHASECHK.TRANS64 P2, [R0+URZ+0x1e8], R2 ;  /* 0x0001e8020000a5a7 */ /* 0x000ea400080410ff */
[----:B--2---:R-:W-:Y:S05]  /*b2c0*/  @!P2 BRA `(.L_x_236) ;  /* 0xfffffffc00f0a947 */ /* 0x004fea000383ffff */
[----:B------:R-:W-:Y:S05]  /*b2d0*/  BRA `(.L_x_104) ;  /* 0xffffffa800cc7947 */ /* 0x000fea000383ffff */
.L_x_108:
[----:B------:R-:W-:Y:S07]  /*b2e0*/  MOV R2, UR42 ;  /* 0x0000002a00027c02 */ /* 0x000fee0008000f00 */
.L_x_237:
[----:B-1----:R1:W2:Y:S02]  /*b2f0*/  SYNCS.PHASECHK.TRANS64.TRYWAIT P1, [R2+URZ+0x1c0], R8 ;  /* 0x0001c008020075a7 */ /* 0x0022a400080211ff */
[----:B--2---:R-:W-:Y:S05]  /*b300*/  @!P1 NANOSLEEP.SYNCS 0x989680 ;  /* 0x009896800000995d */ /* 0x004fea0003900000 */
[----:B------:R-:W2:Y:S02]  /*b310*/  @!P1 SYNCS.PHASECHK.TRANS64 P1, [R2+URZ+0x1c0], R8 ;  /* 0x0001c008020095a7 */ /* 0x000ea400080210ff */
[----:B--2---:R-:W-:Y:S05]  /*b320*/  @!P1 BRA `(.L_x_237) ;  /* 0xfffffffc00f09947 */ /* 0x004fea000383ffff */
[----:B------:R-:W-:Y:S05]  /*b330*/  BRA `(.L_x_238) ;  /* 0xffffffac00807947 */ /* 0x000fea000383ffff */
.L_x_109:
[----:B------:R-:W-:Y:S07]  /*b340*/  MOV R2, UR42 ;  /* 0x0000002a00027c02 */ /* 0x000fee0008000f00 */
.L_x_239:
[----:B-1----:R1:W2:Y:S02]  /*b350*/  SYNCS.PHASECHK.TRANS64.TRYWAIT P1, [R2+URZ+0x1c8], R8 ;  /* 0x0001c808020075a7 */ /* 0x0022a400080211ff */
[----:B--2---:R-:W-:Y:S05]  /*b360*/  @!P1 NANOSLEEP.SYNCS 0x989680 ;  /* 0x009896800000995d */ /* 0x004fea0003900000 */
[----:B------:R-:W2:Y:S02]  /*b370*/  @!P1 SYNCS.PHASECHK.TRANS64 P1, [R2+URZ+0x1c8], R8 ;  /* 0x0001c808020095a7 */ /* 0x000ea400080210ff */
[----:B--2---:R-:W-:Y:S05]  /*b380*/  @!P1 BRA `(.L_x_239) ;  /* 0xfffffffc00f09947 */ /* 0x004fea000383ffff */
[----:B------:R-:W-:Y:S05]  /*b390*/  BRA `(.L_x_240) ;  /* 0xffffffac00e47947 */ /* 0x000fea000383ffff */
.L_x_110:
[----:B------:R-:W-:Y:S07]  /*b3a0*/  MOV R2, UR42 ;  /* 0x0000002a00027c02 */ /* 0x000fee0008000f00 */
.L_x_241:
[----:B-1----:R1:W2:Y:S02]  /*b3b0*/  SYNCS.PHASECHK.TRANS64.TRYWAIT P1, [R2+URZ+0x1d0], R8 ;  /* 0x0001d008020075a7 */ /* 0x0022a400080211ff */
[----:B--2---:R-:W-:Y:S05]  /*b3c0*/  @!P1 NANOSLEEP.SYNCS 0x989680 ;  /* 0x009896800000995d */ /* 0x004fea0003900000 */
[----:B------:R-:W2:Y:S02]  /*b3d0*/  @!P1 SYNCS.PHASECHK.TRANS64 P1, [R2+URZ+0x1d0], R8 ;  /* 0x0001d008020095a7 */ /* 0x000ea400080210ff */
[----:B--2---:R-:W-:Y:S05]  /*b3e0*/  @!P1 BRA `(.L_x_241) ;  /* 0xfffffffc00f09947 */ /* 0x004fea000383ffff */
[----:B------:R-:W-:Y:S05]  /*b3f0*/  BRA `(.L_x_242) ;  /* 0xffffffb0004c7947 */ /* 0x000fea000383ffff */
.L_x_111:
[----:B------:R-:W-:Y:S07]  /*b400*/  MOV R0, UR42 ;  /* 0x0000002a00007c02 */ /* 0x000fee0008000f00 */
.L_x_243:
[----:B-1----:R1:W2:Y:S02]  /*b410*/  SYNCS.PHASECHK.TRANS64.TRYWAIT P0, [R0+URZ+0x1d8], R8 ;  /* 0x0001d808000075a7 */ /* 0x0022a400080011ff */
[----:B--2---:R-:W-:Y:S05]  /*b420*/  @!P0 NANOSLEEP.SYNCS 0x989680 ;  /* 0x009896800000895d */ /* 0x004fea0003900000 */
[----:B------:R-:W2:Y:S02]  /*b430*/  @!P0 SYNCS.PHASECHK.TRANS64 P0, [R0+URZ+0x1d8], R8 ;  /* 0x0001d808000085a7 */ /* 0x000ea400080010ff */
[----:B--2---:R-:W-:Y:S05]  /*b440*/  @!P0 BRA `(.L_x_243) ;  /* 0xfffffffc00f08947 */ /* 0x004fea000383ffff */
[----:B------:R-:W-:Y:S05]  /*b450*/  BRA `(.L_x_244) ;  /* 0xffffffb000b47947 */ /* 0x000fea000383ffff */
.L_x_113:
[----:B------:R-:W-:-:S07]  /*b460*/  MOV R0, UR42 ;  /* 0x0000002a00007c02 */ /* 0x000fce0008000f00 */
.L_x_245:
[----:B-1----:R1:W3:Y:S02]  /*b470*/  SYNCS.PHASECHK.TRANS64.TRYWAIT P0, [R0+URZ+0x1c0], R2 ;  /* 0x0001c002000075a7 */ /* 0x0022e400080011ff */
[----:B---3--:R-:W-:Y:S05]  /*b480*/  @!P0 NANOSLEEP.SYNCS 0x989680 ;  /* 0x009896800000895d */ /* 0x008fea0003900000 */
[----:B------:R-:W3:Y:S02]  /*b490*/  @!P0 SYNCS.PHASECHK.TRANS64 P0, [R0+URZ+0x1c0], R2 ;  /* 0x0001c002000085a7 */ /* 0x000ee400080010ff */
[----:B---3--:R-:W-:Y:S05]  /*b4a0*/  @!P0 BRA `(.L_x_245) ;  /* 0xfffffffc00f08947 */ /* 0x008fea000383ffff */
[----:B------:R-:W-:Y:S05]  /*b4b0*/  BRA `(.L_x_246) ;  /* 0xffffffb400407947 */ /* 0x000fea000383ffff */
.L_x_114:
[----:B-1----:R-:W-:-:S07]  /*b4c0*/  MOV R0, UR42 ;  /* 0x0000002a00007c02 */ /* 0x002fce0008000f00 */
.L_x_247:
[----:B-1----:R1:W3:Y:S02]  /*b4d0*/  SYNCS.PHASECHK.TRANS64.TRYWAIT P0, [R0+URZ+0x1c8], R2 ;  /* 0x0001c802000075a7 */ /* 0x0022e400080011ff */
[----:B---3--:R-:W-:Y:S05]  /*b4e0*/  @!P0 NANOSLEEP.SYNCS 0x989680 ;  /* 0x009896800000895d */ /* 0x008fea0003900000 */
[----:B------:R-:W3:Y:S02]  /*b4f0*/  @!P0 SYNCS.PHASECHK.TRANS64 P0, [R0+URZ+0x1c8], R2 ;  /* 0x0001c802000085a7 */ /* 0x000ee400080010ff */
[----:B---3--:R-:W-:Y:S05]  /*b500*/  @!P0 BRA `(.L_x_247) ;  /* 0xfffffffc00f08947 */ /* 0x008fea000383ffff */
[----:B------:R-:W-:Y:S05]  /*b510*/  BRA `(.L_x_248) ;  /* 0xffffffb400307947 */ /* 0x000fea000383ffff */
.L_x_115:
[----:B-1----:R-:W-:-:S07]  /*b520*/  MOV R0, UR42 ;  /* 0x0000002a00007c02 */ /* 0x002fce0008000f00 */
.L_x_249:
[----:B-1----:R1:W3:Y:S02]  /*b530*/  SYNCS.PHASECHK.TRANS64.TRYWAIT P0, [R0+URZ+0x1d0], R2 ;  /* 0x0001d002000075a7 */ /* 0x0022e400080011ff */
[----:B---3--:R-:W-:Y:S05]  /*b540*/  @!P0 NANOSLEEP.SYNCS 0x989680 ;  /* 0x009896800000895d */ /* 0x008fea0003900000 */
[----:B------:R-:W3:Y:S02]  /*b550*/  @!P0 SYNCS.PHASECHK.TRANS64 P0, [R0+URZ+0x1d0], R2 ;  /* 0x0001d002000085a7 */ /* 0x000ee400080010ff */
[----:B---3--:R-:W-:Y:S05]  /*b560*/  @!P0 BRA `(.L_x_249) ;  /* 0xfffffffc00f08947 */ /* 0x008fea000383ffff */
[----:B------:R-:W-:Y:S05]  /*b570*/  BRA `(.L_x_250) ;  /* 0xffffffb400207947 */ /* 0x000fea000383ffff */
.L_x_117:
[----:B------:R-:W-:Y:S07]  /*b580*/  MOV R0, UR44 ;  /* 0x0000002c00007c02 */ /* 0x000fee0008000f00 */
.L_x_251:
[----:B-1----:R1:W2:Y:S02]  /*b590*/  SYNCS.PHASECHK.TRANS64.TRYWAIT P0, [R0+URZ+0x1f0], R2 ;  /* 0x0001f002000075a7 */ /* 0x0022a400080011ff */
[----:B--2---:R-:W-:Y:S05]  /*b5a0*/  @!P0 NANOSLEEP.SYNCS 0x989680 ;  /* 0x009896800000895d */ /* 0x004fea0003900000 */
[----:B------:R-:W2:Y:S02]  /*b5b0*/  @!P0 SYNCS.PHASECHK.TRANS64 P0, [R0+URZ+0x1f0], R2 ;  /* 0x0001f002000085a7 */ /* 0x000ea400080010ff */
[----:B--2---:R-:W-:Y:S05]  /*b5c0*/  @!P0 BRA `(.L_x_251) ;  /* 0xfffffffc00f08947 */ /* 0x004fea000383ffff */
[----:B------:R-:W-:Y:S05]  /*b5d0*/  BRA `(.L_x_252) ;  /* 0xffffffb400fc7947 */ /* 0x000fea000383ffff */
.L_x_128:
[----:B-1----:R-:W-:Y:S04]  /*b5e0*/  MOV R2, UR44 ;  /* 0x0000002c00027c02 */ /* 0x002fe80008000f00 */
[----:B------:R1:W2:Y:S03]  /*b5f0*/  SYNCS.PHASECHK.TRANS64.TRYWAIT P1, [R2+URZ+0x1a0], R3 ;  /* 0x0001a003020075a7 */ /* 0x0002a600080211ff */
[----:B--2---:R-:W-:Y:S05]  /*b600*/  @!P1 NANOSLEEP.SYNCS 0x989680 ;  /* 0x009896800000995d */ /* 0x004fea0003900000 */
[----:B------:R-:W2:Y:S02]  /*b610*/  @!P1 SYNCS.PHASECHK.TRANS64 P1, [R2+URZ+0x1a0], R3 ;  /* 0x0001a003020095a7 */ /* 0x000ea400080210ff */
[----:B--2---:R-:W-:Y:S05]  /*b620*/  @!P1 BRA `(.L_x_128) ;  /* 0xfffffffc00ec9947 */ /* 0x004fea000383ffff */
[----:B------:R-:W-:Y:S05]  /*b630*/  BRA `(.L_x_127) ;  /* 0xffffffc400d87947 */ /* 0x000fea000383ffff */
.L_x_130:
[----:B-1----:R1:W4:Y:S02]  /*b640*/  SYNCS.PHASECHK.TRANS64.TRYWAIT P0, [R64+URZ+0x200], R0 ;  /* 0x00020000400075a7 */ /* 0x00232400080011ff */
[----:B----4-:R-:W-:Y:S05]  /*b650*/  @!P0 NANOSLEEP.SYNCS 0x989680 ;  /* 0x009896800000895d */ /* 0x010fea0003900000 */
[----:B------:R-:W4:Y:S02]  /*b660*/  @!P0 SYNCS.PHASECHK.TRANS64 P0, [R64+URZ+0x200], R0 ;  /* 0x00020000400085a7 */ /* 0x000f2400080010ff */
[----:B----4-:R-:W-:Y:S05]  /*b670*/  @!P0 BRA `(.L_x_130) ;  /* 0xfffffffc00f08947 */ /* 0x010fea000383ffff */
[----:B------:R-:W-:Y:S05]  /*b680*/  BRA `(.L_x_129) ;  /* 0xffffffc400f87947 */ /* 0x000fea000383ffff */
.L_x_139:
[----:B--2---:R2:W3:Y:S02]  /*b690*/  SYNCS.PHASECHK.TRANS64.TRYWAIT P0, [R4+URZ+0x1a0], R0 ;  /* 0x0001a000040075a7 */ /* 0x0044e400080011ff */
[----:B---3--:R-:W-:Y:S05]  /*b6a0*/  @!P0 NANOSLEEP.SYNCS 0x989680 ;  /* 0x009896800000895d */ /* 0x008fea0003900000 */
[----:B------:R-:W3:Y:S02]  /*b6b0*/  @!P0 SYNCS.PHASECHK.TRANS64 P0, [R4+URZ+0x1a0], R0 ;  /* 0x0001a000040085a7 */ /* 0x000ee400080010ff */
[----:B---3--:R-:W-:Y:S05]  /*b6c0*/  @!P0 BRA `(.L_x_139) ;  /* 0xfffffffc00f08947 */ /* 0x008fea000383ffff */
[----:B------:R-:W-:Y:S05]  /*b6d0*/  BRA `(.L_x_138) ;  /* 0xffffffd000187947 */ /* 0x000fea000383ffff */
.L_x_147:
[----:B--2---:R2:W3:Y:S02]  /*b6e0*/  SYNCS.PHASECHK.TRANS64.TRYWAIT P0, [R2+URZ+0x1a0], R4 ;  /* 0x0001a004020075a7 */ /* 0x0044e400080011ff */
[----:B---3--:R-:W-:Y:S05]  /*b6f0*/  @!P0 NANOSLEEP.SYNCS 0x989680 ;  /* 0x009896800000895d */ /* 0x008fea0003900000 */
[----:B------:R-:W3:Y:S02]  /*b700*/  @!P0 SYNCS.PHASECHK.TRANS64 P0, [R2+URZ+0x1a0], R4 ;  /* 0x0001a004020085a7 */ /* 0x000ee400080010ff */
[----:B---3--:R-:W-:Y:S05]  /*b710*/  @!P0 BRA `(.L_x_147) ;  /* 0xfffffffc00f08947 */ /* 0x008fea000383ffff */
[----:B------:R-:W-:Y:S05]  /*b720*/  BRA `(.L_x_146) ;  /* 0xffffffd8003c7947 */ /* 0x000fea000383ffff */
.L_x_155:
[----:B--2---:R2:W3:Y:S02]  /*b730*/  SYNCS.PHASECHK.TRANS64.TRYWAIT P0, [R3+URZ+0x1a0], R0 ;  /* 0x0001a000030075a7 */ /* 0x0044e400080011ff */
[----:B---3--:R-:W-:Y:S05]  /*b740*/  @!P0 NANOSLEEP.SYNCS 0x989680 ;  /* 0x009896800000895d */ /* 0x008fea0003900000 */
[----:B------:R-:W3:Y:S02]  /*b750*/  @!P0 SYNCS.PHASECHK.TRANS64 P0, [R3+URZ+0x1a0], R0 ;  /* 0x0001a000030085a7 */ /* 0x000ee400080010ff */
[----:B---3--:R-:W-:Y:S05]  /*b760*/  @!P0 BRA `(.L_x_155) ;  /* 0xfffffffc00f08947 */ /* 0x008fea000383ffff */
[----:B------:R-:W-:Y:S05]  /*b770*/  BRA `(.L_x_154) ;  /* 0xffffffe0005c7947 */ /* 0x000fea000383ffff */
        .weak           $__internal_0_$__cuda_sm10x_tcgen05_guardrail_trap_col_being_dealloced_not_returned_by_alloc
        .type           $__internal_0_$__cuda_sm10x_tcgen05_guardrail_trap_col_being_dealloced_not_returned_by_alloc,@function
        .size           $__internal_0_$__cuda_sm10x_tcgen05_guardrail_trap_col_being_dealloced_not_returned_by_alloc,($__internal_1_$__cuda_sm10x_tcgen05_guardrail_trap_phase_invalid_during_alloc - $__internal_0_$__cuda_sm10x_tcgen05_guardrail_trap_col_being_dealloced_not_returned_by_alloc)
$__internal_0_$__cuda_sm10x_tcgen05_guardrail_trap_col_being_dealloced_not_returned_by_alloc:
[----:B------:R-:W-:Y:S05]  /*b780*/  BPT.TRAP 0x1 ;  /* 0x000000040000795c */ /* 0x000fea0000300000 */
[----:B------:R-:W-:-:S04]  /*b790*/  HFMA2 R3, -RZ, RZ, 0, 0 ;  /* 0x00000000ff037431 */ /* 0x000fc800000001ff */
[----:B------:R-:W-:Y:S05]  /*b7a0*/  RET.REL.NODEC R2 `(_ZN7cutlass13device_kernelINS_4conv6kernel13ConvUniversalINS1_16ConvProblemShapeILNS1_8OperatorE1ELi3EEENS1_10collective14CollectiveConvINS1_47MainloopSm100TmaUmmaWarpSpecializedImplicitGemmILS5_1ELi26ELi3ELi1ELi2EN4cute5tupleIJNSA_1CILi2EEENSC_ILi1EEESE_EEEEENSB_IJNSC_ILi128EEESH_NSB_IJNSC_ILi32EEEEEEEEENS_6half_tESL_NSA_8TiledMMAINSA_8MMA_AtomIJNSA_26SM100_MMA_F16BF16_2x1SM_SSISL_SL_fLi128ELi128ELNSA_4UMMA5MajorE0ELSQ_1ELNSP_7ScaleInE0ELSR_0EEEEEENSA_6LayoutINSB_IJSE_SE_SE_EEENSB_IJNSC_ILi0EEESW_SW_EEEEENSB_IJNSA_10UnderscoreESZ_SZ_EEEEENS7_6detail27Sm100ImplicitGemmTileTraitsINSA_25SM100_TMA_2SM_LOAD_IM2COLENSA_14ComposedLayoutINSA_7SwizzleILi2ELi4ELi3EEENSA_18smem_ptr_flag_bitsILi16EEENSU_INSB_IJNSC_ILi8EEESI_EEENSB_IJSI_SE_EEEEEEEvEENS13_INSA_18SM100_TMA_2SM_LOADENS15_INS16_ILi3ELi4ELi3EEES19_NSU_INSB_IJNSC_ILi64EEES1A_EEENSB_IJSE_S1I_EEEEEEEvEEEENS_8epilogue10collective18CollectiveEpilogueINS1P_23Sm100TmaWarpSpecializedILi4ELi2ELi16ELb1ELb0EEEJNSB_IJS1I_SH_SJ_EEENSB_IJNSU_IS1I_SE_EENSU_INSB_IJNSC_ILi16EEESD_EEES1K_EEEEESL_NSB_IJNSB_IJllllEEESE_SW_EEESL_S21_NS1P_6fusion15FusionCallbacksIS1T_NS22_17LinearCombinationISL_fSL_fLNS_15FloatRoundStyleE2EEES1U_S1Z_JEEENSA_5SM1004TMEM4LOAD26SM100_TMEM_LOAD_32dp32b16xENSA_20SM90_TMA_LOAD_IM2COLENS15_INS16_ILi1ELi4ELi3EEES19_NSU_INSB_IJS1A_S1W_EEENSB_IJS1W_SE_EEEEEEENSA_39AutoVectorizingCopyWithAssumedAlignmentILi128EEENSA_21SM90_TMA_STORE_IM2COLES2H_S2J_S2J_EEEvvEEEEvNT_6ParamsE) ;  /* 0xffffff4802147950 */ /* 0x000fea0003c3ffff */
        .weak           $__internal_1_$__cuda_sm10x_tcgen05_guardrail_trap_phase_invalid_during_alloc
        .type           $__internal_1_$__cuda_sm10x_tcgen05_guardrail_trap_phase_invalid_during_alloc,@function
        .size           $__internal_1_$__cuda_sm10x_tcgen05_guardrail_trap_phase_invalid_during_alloc,($__internal_2_$__cuda_sm10x_tcgen05_guardrail_trap_unallocated_columns_being_dealloced - $__internal_1_$__cuda_sm10x_tcgen05_guardrail_trap_phase_invalid_during_alloc)
$__internal_1_$__cuda_sm10x_tcgen05_guardrail_trap_phase_invalid_during_alloc:
[----:B------:R-:W-:Y:S05]  /*b7b0*/  BPT.TRAP 0x1 ;  /* 0x000000040000795c */ /* 0x000fea0000300000 */
[----:B------:R-:W-:-:S04]  /*b7c0*/  MOV R5, 0x0 ;  /* 0x0000000000057802 */ /* 0x000fc80000000f00 */
[----:B------:R-:W-:Y:S05]  /*b7d0*/  RET.REL.NODEC R4 `(_ZN7cutlass13device_kernelINS_4conv6kernel13ConvUniversalINS1_16ConvProblemShapeILNS1_8OperatorE1ELi3EEENS1_10collective14CollectiveConvINS1_47MainloopSm100TmaUmmaWarpSpecializedImplicitGemmILS5_1ELi26ELi3ELi1ELi2EN4cute5tupleIJNSA_1CILi2EEENSC_ILi1EEESE_EEEEENSB_IJNSC_ILi128EEESH_NSB_IJNSC_ILi32EEEEEEEEENS_6half_tESL_NSA_8TiledMMAINSA_8MMA_AtomIJNSA_26SM100_MMA_F16BF16_2x1SM_SSISL_SL_fLi128ELi128ELNSA_4UMMA5MajorE0ELSQ_1ELNSP_7ScaleInE0ELSR_0EEEEEENSA_6LayoutINSB_IJSE_SE_SE_EEENSB_IJNSC_ILi0EEESW_SW_EEEEENSB_IJNSA_10UnderscoreESZ_SZ_EEEEENS7_6detail27Sm100ImplicitGemmTileTraitsINSA_25SM100_TMA_2SM_LOAD_IM2COLENSA_14ComposedLayoutINSA_7SwizzleILi2ELi4ELi3EEENSA_18smem_ptr_flag_bitsILi16EEENSU_INSB_IJNSC_ILi8EEESI_EEENSB_IJSI_SE_EEEEEEEvEENS13_INSA_18SM100_TMA_2SM_LOADENS15_INS16_ILi3ELi4ELi3EEES19_NSU_INSB_IJNSC_ILi64EEES1A_EEENSB_IJSE_S1I_EEEEEEEvEEEENS_8epilogue10collective18CollectiveEpilogueINS1P_23Sm100TmaWarpSpecializedILi4ELi2ELi16ELb1ELb0EEEJNSB_IJS1I_SH_SJ_EEENSB_IJNSU_IS1I_SE_EENSU_INSB_IJNSC_ILi16EEESD_EEES1K_EEEEESL_NSB_IJNSB_IJllllEEESE_SW_EEESL_S21_NS1P_6fusion15FusionCallbacksIS1T_NS22_17LinearCombinationISL_fSL_fLNS_15FloatRoundStyleE2EEES1U_S1Z_JEEENSA_5SM1004TMEM4LOAD26SM100_TMEM_LOAD_32dp32b16xENSA_20SM90_TMA_LOAD_IM2COLENS15_INS16_ILi1ELi4ELi3EEES19_NSU_INSB_IJS1A_S1W_EEENSB_IJS1W_SE_EEEEEEENSA_39AutoVectorizingCopyWithAssumedAlignmentILi128EEENSA_21SM90_TMA_STORE_IM2COLES2H_S2J_S2J_EEEvvEEEEvNT_6ParamsE) ;  /* 0xffffff4804087950 */ /* 0x000fea0003c3ffff */
        .weak           $__internal_2_$__cuda_sm10x_tcgen05_guardrail_trap_unallocated_columns_being_dealloced
        .type           $__internal_2_$__cuda_sm10x_tcgen05_guardrail_trap_unallocated_columns_being_dealloced,@function
        .size           $__internal_2_$__cuda_sm10x_tcgen05_guardrail_trap_unallocated_columns_being_dealloced,(.L_x_254 - $__internal_2_$__cuda_sm10x_tcgen05_guardrail_trap_unallocated_columns_being_dealloced)
$__internal_2_$__cuda_sm10x_tcgen05_guardrail_trap_unallocated_columns_being_dealloced:
[----:B------:R-:W-:Y:S05]  /*b7e0*/  BPT.TRAP 0x1 ;  /* 0x000000040000795c */ /* 0x000fea0000300000 */
[----:B------:R-:W-:-:S04]  /*b7f0*/  HFMA2 R3, -RZ, RZ, 0, 0 ;  /* 0x00000000ff037431 */ /* 0x000fc800000001ff */
[----:B------:R-:W-:Y:S05]  /*b800*/  RET.REL.NODEC R2 `(_ZN7cutlass13device_kernelINS_4conv6kernel13ConvUniversalINS1_16ConvProblemShapeILNS1_8OperatorE1ELi3EEENS1_10collective14CollectiveConvINS1_47MainloopSm100TmaUmmaWarpSpecializedImplicitGemmILS5_1ELi26ELi3ELi1ELi2EN4cute5tupleIJNSA_1CILi2EEENSC_ILi1EEESE_EEEEENSB_IJNSC_ILi128EEESH_NSB_IJNSC_ILi32EEEEEEEEENS_6half_tESL_NSA_8TiledMMAINSA_8MMA_AtomIJNSA_26SM100_MMA_F16BF16_2x1SM_SSISL_SL_fLi128ELi128ELNSA_4UMMA5MajorE0ELSQ_1ELNSP_7ScaleInE0ELSR_0EEEEEENSA_6LayoutINSB_IJSE_SE_SE_EEENSB_IJNSC_ILi0EEESW_SW_EEEEENSB_IJNSA_10UnderscoreESZ_SZ_EEEEENS7_6detail27Sm100ImplicitGemmTileTraitsINSA_25SM100_TMA_2SM_LOAD_IM2COLENSA_14ComposedLayoutINSA_7SwizzleILi2ELi4ELi3EEENSA_18smem_ptr_flag_bitsILi16EEENSU_INSB_IJNSC_ILi8EEESI_EEENSB_IJSI_SE_EEEEEEEvEENS13_INSA_18SM100_TMA_2SM_LOADENS15_INS16_ILi3ELi4ELi3EEES19_NSU_INSB_IJNSC_ILi64EEES1A_EEENSB_IJSE_S1I_EEEEEEEvEEEENS_8epilogue10collective18CollectiveEpilogueINS1P_23Sm100TmaWarpSpecializedILi4ELi2ELi16ELb1ELb0EEEJNSB_IJS1I_SH_SJ_EEENSB_IJNSU_IS1I_SE_EENSU_INSB_IJNSC_ILi16EEESD_EEES1K_EEEEESL_NSB_IJNSB_IJllllEEESE_SW_EEESL_S21_NS1P_6fusion15FusionCallbacksIS1T_NS22_17LinearCombinationISL_fSL_fLNS_15FloatRoundStyleE2EEES1U_S1Z_JEEENSA_5SM1004TMEM4LOAD26SM100_TMEM_LOAD_32dp32b16xENSA_20SM90_TMA_LOAD_IM2COLENS15_INS16_ILi1ELi4ELi3EEES19_NSU_INSB_IJS1A_S1W_EEENSB_IJS1W_SE_EEEEEEENSA_39AutoVectorizingCopyWithAssumedAlignmentILi128EEENSA_21SM90_TMA_STORE_IM2COLES2H_S2J_S2J_EEEvvEEEEvNT_6ParamsE) ;  /* 0xffffff4402fc7950 */ /* 0x000fea0003c3ffff */
.L_x_253:
[----:B------:R-:W-:-:S00]  /*b810*/  BRA `(.L_x_253) ;  /* 0xfffffffc00fc7947 */ /* 0x000fc0000383ffff */
[----:B------:R-:W-:-:S00]  /*b820*/  NOP ;  /* 0x0000000000007918 */ /* 0x000fc00000000000 */
        /* <DEDUP_REMOVED lines=13> */
.L_x_254:


//--------------------- .nv.global.init           --------------------------
	.section	.nv.global.init,"aw",@progbits
.nv.global.init:
	.type		$str$29,@object
	.size		$str$29,($str$30 - $str$29)
$str$29:
        /*0000*/ 	.byte	0x28, 0x61, 0x64, 0x64, 0x72, 0x65, 0x73, 0x73, 0x20, 0x26, 0x20, 0x6d, 0x61, 0x73, 0x6b, 0x29
        /*0010*/ 	.byte	0x20, 0x3d, 0x3d, 0x20, 0x30, 0x00
	.type		$str$30,@object
	.size		$str$30,($str$28 - $str$30)
$str$30:
        /*0016*/ 	.byte	0x2f, 0x74, 0x6d, 0x70, 0x2f, 0x63, 0x75, 0x74, 0x6c, 0x61, 0x73, 0x73, 0x5f, 0x73, 0x77, 0x65
        /*0026*/ 	.byte	0x65, 0x70, 0x5f, 0x73, 0x72, 0x63, 0x2f, 0x69, 0x6e, 0x63, 0x6c, 0x75, 0x64, 0x65, 0x2f, 0x63
        /*0036*/ 	.byte	0x75, 0x74, 0x65, 0x2f, 0x70, 0x6f, 0x69, 0x6e, 0x74, 0x65, 0x72, 0x5f, 0x66, 0x6c, 0x61, 0x67
        /*0046*/ 	.byte	0x67, 0x65, 0x64, 0x2e, 0x68, 0x70, 0x70, 0x00
	.type		$str$28,@object
	.size		$str$28,($str$27 - $str$28)
$str$28:
        /*004e*/ 	.byte	0x2f, 0x74, 0x6d, 0x70, 0x2f, 0x63, 0x75, 0x74, 0x6c, 0x61, 0x73, 0x73, 0x5f, 0x73, 0x77, 0x65
        /*005e*/ 	.byte	0x65, 0x70, 0x5f, 0x73, 0x72, 0x63, 0x2f, 0x69, 0x6e, 0x63, 0x6c, 0x75, 0x64, 0x65, 0x2f, 0x63
        /*006e*/ 	.byte	0x75, 0x74, 0x65, 0x2f, 0x61, 0x74, 0x6f, 0x6d, 0x2f, 0x63, 0x6f, 0x70, 0x79, 0x5f, 0x74, 0x72
        /*007e*/ 	.byte	0x61, 0x69, 0x74, 0x73, 0x5f, 0x73, 0x6d, 0x31, 0x30, 0x30, 0x2e, 0x68, 0x70, 0x70, 0x00
	.type		$str$27,@object
	.size		$str$27,(__unnamed_1 - $str$27)
$str$27:
        /*008d*/ 	.byte	0x28, 0x28, 0x75, 0x69, 0x6e, 0x74, 0x33, 0x32, 0x5f, 0x74, 0x28, 0x74, 0x68, 0x72, 0x65, 0x61
        /*009d*/ 	.byte	0x64, 0x49, 0x64, 0x78, 0x2e, 0x78, 0x29, 0x20, 0x2f, 0x20, 0x33, 0x32, 0x29, 0x20, 0x25, 0x20
        /*00ad*/ 	.byte	0x34, 0x29, 0x20, 0x3d, 0x3d, 0x20, 0x28, 0x28, 0x28, 0x74, 0x6d, 0x65, 0x6d, 0x5f, 0x61, 0x64
        /*00bd*/ 	.byte	0x64, 0x72, 0x20, 0x3e, 0x3e, 0x20, 0x31, 0x36, 0x29, 0x20, 0x2f, 0x20, 0x33, 0x32, 0x29, 0x20
        /*00cd*/ 	.byte	0x25, 0x20, 0x34, 0x29, 0x00
	.type		__unnamed_1,@object
	.size		__unnamed_1,(__unnamed_2 - __unnamed_1)
__unnamed_1:
        /*00d2*/ 	.byte	0x61, 0x75, 0x74, 0x6f, 0x20, 0x63, 0x75, 0x74, 0x65, 0x3a, 0x3a, 0x61, 0x73, 0x5f, 0x70, 0x6f
        /* <DEDUP_REMOVED lines=24> */
        /*0262*/ 	.byte	0x34, 0x38, 0x3e, 0x3e, 0x3e, 0x3e, 0x5d, 0x00
	.type		__unnamed_2,@object
	.size		__unnamed_2,(.L_2 - __unnamed_2)
__unnamed_2:
        /* <DEDUP_REMOVED lines=40> */
        /*04ea*/ 	.byte	0x3a, 0x3a, 0x43, 0x3c, 0x30, 0x3e, 0x3e, 0x3e, 0x3e, 0x5d, 0x00
.L_2:


//--------------------- .nv.shared._ZN7cutlass13device_kernelINS_4conv6kernel13ConvUniversalINS1_16ConvProblemShapeILNS1_8OperatorE1ELi3EEENS1_10collective14CollectiveConvINS1_47MainloopSm100TmaUmmaWarpSpecializedImplicitGemmILS5_1ELi26ELi3ELi1ELi2EN4cute5tupleIJNSA_1CILi2EEENSC_ILi1EEESE_EEEEENSB_IJNSC_ILi128EEESH_NSB_IJNSC_ILi32EEEEEEEEENS_6half_tESL_NSA_8TiledMMAINSA_8MMA_AtomIJNSA_26SM100_MMA_F16BF16_2x1SM_SSISL_SL_fLi128ELi128ELNSA_4UMMA5MajorE0ELSQ_1ELNSP_7ScaleInE0ELSR_0EEEEEENSA_6LayoutINSB_IJSE_SE_SE_EEENSB_IJNSC_ILi0EEESW_SW_EEEEENSB_IJNSA_10UnderscoreESZ_SZ_EEEEENS7_6detail27Sm100ImplicitGemmTileTraitsINSA_25SM100_TMA_2SM_LOAD_IM2COLENSA_14ComposedLayoutINSA_7SwizzleILi2ELi4ELi3EEENSA_18smem_ptr_flag_bitsILi16EEENSU_INSB_IJNSC_ILi8EEESI_EEENSB_IJSI_SE_EEEEEEEvEENS13_INSA_18SM100_TMA_2SM_LOADENS15_INS16_ILi3ELi4ELi3EEES19_NSU_INSB_IJNSC_ILi64EEES1A_EEENSB_IJSE_S1I_EEEEEEEvEEEENS_8epilogue10collective18CollectiveEpilogueINS1P_23Sm100TmaWarpSpecializedILi4ELi2ELi16ELb1ELb0EEEJNSB_IJS1I_SH_SJ_EEENSB_IJNSU_IS1I_SE_EENSU_INSB_IJNSC_ILi16EEESD_EEES1K_EEEEESL_NSB_IJNSB_IJllllEEESE_SW_EEESL_S21_NS1P_6fusion15FusionCallbacksIS1T_NS22_17LinearCombinationISL_fSL_fLNS_15FloatRoundStyleE2EEES1U_S1Z_JEEENSA_5SM1004TMEM4LOAD26SM100_TMEM_LOAD_32dp32b16xENSA_20SM90_TMA_LOAD_IM2COLENS15_INS16_ILi1ELi4ELi3EEES19_NSU_INSB_IJS1A_S1W_EEENSB_IJS1W_SE_EEEEEEENSA_39AutoVectorizingCopyWithAssumedAlignmentILi128EEENSA_21SM90_TMA_STORE_IM2COLES2H_S2J_S2J_EEEvvEEEEvNT_6ParamsE --------------------------
	.section	.nv.shared._ZN7cutlass13device_kernelINS_4conv6kernel13ConvUniversalINS1_16ConvProblemShapeILNS1_8OperatorE1ELi3EEENS1_10collective14CollectiveConvINS1_47MainloopSm100TmaUmmaWarpSpecializedImplicitGemmILS5_1ELi26ELi3ELi1ELi2EN4cute5tupleIJNSA_1CILi2EEENSC_ILi1EEESE_EEEEENSB_IJNSC_ILi128EEESH_NSB_IJNSC_ILi32EEEEEEEEENS_6half_tESL_NSA_8TiledMMAINSA_8MMA_AtomIJNSA_26SM100_MMA_F16BF16_2x1SM_SSISL_SL_fLi128ELi128ELNSA_4UMMA5MajorE0ELSQ_1ELNSP_7ScaleInE0ELSR_0EEEEEENSA_6LayoutINSB_IJSE_SE_SE_EEENSB_IJNSC_ILi0EEESW_SW_EEEEENSB_IJNSA_10UnderscoreESZ_SZ_EEEEENS7_6detail27Sm100ImplicitGemmTileTraitsINSA_25SM100_TMA_2SM_LOAD_IM2COLENSA_14ComposedLayoutINSA_7SwizzleILi2ELi4ELi3EEENSA_18smem_ptr_flag_bitsILi16EEENSU_INSB_IJNSC_ILi8EEESI_EEENSB_IJSI_SE_EEEEEEEvEENS13_INSA_18SM100_TMA_2SM_LOADENS15_INS16_ILi3ELi4ELi3EEES19_NSU_INSB_IJNSC_ILi64EEES1A_EEENSB_IJSE_S1I_EEEEEEEvEEEENS_8epilogue10collective18CollectiveEpilogueINS1P_23Sm100TmaWarpSpecializedILi4ELi2ELi16ELb1ELb0EEEJNSB_IJS1I_SH_SJ_EEENSB_IJNSU_IS1I_SE_EENSU_INSB_IJNSC_ILi16EEESD_EEES1K_EEEEESL_NSB_IJNSB_IJllllEEESE_SW_EEESL_S21_NS1P_6fusion15FusionCallbacksIS1T_NS22_17LinearCombinationISL_fSL_fLNS_15FloatRoundStyleE2EEES1U_S1Z_JEEENSA_5SM1004TMEM4LOAD26SM100_TMEM_LOAD_32dp32b16xENSA_20SM90_TMA_LOAD_IM2COLENS15_INS16_ILi1ELi4ELi3EEES19_NSU_INSB_IJS1A_S1W_EEENSB_IJS1W_SE_EEEEEEENSA_39AutoVectorizingCopyWithAssumedAlignmentILi128EEENSA_21SM90_TMA_STORE_IM2COLES2H_S2J_S2J_EEEvvEEEEvNT_6ParamsE,"aw",@nobits
	.sectionflags	@""
	.align	16
	.zero		1024


//--------------------- .nv.shared.reserved.0     --------------------------
	.section	.nv.shared.reserved.0,"aw",@nobits
	.weak		__nv_reservedSMEM_offset_0_alias
	.size		__nv_reservedSMEM_offset_0_alias, 0, 64
	.other		__nv_reservedSMEM_offset_0_alias,@"STO_CUDA_RESERVED_SHARED STV_DEFAULT"
__nv_reservedSMEM_offset_0_alias:
	.zero		0
.nv.shared.reserved.0:
	.zero		64
	.weak		__nv_reservedSMEM_tcgen05_partition
	.type		__nv_reservedSMEM_tcgen05_partition,@object
	.size		__nv_reservedSMEM_tcgen05_partition,(.L_0 - __nv_reservedSMEM_tcgen05_partition)
__nv_reservedSMEM_tcgen05_partition:
	.zero		32
.L_0:


//--------------------- .nv.global                --------------------------
	.section	.nv.global,"aw",@nobits
.nv.global:
	.type		_ZN39_INTERNAL_c55b13ee_4_k_cu_6ba6d287_32624cute1_E,@object
	.size		_ZN39_INTERNAL_c55b13ee_4_k_cu_6ba6d287_32624cute1_E,(_ZN39_INTERNAL_c55b13ee_4_k_cu_6ba6d287_32624cuda3std3__45__cpo6cbeginE - _ZN39_INTERNAL_c55b13ee_4_k_cu_6ba6d287_32624cute1_E)
_ZN39_INTERNAL_c55b13ee_4_k_cu_6ba6d287_32624cute1_E:
	.zero		1
	.type		_ZN39_INTERNAL_c55b13ee_4_k_cu_6ba6d287_32624cuda3std3__45__cpo6cbeginE,@object
	.size		_ZN39_INTERNAL_c55b13ee_4_k_cu_6ba6d287_32624cuda3std3__45__cpo6cbeginE,(_ZN39_INTERNAL_c55b13ee_4_k_cu_6ba6d287_32624cuda3std3__48in_placeE - _ZN39_INTERNAL_c55b13ee_4_k_cu_6ba6d287_32624cuda3std3__45__cpo6cbeginE)
_ZN39_INTERNAL_c55b13ee_4_k_cu_6ba6d287_32624cuda3std3__45__cpo6cbeginE:
	.zero		1
	.type		_ZN39_INTERNAL_c55b13ee_4_k_cu_6ba6d287_32624cuda3std3__48in_placeE,@object
	.size		_ZN39_INTERNAL_c55b13ee_4_k_cu_6ba6d287_32624cuda3std3__48in_placeE,(_ZN39_INTERNAL_c55b13ee_4_k_cu_6ba6d287_32624cuda3std6ranges3__45__cpo9iter_moveE - _ZN39_INTERNAL_c55b13ee_4_k_cu_6ba6d287_32624cuda3std3__48in_placeE)
_ZN39_INTERNAL_c55b13ee_4_k_cu_6ba6d287_32624cuda3std3__48in_placeE:
	.zero		1
	.type		_ZN39_INTERNAL_c55b13ee_4_k_cu_6ba6d287_32624cuda3std6ranges3__45__cpo9iter_moveE,@object
	.size		_ZN39_INTERNAL_c55b13ee_4_k_cu_6ba6d287_32624cuda3std6ranges3__45__cpo9iter_moveE,(_ZN39_INTERNAL_c55b13ee_4_k_cu_6ba6d287_32624cuda3std3__45__cpo5beginE - _ZN39_INTERNAL_c55b13ee_4_k_cu_6ba6d287_32624cuda3std6ranges3__45__cpo9iter_moveE)
_ZN39_INTERNAL_c55b13ee_4_k_cu_6ba6d287_32624cuda3std6ranges3__45__cpo9iter_moveE:
	.zero		1
	.type		_ZN39_INTERNAL_c55b13ee_4_k_cu_6ba6d287_32624cuda3std3__45__cpo5beginE,@object
	.size		_ZN39_INTERNAL_c55b13ee_4_k_cu_6ba6d287_32624cuda3std3__45__cpo5beginE,(_ZN39_INTERNAL_c55b13ee_4_k_cu_6ba6d287_32624cuda3std3__441_GLOBAL__N__c55b13ee_4_k_cu_6ba6d287_32626ignoreE - _ZN39_INTERNAL_c55b13ee_4_k_cu_6ba6d287_32624cuda3std3__45__cpo5beginE)
_ZN39_INTERNAL_c55b13ee_4_k_cu_6ba6d287_32624cuda3std3__45__cpo5beginE:
	.zero		1
	.type		_ZN39_INTERNAL_c55b13ee_4_k_cu_6ba6d287_32624cuda3std3__441_GLOBAL__N__c55b13ee_4_k_cu_6ba6d287_32626ignoreE,@object
	.size		_ZN39_INTERNAL_c55b13ee_4_k_cu_6ba6d287_32624cuda3std3__441_GLOBAL__N__c55b13ee_4_k_cu_6ba6d287_32626ignoreE,(_ZN39_INTERNAL_c55b13ee_4_k_cu_6ba6d287_32624cute7productE - _ZN39_INTERNAL_c55b13ee_4_k_cu_6ba6d287_32624cuda3std3__441_GLOBAL__N__c55b13ee_4_k_cu_6ba6d287_32626ignoreE)
_ZN39_INTERNAL_c55b13ee_4_k_cu_6ba6d287_32624cuda3std3__441_GLOBAL__N__c55b13ee_4_k_cu_6ba6d287_32626ignoreE:
	.zero		1
	.type		_ZN39_INTERNAL_c55b13ee_4_k_cu_6ba6d287_32624cute7productE,@object
	.size		_ZN39_INTERNAL_c55b13ee_4_k_cu_6ba6d287_32624cute7productE,(_ZN39_INTERNAL_c55b13ee_4_k_cu_6ba6d287_32624cuda3std3__45__cpo3endE - _ZN39_INTERNAL_c55b13ee_4_k_cu_6ba6d287_32624cute7productE)
_ZN39_INTERNAL_c55b13ee_4_k_cu_6ba6d287_32624cute7productE:
	.zero		1
	.type		_ZN39_INTERNAL_c55b13ee_4_k_cu_6ba6d287_32624cuda3std3__45__cpo3endE,@object
	.size		_ZN39_INTERNAL_c55b13ee_4_k_cu_6ba6d287_32624cuda3std3__45__cpo3endE,(_ZN39_INTERNAL_c55b13ee_4_k_cu_6ba6d287_32624cuda3std3__419piecewise_constructE - _ZN39_INTERNAL_c55b13ee_4_k_cu_6ba6d287_32624cuda3std3__45__cpo3endE)
_ZN39_INTERNAL_c55b13ee_4_k_cu_6ba6d287_32624cuda3std3__45__cpo3endE:
	.zero		1
	.type		_ZN39_INTERNAL_c55b13ee_4_k_cu_6ba6d287_32624cuda3std3__419piecewise_constructE,@object
	.size		_ZN39_INTERNAL_c55b13ee_4_k_cu_6ba6d287_32624cuda3std3__419piecewise_constructE,(_ZN39_INTERNAL_c55b13ee_4_k_cu_6ba6d287_32624cuda3std3__45__cpo4cendE - _ZN39_INTERNAL_c55b13ee_4_k_cu_6ba6d287_32624cuda3std3__419piecewise_constructE)
_ZN39_INTERNAL_c55b13ee_4_k_cu_6ba6d287_32624cuda3std3__419piecewise_constructE:
	.zero		1
	.type		_ZN39_INTERNAL_c55b13ee_4_k_cu_6ba6d287_32624cuda3std3__45__cpo4cendE,@object
	.size		_ZN39_INTERNAL_c55b13ee_4_k_cu_6ba6d287_32624cuda3std3__45__cpo4cendE,(_ZN39_INTERNAL_c55b13ee_4_k_cu_6ba6d287_32624cuda3std6ranges3__45__cpo4swapE - _ZN39_INTERNAL_c55b13ee_4_k_cu_6ba6d287_32624cuda3std3__45__cpo4cendE)
_ZN39_INTERNAL_c55b13ee_4_k_cu_6ba6d287_32624cuda3std3__45__cpo4cendE:
	.zero		1
	.type		_ZN39_INTERNAL_c55b13ee_4_k_cu_6ba6d287_32624cuda3std6ranges3__45__cpo4swapE,@object
	.size		_ZN39_INTERNAL_c55b13ee_4_k_cu_6ba6d287_32624cuda3std6ranges3__45__cpo4swapE,(.L_10 - _ZN39_INTERNAL_c55b13ee_4_k_cu_6ba6d287_32624cuda3std6ranges3__45__cpo4swapE)
_ZN39_INTERNAL_c55b13ee_4_k_cu_6ba6d287_32624cuda3std6ranges3__45__cpo4swapE:
	.zero		1
.L_10:


//--------------------- .nv.constant0._ZN7cutlass13device_kernelINS_4conv6kernel13ConvUniversalINS1_16ConvProblemShapeILNS1_8OperatorE1ELi3EEENS1_10collective14CollectiveConvINS1_47MainloopSm100TmaUmmaWarpSpecializedImplicitGemmILS5_1ELi26ELi3ELi1ELi2EN4cute5tupleIJNSA_1CILi2EEENSC_ILi1EEESE_EEEEENSB_IJNSC_ILi128EEESH_NSB_IJNSC_ILi32EEEEEEEEENS_6half_tESL_NSA_8TiledMMAINSA_8MMA_AtomIJNSA_26SM100_MMA_F16BF16_2x1SM_SSISL_SL_fLi128ELi128ELNSA_4UMMA5MajorE0ELSQ_1ELNSP_7ScaleInE0ELSR_0EEEEEENSA_6LayoutINSB_IJSE_SE_SE_EEENSB_IJNSC_ILi0EEESW_SW_EEEEENSB_IJNSA_10UnderscoreESZ_SZ_EEEEENS7_6detail27Sm100ImplicitGemmTileTraitsINSA_25SM100_TMA_2SM_LOAD_IM2COLENSA_14ComposedLayoutINSA_7SwizzleILi2ELi4ELi3EEENSA_18smem_ptr_flag_bitsILi16EEENSU_INSB_IJNSC_ILi8EEESI_EEENSB_IJSI_SE_EEEEEEEvEENS13_INSA_18SM100_TMA_2SM_LOADENS15_INS16_ILi3ELi4ELi3EEES19_NSU_INSB_IJNSC_ILi64EEES1A_EEENSB_IJSE_S1I_EEEEEEEvEEEENS_8epilogue10collective18CollectiveEpilogueINS1P_23Sm100TmaWarpSpecializedILi4ELi2ELi16ELb1ELb0EEEJNSB_IJS1I_SH_SJ_EEENSB_IJNSU_IS1I_SE_EENSU_INSB_IJNSC_ILi16EEESD_EEES1K_EEEEESL_NSB_IJNSB_IJllllEEESE_SW_EEESL_S21_NS1P_6fusion15FusionCallbacksIS1T_NS22_17LinearCombinationISL_fSL_fLNS_15FloatRoundStyleE2EEES1U_S1Z_JEEENSA_5SM1004TMEM4LOAD26SM100_TMEM_LOAD_32dp32b16xENSA_20SM90_TMA_LOAD_IM2COLENS15_INS16_ILi1ELi4ELi3EEES19_NSU_INSB_IJS1A_S1W_EEENSB_IJS1W_SE_EEEEEEENSA_39AutoVectorizingCopyWithAssumedAlignmentILi128EEENSA_21SM90_TMA_STORE_IM2COLES2H_S2J_S2J_EEEvvEEEEvNT_6ParamsE --------------------------
	.section	.nv.constant0._ZN7cutlass13device_kernelINS_4conv6kernel13ConvUniversalINS1_16ConvProblemShapeILNS1_8OperatorE1ELi3EEENS1_10collective14CollectiveConvINS1_47MainloopSm100TmaUmmaWarpSpecializedImplicitGemmILS5_1ELi26ELi3ELi1ELi2EN4cute5tupleIJNSA_1CILi2EEENSC_ILi1EEESE_EEEEENSB_IJNSC_ILi128EEESH_NSB_IJNSC_ILi32EEEEEEEEENS_6half_tESL_NSA_8TiledMMAINSA_8MMA_AtomIJNSA_26SM100_MMA_F16BF16_2x1SM_SSISL_SL_fLi128ELi128ELNSA_4UMMA5MajorE0ELSQ_1ELNSP_7ScaleInE0ELSR_0EEEEEENSA_6LayoutINSB_IJSE_SE_SE_EEENSB_IJNSC_ILi0EEESW_SW_EEEEENSB_IJNSA_10UnderscoreESZ_SZ_EEEEENS7_6detail27Sm100ImplicitGemmTileTraitsINSA_25SM100_TMA_2SM_LOAD_IM2COLENSA_14ComposedLayoutINSA_7SwizzleILi2ELi4ELi3EEENSA_18smem_ptr_flag_bitsILi16EEENSU_INSB_IJNSC_ILi8EEESI_EEENSB_IJSI_SE_EEEEEEEvEENS13_INSA_18SM100_TMA_2SM_LOADENS15_INS16_ILi3ELi4ELi3EEES19_NSU_INSB_IJNSC_ILi64EEES1A_EEENSB_IJSE_S1I_EEEEEEEvEEEENS_8epilogue10collective18CollectiveEpilogueINS1P_23Sm100TmaWarpSpecializedILi4ELi2ELi16ELb1ELb0EEEJNSB_IJS1I_SH_SJ_EEENSB_IJNSU_IS1I_SE_EENSU_INSB_IJNSC_ILi16EEESD_EEES1K_EEEEESL_NSB_IJNSB_IJllllEEESE_SW_EEESL_S21_NS1P_6fusion15FusionCallbacksIS1T_NS22_17LinearCombinationISL_fSL_fLNS_15FloatRoundStyleE2EEES1U_S1Z_JEEENSA_5SM1004TMEM4LOAD26SM100_TMEM_LOAD_32dp32b16xENSA_20SM90_TMA_LOAD_IM2COLENS15_INS16_ILi1ELi4ELi3EEES19_NSU_INSB_IJS1A_S1W_EEENSB_IJS1W_SE_EEEEEEENSA_39AutoVectorizingCopyWithAssumedAlignmentILi128EEENSA_21SM90_TMA_STORE_IM2COLES2H_S2J_S2J_EEEvvEEEEvNT_6ParamsE,"a",@progbits
	.sectionflags	@""
	.align	4
.nv.constant0._ZN7cutlass13device_kernelINS_4conv6kernel13ConvUniversalINS1_16ConvProblemShapeILNS1_8OperatorE1ELi3EEENS1_10collective14CollectiveConvINS1_47MainloopSm100TmaUmmaWarpSpecializedImplicitGemmILS5_1ELi26ELi3ELi1ELi2EN4cute5tupleIJNSA_1CILi2EEENSC_ILi1EEESE_EEEEENSB_IJNSC_ILi128EEESH_NSB_IJNSC_ILi32EEEEEEEEENS_6half_tESL_NSA_8TiledMMAINSA_8MMA_AtomIJNSA_26SM100_MMA_F16BF16_2x1SM_SSISL_SL_fLi128ELi128ELNSA_4UMMA5MajorE0ELSQ_1ELNSP_7ScaleInE0ELSR_0EEEEEENSA_6LayoutINSB_IJSE_SE_SE_EEENSB_IJNSC_ILi0EEESW_SW_EEEEENSB_IJNSA_10UnderscoreESZ_SZ_EEEEENS7_6detail27Sm100ImplicitGemmTileTraitsINSA_25SM100_TMA_2SM_LOAD_IM2COLENSA_14ComposedLayoutINSA_7SwizzleILi2ELi4ELi3EEENSA_18smem_ptr_flag_bitsILi16EEENSU_INSB_IJNSC_ILi8EEESI_EEENSB_IJSI_SE_EEEEEEEvEENS13_INSA_18SM100_TMA_2SM_LOADENS15_INS16_ILi3ELi4ELi3EEES19_NSU_INSB_IJNSC_ILi64EEES1A_EEENSB_IJSE_S1I_EEEEEEEvEEEENS_8epilogue10collective18CollectiveEpilogueINS1P_23Sm100TmaWarpSpecializedILi4ELi2ELi16ELb1ELb0EEEJNSB_IJS1I_SH_SJ_EEENSB_IJNSU_IS1I_SE_EENSU_INSB_IJNSC_ILi16EEESD_EEES1K_EEEEESL_NSB_IJNSB_IJllllEEESE_SW_EEESL_S21_NS1P_6fusion15FusionCallbacksIS1T_NS22_17LinearCombinationISL_fSL_fLNS_15FloatRoundStyleE2EEES1U_S1Z_JEEENSA_5SM1004TMEM4LOAD26SM100_TMEM_LOAD_32dp32b16xENSA_20SM90_TMA_LOAD_IM2COLENS15_INS16_ILi1ELi4ELi3EEES19_NSU_INSB_IJS1A_S1W_EEENSB_IJS1W_SE_EEEEEEENSA_39AutoVectorizingCopyWithAssumedAlignmentILi128EEENSA_21SM90_TMA_STORE_IM2COLES2H_S2J_S2J_EEEvvEEEEvNT_6ParamsE:
	.zero		3200


//--------------------- SYMBOLS --------------------------

	.type		.nv.reservedSmem.offset0,@object
	.size		.nv.reservedSmem.offset0,0x4
	.type		.nv.reservedSmem.cap,@object
	.size		.nv.reservedSmem.cap,0x4
	.type		__assertfail,@function
